def matmul_kernel(
    a_ptr,
    b_ptr,
    c_ptr,
    M,
    N,
    K,
    stride_am,
    stride_ak,
    stride_bk,
    stride_bn,
    stride_cm,
    stride_cn,
    BLOCK_M: tl.constexpr,
    BLOCK_N: tl.constexpr,
    BLOCK_K: tl.constexpr,
    GROUP_M: tl.constexpr,
):
    pid = tl.program_id(axis=0)
    num_pid_m = tl.cdiv(M, BLOCK_M)
    num_pid_n = tl.cdiv(N, BLOCK_N)
    num_pid_in_group = GROUP_M * num_pid_n
    group_id = pid // num_pid_in_group
    first_pid_m = group_id * GROUP_M
    group_size_m = min(num_pid_m - first_pid_m, GROUP_M)
    pid_m = first_pid_m + ((pid % num_pid_in_group) % group_size_m)
    pid_n = (pid % num_pid_in_group) // group_size_m

    offs_am = (pid_m * BLOCK_M + tl.arange(0, BLOCK_M)) % M
    offs_bn = (pid_n * BLOCK_N + tl.arange(0, BLOCK_N)) % N
    offs_k = tl.arange(0, BLOCK_K)
    a_ptrs = a_ptr + offs_am[:, None] * stride_am + offs_k[None, :] * stride_ak
    b_ptrs = b_ptr + offs_k[:, None] * stride_bk + offs_bn[None, :] * stride_bn

    acc = tl.zeros((BLOCK_M, BLOCK_N), dtype=tl.float32)
    for kk in range(0, tl.cdiv(K, BLOCK_K)):
        a = tl.load(a_ptrs, mask=offs_k[None, :] < K - kk * BLOCK_K, other=0.0)
        b = tl.load(b_ptrs, mask=offs_k[:, None] < K - kk * BLOCK_K, other=0.0)
        acc = tl.dot(a, b, acc)
        a_ptrs += BLOCK_K * stride_ak
        b_ptrs += BLOCK_K * stride_bk

    c = acc.to(c_ptr.dtype.element_ty)
    offs_cm = pid_m * BLOCK_M + tl.arange(0, BLOCK_M)
    offs_cn = pid_n * BLOCK_N + tl.arange(0, BLOCK_N)
    c_ptrs = c_ptr + offs_cm[:, None] * stride_cm + offs_cn[None, :] * stride_cn
    mask = (offs_cm[:, None] < M) & (offs_cn[None, :] < N)
    tl.store(c_ptrs, c, mask=mask)

# config = {"BLOCK_K": 64, "BLOCK_M": 512, "BLOCK_N": 128, "GROUP_M": 4, "arch": "sm_90", "dtype": "bf16", "num_ctas": 1, "num_stages": 3, "num_warps": 4}
# arch = sm_90


// ===== COMPILED SASS (sm_90a) =====

	.target	sm_90a

	.elftype	@"ET_EXEC"


//--------------------- .note.nv.tkinfo           --------------------------
	.section	.note.nv.tkinfo,"",@"SHT_NOTE"
	.sectionflags	@"SHF_NOTE_NV_TKINFO"
	.tkinfo
        /*0018*/ 	.word	0x00000002
        /*0030*/ 	.string	""
        /*0030*/ 	.string	"ptxas"
        /*0030*/ 	.string	"Cuda compilation tools, release 13.0, V13.0.88"
        /*0030*/ 	.string	"Build cuda_13.0.r13.0/compiler.36424714_0"
        /*0030*/ 	.string	"-v  -suppress-debug-info  -lineinfo  -arch sm_90a "



//--------------------- .note.nv.cuinfo           --------------------------
	.section	.note.nv.cuinfo,"",@"SHT_NOTE"
	.sectionflags	@"SHF_NOTE_NV_CUINFO"
        /*0018*/ 	.short	0x0002
        /*001a*/ 	.short	0x005a
        /*001c*/ 	.short	0x0082
	.zero		2


//--------------------- .nv.info                  --------------------------
	.section	.nv.info,"",@"SHT_CUDA_INFO"
	.align	4


	//----- nvinfo : EIATTR_REGCOUNT
	.align		4
        /*0000*/ 	.byte	0x04, 0x2f
        /*0002*/ 	.short	(.L_1 - .L_0)
	.align		4
.L_0:
        /*0004*/ 	.word	index@(matmul_kernel)
        /*0008*/ 	.word	0x000000ff


	//----- nvinfo : EIATTR_FRAME_SIZE
	.align		4
.L_1:
        /*000c*/ 	.byte	0x04, 0x11
        /*000e*/ 	.short	(.L_3 - .L_2)
	.align		4
.L_2:
        /*0010*/ 	.word	index@(matmul_kernel)
        /*0014*/ 	.word	0x00001780


	//----- nvinfo : EIATTR_MIN_STACK_SIZE
	.align		4
.L_3:
        /*0018*/ 	.byte	0x04, 0x12
        /*001a*/ 	.short	(.L_5 - .L_4)
	.align		4
.L_4:
        /*001c*/ 	.word	index@(matmul_kernel)
        /*0020*/ 	.word	0x00001780
.L_5:


//--------------------- .nv.compat                --------------------------
	.section	.nv.compat,"",@"SHT_CUDA_COMPAT_INFO"
	.align	4
        /*0000*/ 	.byte	0x02, 0x09, 0x01, 0x00, 0x02, 0x02, 0x04, 0x00, 0x02, 0x05, 0x05, 0x00, 0x03, 0x07, 0x01, 0x01
        /*0010*/ 	.byte	0x02, 0x03, 0x00, 0x00, 0x02, 0x06, 0x01, 0x00, 0x04, 0x0b, 0x08, 0x00, 0x00, 0x00, 0x00, 0x00
        /*0020*/ 	.byte	0x00, 0x00, 0x00, 0x00


//--------------------- .nv.info.matmul_kernel    --------------------------
	.section	.nv.info.matmul_kernel,"",@"SHT_CUDA_INFO"
	.sectionflags	@""
	.align	4


	//----- nvinfo : EIATTR_CUDA_API_VERSION
	.align		4
        /*0000*/ 	.byte	0x04, 0x37
        /*0002*/ 	.short	(.L_7 - .L_6)
.L_6:
        /*0004*/ 	.word	0x00000082


	//----- nvinfo : EIATTR_KPARAM_INFO
	.align		4
.L_7:
        /*0008*/ 	.byte	0x04, 0x17
        /*000a*/ 	.short	(.L_9 - .L_8)
.L_8:
        /*000c*/ 	.word	0x00000000
        /*0010*/ 	.short	0x000d
        /*0012*/ 	.short	0x0048
        /*0014*/ 	.byte	0x00, 0xf4, 0x21, 0x00


	//----- nvinfo : EIATTR_KPARAM_INFO
	.align		4
.L_9:
        /*0018*/ 	.byte	0x04, 0x17
        /*001a*/ 	.short	(.L_11 - .L_10)
.L_10:
        /*001c*/ 	.word	0x00000000
        /*0020*/ 	.short	0x000c
        /*0022*/ 	.short	0x0040
        /*0024*/ 	.byte	0x00, 0xf4, 0x21, 0x00


	//----- nvinfo : EIATTR_KPARAM_INFO
	.align		4
.L_11:
        /*0028*/ 	.byte	0x04, 0x17
        /*002a*/ 	.short	(.L_13 - .L_12)
.L_12:
        /*002c*/ 	.word	0x00000000
        /*0030*/ 	.short	0x000b
        /*0032*/ 	.short	0x0038
        /*0034*/ 	.byte	0x00, 0xf0, 0x11, 0x00


	//----- nvinfo : EIATTR_KPARAM_INFO
	.align		4
.L_13:
        /*0038*/ 	.byte	0x04, 0x17
        /*003a*/ 	.short	(.L_15 - .L_14)
.L_14:
        /*003c*/ 	.word	0x00000000
        /*0040*/ 	.short	0x000a
        /*0042*/ 	.short	0x0034
        /*0044*/ 	.byte	0x00, 0xf0, 0x11, 0x00


	//----- nvinfo : EIATTR_KPARAM_INFO
	.align		4
.L_15:
        /*0048*/ 	.byte	0x04, 0x17
        /*004a*/ 	.short	(.L_17 - .L_16)
.L_16:
        /*004c*/ 	.word	0x00000000
        /*0050*/ 	.short	0x0009
        /*0052*/ 	.short	0x0030
        /*0054*/ 	.byte	0x00, 0xf0, 0x11, 0x00


	//----- nvinfo : EIATTR_KPARAM_INFO
	.align		4
.L_17:
        /*0058*/ 	.byte	0x04, 0x17
        /*005a*/ 	.short	(.L_19 - .L_18)
.L_18:
        /*005c*/ 	.word	0x00000000
        /*0060*/ 	.short	0x0008
        /*0062*/ 	.short	0x002c
        /*0064*/ 	.byte	0x00, 0xf0, 0x11, 0x00


	//----- nvinfo : EIATTR_KPARAM_INFO
	.align		4
.L_19:
        /*0068*/ 	.byte	0x04, 0x17
        /*006a*/ 	.short	(.L_21 - .L_20)
.L_20:
        /*006c*/ 	.word	0x00000000
        /*0070*/ 	.short	0x0007
        /*0072*/ 	.short	0x0028
        /*0074*/ 	.byte	0x00, 0xf0, 0x11, 0x00


	//----- nvinfo : EIATTR_KPARAM_INFO
	.align		4
.L_21:
        /*0078*/ 	.byte	0x04, 0x17
        /*007a*/ 	.short	(.L_23 - .L_22)
.L_22:
        /*007c*/ 	.word	0x00000000
        /*0080*/ 	.short	0x0006
        /*0082*/ 	.short	0x0024
        /*0084*/ 	.byte	0x00, 0xf0, 0x11, 0x00


	//----- nvinfo : EIATTR_KPARAM_INFO
	.align		4
.L_23:
        /*0088*/ 	.byte	0x04, 0x17
        /*008a*/ 	.short	(.L_25 - .L_24)
.L_24:
        /*008c*/ 	.word	0x00000000
        /*0090*/ 	.short	0x0005
        /*0092*/ 	.short	0x0020
        /*0094*/ 	.byte	0x00, 0xf0, 0x11, 0x00


	//----- nvinfo : EIATTR_KPARAM_INFO
	.align		4
.L_25:
        /*0098*/ 	.byte	0x04, 0x17
        /*009a*/ 	.short	(.L_27 - .L_26)
.L_26:
        /*009c*/ 	.word	0x00000000
        /*00a0*/ 	.short	0x0004
        /*00a2*/ 	.short	0x001c
        /*00a4*/ 	.byte	0x00, 0xf0, 0x11, 0x00


	//----- nvinfo : EIATTR_KPARAM_INFO
	.align		4
.L_27:
        /*00a8*/ 	.byte	0x04, 0x17
        /*00aa*/ 	.short	(.L_29 - .L_28)
.L_28:
        /*00ac*/ 	.word	0x00000000
        /*00b0*/ 	.short	0x0003
        /*00b2*/ 	.short	0x0018
        /*00b4*/ 	.byte	0x00, 0xf0, 0x11, 0x00


	//----- nvinfo : EIATTR_KPARAM_INFO
	.align		4
.L_29:
        /*00b8*/ 	.byte	0x04, 0x17
        /*00ba*/ 	.short	(.L_31 - .L_30)
.L_30:
        /*00bc*/ 	.word	0x00000000
        /*00c0*/ 	.short	0x0002
        /*00c2*/ 	.short	0x0010
        /*00c4*/ 	.byte	0x00, 0xf4, 0x21, 0x00


	//----- nvinfo : EIATTR_KPARAM_INFO
	.align		4
.L_31:
        /*00c8*/ 	.byte	0x04, 0x17
        /*00ca*/ 	.short	(.L_33 - .L_32)
.L_32:
        /*00cc*/ 	.word	0x00000000
        /*00d0*/ 	.short	0x0001
        /*00d2*/ 	.short	0x0008
        /*00d4*/ 	.byte	0x00, 0xf4, 0x21, 0x00


	//----- nvinfo : EIATTR_KPARAM_INFO
	.align		4
.L_33:
        /*00d8*/ 	.byte	0x04, 0x17
        /*00da*/ 	.short	(.L_35 - .L_34)
.L_34:
        /*00dc*/ 	.word	0x00000000
        /*00e0*/ 	.short	0x0000
        /*00e2*/ 	.short	0x0000
        /*00e4*/ 	.byte	0x00, 0xf4, 0x21, 0x00


	//----- nvinfo : EIATTR_SPARSE_MMA_MASK
	.align		4
.L_35:
        /*00e8*/ 	.byte	0x03, 0x50
        /*00ea*/ 	.short	0x0000


	//----- nvinfo : EIATTR_MAXREG_COUNT
	.align		4
        /*00ec*/ 	.byte	0x03, 0x1b
        /*00ee*/ 	.short	0x00ff


	//----- nvinfo : EIATTR_NUM_BARRIERS
	.align		4
        /*00f0*/ 	.byte	0x02, 0x4c
        /*00f2*/ 	.byte	0x01
	.zero		1


	//----- nvinfo : EIATTR_ANNOTATIONS
	.align		4
        /*00f4*/ 	.byte	0x04, 0x55
        /*00f6*/ 	.short	(.L_37 - .L_36)


	//   ....[0]....
.L_36:
        /*00f8*/ 	.word	0x00000001
        /*00fc*/ 	.byte	0xa0, 0x00, 0x00, 0x00, 0x01, 0x00, 0x00, 0x00, 0xe0, 0x00, 0x00, 0x00, 0x01, 0x00, 0x00, 0x00
        /* <DEDUP_REMOVED lines=2087> */
        /*837c*/ 	.byte	0x60, 0xf8, 0x02, 0x00


	//----- nvinfo : EIATTR_MERCURY_ISA_VERSION
	.align		4
.L_37:
        /*8380*/ 	.byte	0x03, 0x5f
        /*8382*/ 	.short	0x0101


	//----- nvinfo : EIATTR_EXIT_INSTR_OFFSETS
	.align		4
        /*8384*/ 	.byte	0x04, 0x1c
        /*8386*/ 	.short	(.L_39 - .L_38)


	//   ....[0]....
.L_38:
        /*8388*/ 	.word	0x0002fa60


	//   ....[1]....
        /*838c*/ 	.word	0x0002fa90


	//----- nvinfo : EIATTR_REQNTID
	.align		4
.L_39:
        /*8390*/ 	.byte	0x04, 0x10
        /*8392*/ 	.short	(.L_41 - .L_40)
.L_40:
        /*8394*/ 	.word	0x00000080
        /*8398*/ 	.word	0x00000001
        /*839c*/ 	.word	0x00000001


	//----- nvinfo : EIATTR_CBANK_PARAM_SIZE
	.align		4
.L_41:
        /*83a0*/ 	.byte	0x03, 0x19
        /*83a2*/ 	.short	0x0050


	//----- nvinfo : EIATTR_PARAM_CBANK
	.align		4
        /*83a4*/ 	.byte	0x04, 0x0a
        /*83a6*/ 	.short	(.L_43 - .L_42)
	.align		4
.L_42:
        /*83a8*/ 	.word	index@(.nv.constant0.matmul_kernel)
        /*83ac*/ 	.short	0x0210
        /*83ae*/ 	.short	0x0050


	//----- nvinfo : EIATTR_SW_WAR
	.align		4
.L_43:
        /*83b0*/ 	.byte	0x04, 0x36
        /*83b2*/ 	.short	(.L_45 - .L_44)
.L_44:
        /*83b4*/ 	.word	0x00000008
.L_45:


//--------------------- .nv.callgraph             --------------------------
	.section	.nv.callgraph,"",@"SHT_CUDA_CALLGRAPH"
	.align	4
	.sectionentsize	8
	.align		4
        /*0000*/ 	.word	0x00000000
	.align		4
        /*0004*/ 	.word	0xffffffff
	.align		4
        /*0008*/ 	.word	0x00000000
	.align		4
        /*000c*/ 	.word	0xfffffffe
	.align		4
        /*0010*/ 	.word	0x00000000
	.align		4
        /*0014*/ 	.word	0xfffffffd
	.align		4
        /*0018*/ 	.word	0x00000000
	.align		4
        /*001c*/ 	.word	0xfffffffc


//--------------------- .text.matmul_kernel       --------------------------
	.section	.text.matmul_kernel,"ax",@progbits
	.align	128
        .global         matmul_kernel
        .type           matmul_kernel,@function
        .size           matmul_kernel,(.L_x_3 - matmul_kernel)
        .other          matmul_kernel,@"STO_CUDA_ENTRY STV_DEFAULT"
matmul_kernel:
.text.matmul_kernel:
[----:B------:R-:W0:Y:S08]  /*0000*/  LDC R1, c[0x0][0x28] ;  /* 0x00000a00ff017b82 */ /* 0x000e300000000800 */
[----:B------:R-:W1:Y:S01]  /*0010*/  LDC.64 R2, c[0x0][0x228] ;  /* 0x00008a00ff027b82 */ /* 0x000e620000000a00 */
[----:B------:R-:W2:Y:S01]  /*0020*/  S2R R7, SR_CTAID.X ;  /* 0x0000000000077919 */ /* 0x000ea20000002500 */
[----:B0-----:R-:W-:Y:S01]  /*0030*/  VIADD R1, R1, 0xffffe880 ;  /* 0xffffe88001017836 */ /* 0x001fe20000000000 */
[----:B------:R-:W-:Y:S01]  /*0040*/  ULDC.64 UR60, c[0x0][0x208] ;  /* 0x00008200003c7ab9 */ /* 0x000fe20000000a00 */
[----:B------:R-:W-:Y:S01]  /*0050*/  CS2R R88, SRZ ;  /* 0x0000000000587805 */ /* 0x000fe2000001ff00 */
[----:B------:R-:W0:Y:S01]  /*0060*/  S2R R152, SR_TID.X ;  /* 0x0000000000987919 */ /* 0x000e220000002100 */
[----:B------:R-:W-:-:S02]  /*0070*/  CS2R R90, SRZ ;  /* 0x00000000005a7805 */ /* 0x000fc4000001ff00 */
[----:B------:R-:W-:Y:S01]  /*0080*/  CS2R R24, SRZ ;  /* 0x0000000000187805 */ /* 0x000fe2000001ff00 */
[----:B------:R-:W3:Y:S01]  /*0090*/  LDC R153, c[0x0][0x230] ;  /* 0x00008c00ff997b82 */ /* 0x000ee20000000800 */
[----:B------:R4:W-:Y:S01]  /*00a0*/  STL [R1+0xc0], RZ ;  /* 0x0000c0ff01007387 */ /* 0x0009e20000100800 */
[----:B------:R-:W-:Y:S02]  /*00b0*/  CS2R R26, SRZ ;  /* 0x00000000001a7805 */ /* 0x000fe4000001ff00 */
[----:B------:R-:W-:Y:S02]  /*00c0*/  CS2R R116, SRZ ;  /* 0x0000000000747805 */ /* 0x000fe4000001ff00 */
[----:B------:R-:W-:Y:S01]  /*00d0*/  CS2R R118, SRZ ;  /* 0x0000000000767805 */ /* 0x000fe2000001ff00 */
[----:B------:R4:W-:Y:S01]  /*00e0*/  STL [R1+0xc4], RZ ;  /* 0x0000c4ff01007387 */ /* 0x0009e20000100800 */
[----:B------:R-:W-:Y:S02]  /*00f0*/  CS2R R100, SRZ ;  /* 0x0000000000647805 */ /* 0x000fe4000001ff00 */
[----:B------:R-:W-:-:S02]  /*0100*/  CS2R R102, SRZ ;  /* 0x0000000000667805 */ /* 0x000fc4000001ff00 */
[----:B------:R-:W-:Y:S01]  /*0110*/  CS2R R92, SRZ ;  /* 0x00000000005c7805 */ /* 0x000fe2000001ff00 */
[----:B------:R4:W-:Y:S01]  /*0120*/  STL [R1+0xc8], RZ ;  /* 0x0000c8ff01007387 */ /* 0x0009e20000100800 */
[----:B------:R-:W-:Y:S02]  /*0130*/  CS2R R94, SRZ ;  /* 0x00000000005e7805 */ /* 0x000fe4000001ff00 */
[----:B------:R-:W-:Y:S02]  /*0140*/  CS2R R28, SRZ ;  /* 0x00000000001c7805 */ /* 0x000fe4000001ff00 */
[----:B------:R-:W-:Y:S01]  /*0150*/  CS2R R30, SRZ ;  /* 0x00000000001e7805 */ /* 0x000fe2000001ff00 */
[----:B------:R4:W-:Y:S01]  /*0160*/  STL [R1+0xcc], RZ ;  /* 0x0000ccff01007387 */ /* 0x0009e20000100800 */
[----:B------:R-:W-:Y:S02]  /*0170*/  CS2R R96, SRZ ;  /* 0x0000000000607805 */ /* 0x000fe4000001ff00 */
[----:B------:R-:W-:Y:S01]  /*0180*/  CS2R R98, SRZ ;  /* 0x0000000000627805 */ /* 0x000fe2000001ff00 */
[----:B-1----:R-:W-:Y:S01]  /*0190*/  VIADD R0, R3, 0x7f ;  /* 0x0000007f03007836 */ /* 0x002fe20000000000 */
[----:B------:R4:W-:Y:S01]  /*01a0*/  STL [R1+0xd0], RZ ;  /* 0x0000d0ff01007387 */ /* 0x0009e20000100800 */
[----:B------:R-:W-:-:S02]  /*01b0*/  CS2R R84, SRZ ;  /* 0x0000000000547805 */ /* 0x000fc4000001ff00 */
[----:B------:R-:W-:Y:S02]  /*01c0*/  CS2R R86, SRZ ;  /* 0x0000000000567805 */ /* 0x000fe4000001ff00 */
[----:B------:R-:W-:Y:S02]  /*01d0*/  CS2R R76, SRZ ;  /* 0x00000000004c7805 */ /* 0x000fe4000001ff00 */
[----:B------:R-:W-:Y:S01]  /*01e0*/  SHF.R.S32.HI R5, RZ, 0x1f, R0 ;  /* 0x0000001fff057819 */ /* 0x000fe20000011400 */
[----:B------:R4:W-:Y:S01]  /*01f0*/  STL [R1+0xd4], RZ ;  /* 0x0000d4ff01007387 */ /* 0x0009e20000100800 */
[----:B------:R-:W-:Y:S02]  /*0200*/  CS2R R78, SRZ ;  /* 0x00000000004e7805 */ /* 0x000fe4000001ff00 */
[----:B------:R-:W-:Y:S02]  /*0210*/  CS2R R32, SRZ ;  /* 0x0000000000207805 */ /* 0x000fe4000001ff00 */
[----:B------:R-:W-:Y:S01]  /*0220*/  LEA.HI R5, R5, R0, RZ, 0x7 ;  /* 0x0000000005057211 */ /* 0x000fe200078f38ff */
[----:B------:R4:W-:Y:S01]  /*0230*/  STL [R1+0xd8], RZ ;  /* 0x0000d8ff01007387 */ /* 0x0009e20000100800 */
[----:B--2---:R-:W-:-:S02]  /*0240*/  IABS R10, R7 ;  /* 0x00000007000a7213 */ /* 0x004fc40000000000 */
[----:B------:R-:W-:Y:S02]  /*0250*/  CS2R R34, SRZ ;  /* 0x0000000000227805 */ /* 0x000fe4000001ff00 */
[----:B------:R-:W-:Y:S01]  /*0260*/  SHF.R.S32.HI R5, RZ, 0x7, R5 ;  /* 0x00000007ff057819 */ /* 0x000fe20000011405 */
[----:B------:R4:W-:Y:S01]  /*0270*/  STL [R1+0xdc], RZ ;  /* 0x0000dcff01007387 */ /* 0x0009e20000100800 */
[----:B------:R-:W-:Y:S02]  /*0280*/  CS2R R80, SRZ ;  /* 0x0000000000507805 */ /* 0x000fe4000001ff00 */
[----:B------:R-:W-:Y:S02]  /*0290*/  CS2R R82, SRZ ;  /* 0x0000000000527805 */ /* 0x000fe4000001ff00 */
[----:B------:R-:W-:Y:S01]  /*02a0*/  CS2R R72, SRZ ;  /* 0x0000000000487805 */ /* 0x000fe2000001ff00 */
[----:B------:R-:W-:Y:S01]  /*02b0*/  IMAD.SHL.U32 R6, R5, 0x4, RZ ;  /* 0x0000000405067824 */ /* 0x000fe200078e00ff */
[----:B------:R4:W-:Y:S01]  /*02c0*/  STL [R1+0xe0], RZ ;  /* 0x0000e0ff01007387 */ /* 0x0009e20000100800 */
[----:B------:R-:W-:-:S02]  /*02d0*/  CS2R R74, SRZ ;  /* 0x00000000004a7805 */ /* 0x000fc4000001ff00 */
[----:B------:R-:W-:Y:S02]  /*02e0*/  CS2R R36, SRZ ;  /* 0x0000000000247805 */ /* 0x000fe4000001ff00 */
[----:B------:R-:W-:Y:S02]  /*02f0*/  CS2R R38, SRZ ;  /* 0x0000000000267805 */ /* 0x000fe4000001ff00 */
[-C--:B------:R-:W-:Y:S01]  /*0300*/  IABS R9, R6.reuse ;  /* 0x0000000600097213 */ /* 0x080fe20000000000 */
[----:B------:R4:W-:Y:S01]  /*0310*/  STL [R1+0xe4], RZ ;  /* 0x0000e4ff01007387 */ /* 0x0009e20000100800 */
[----:B------:R-:W-:Y:S02]  /*0320*/  IABS R12, R6 ;  /* 0x00000006000c7213 */ /* 0x000fe40000000000 */
[----:B------:R-:W-:Y:S01]  /*0330*/  CS2R R112, SRZ ;  /* 0x0000000000707805 */ /* 0x000fe2000001ff00 */
[----:B------:R-:W1:Y:S01]  /*0340*/  I2F.RP R0, R9 ;  /* 0x0000000900007306 */ /* 0x000e620000209400 */
[----:B------:R4:W-:Y:S01]  /*0350*/  STL [R1+0xe8], RZ ;  /* 0x0000e8ff01007387 */ /* 0x0009e20000100800 */
[----:B------:R-:W-:-:S02]  /*0360*/  CS2R R114, SRZ ;  /* 0x0000000000727805 */ /* 0x000fc4000001ff00 */
[----:B------:R-:W-:Y:S02]  /*0370*/  CS2R R108, SRZ ;  /* 0x00000000006c7805 */ /* 0x000fe4000001ff00 */
[----:B------:R-:W-:Y:S01]  /*0380*/  CS2R R110, SRZ ;  /* 0x00000000006e7805 */ /* 0x000fe2000001ff00 */
[----:B------:R4:W-:Y:S01]  /*0390*/  STL [R1+0xec], RZ ;  /* 0x0000ecff01007387 */ /* 0x0009e20000100800 */
[----:B------:R-:W-:Y:S02]  /*03a0*/  CS2R R104, SRZ ;  /* 0x0000000000687805 */ /* 0x000fe4000001ff00 */
[----:B------:R-:W-:Y:S02]  /*03b0*/  CS2R R106, SRZ ;  /* 0x00000000006a7805 */ /* 0x000fe4000001ff00 */
[----:B------:R-:W-:Y:S01]  /*03c0*/  CS2R R68, SRZ ;  /* 0x0000000000447805 */ /* 0x000fe2000001ff00 */
[----:B------:R4:W-:Y:S01]  /*03d0*/  STL [R1+0xf0], RZ ;  /* 0x0000f0ff01007387 */ /* 0x0009e20000100800 */
[----:B------:R-:W-:-:S02]  /*03e0*/  CS2R R70, SRZ ;  /* 0x0000000000467805 */ /* 0x000fc4000001ff00 */
[----:B------:R-:W-:Y:S02]  /*03f0*/  CS2R R40, SRZ ;  /* 0x0000000000287805 */ /* 0x000fe4000001ff00 */
[----:B------:R-:W-:Y:S01]  /*0400*/  CS2R R42, SRZ ;  /* 0x00000000002a7805 */ /* 0x000fe2000001ff00 */
[----:B------:R4:W-:Y:S01]  /*0410*/  STL [R1+0xf4], RZ ;  /* 0x0000f4ff01007387 */ /* 0x0009e20000100800 */
[----:B------:R-:W-:Y:S01]  /*0420*/  CS2R R60, SRZ ;  /* 0x00000000003c7805 */ /* 0x000fe2000001ff00 */
[----:B-1----:R-:W1:Y:S01]  /*0430*/  MUFU.RCP R0, R0 ;  /* 0x0000000000007308 */ /* 0x002e620000001000 */
        /* <DEDUP_REMOVED lines=15> */
[----:B------:R-:W-:Y:S01]  /*0530*/  CS2R R20, SRZ ;  /* 0x0000000000147805 */ /* 0x000fe2000001ff00 */
[----:B-1----:R-:W-:Y:S01]  /*0540*/  VIADD R4, R0, 0xffffffe ;  /* 0x0ffffffe00047836 */ /* 0x002fe20000000000 */
[----:B------:R4:W-:Y:S01]  /*0550*/  STL [R1+0x1d8], RZ ;  /* 0x0001d8ff01007387 */ /* 0x0009e20000100800 */
[----:B------:R-:W-:Y:S01]  /*0560*/  IMAD.MOV R0, RZ, RZ, -R12 ;  /* 0x000000ffff007224 */ /* 0x000fe200078e0a0c */
[----:B------:R-:W-:Y:S01]  /*0570*/  CS2R R22, SRZ ;  /* 0x0000000000167805 */ /* 0x000fe2000001ff00 */
[----:B------:R1:W2:Y:S01]  /*0580*/  F2I.FTZ.U32.TRUNC.NTZ R5, R4 ;  /* 0x0000000400057305 */ /* 0x0002a2000021f000 */
        /* <DEDUP_REMOVED lines=8> */
[----:B-1----:R-:W-:Y:S01]  /*0610*/  IMAD.MOV.U32 R4, RZ, RZ, RZ ;  /* 0x000000ffff047224 */ /* 0x002fe200078e00ff */
[----:B------:R4:W-:Y:S01]  /*0620*/  STL [R1+0x1e4], RZ ;  /* 0x0001e4ff01007387 */ /* 0x0009e20000100800 */
[----:B------:R-:W-:-:S02]  /*0630*/  CS2R R126, SRZ ;  /* 0x00000000007e7805 */ /* 0x000fc4000001ff00 */
[----:B------:R-:W-:Y:S02]  /*0640*/  CS2R R128, SRZ ;  /* 0x0000000000807805 */ /* 0x000fe4000001ff00 */
[----:B------:R-:W-:Y:S01]  /*0650*/  CS2R R130, SRZ ;  /* 0x0000000000827805 */ /* 0x000fe2000001ff00 */
[----:B------:R4:W-:Y:S01]  /*0660*/  STL [R1+0x1e8], RZ ;  /* 0x0001e8ff01007387 */ /* 0x0009e20000100800 */
[--C-:B--2---:R-:W-:Y:S01]  /*0670*/  IMAD.MOV R8, RZ, RZ, -R5.reuse ;  /* 0x000000ffff087224 */ /* 0x104fe200078e0a05 */
[----:B------:R-:W-:Y:S02]  /*0680*/  CS2R R132, SRZ ;  /* 0x0000000000847805 */ /* 0x000fe4000001ff00 */
[----:B------:R-:W-:Y:S01]  /*0690*/  CS2R R134, SRZ ;  /* 0x0000000000867805 */ /* 0x000fe2000001ff00 */
[----:B------:R4:W-:Y:S01]  /*06a0*/  STL [R1+0x1ec], RZ ;  /* 0x0001ecff01007387 */ /* 0x0009e20000100800 */
[----:B------:R-:W-:Y:S01]  /*06b0*/  IMAD R11, R8, R9, RZ ;  /* 0x00000009080b7224 */ /* 0x000fe200078e02ff */
[----:B------:R-:W-:Y:S01]  /*06c0*/  CS2R R136, SRZ ;  /* 0x0000000000887805 */ /* 0x000fe2000001ff00 */
[----:B------:R-:W-:Y:S01]  /*06d0*/  IMAD.MOV.U32 R8, RZ, RZ, R10 ;  /* 0x000000ffff087224 */ /* 0x000fe200078e000a */
[----:B------:R4:W-:Y:S01]  /*06e0*/  STL [R1+0x1f0], RZ ;  /* 0x0001f0ff01007387 */ /* 0x0009e20000100800 */
[----:B------:R-:W-:Y:S01]  /*06f0*/  IMAD.HI.U32 R5, R5, R11, R4 ;  /* 0x0000000b05057227 */ /* 0x000fe200078e0004 */
[----:B------:R-:W-:-:S02]  /*0700*/  CS2R R138, SRZ ;  /* 0x00000000008a7805 */ /* 0x000fc4000001ff00 */
[----:B------:R-:W-:Y:S01]  /*0710*/  CS2R R140, SRZ ;  /* 0x00000000008c7805 */ /* 0x000fe2000001ff00 */
[----:B------:R4:W-:Y:S01]  /*0720*/  STL [R1+0x1f4], RZ ;  /* 0x0001f4ff01007387 */ /* 0x0009e20000100800 */
[----:B------:R-:W-:Y:S02]  /*0730*/  CS2R R142, SRZ ;  /* 0x00000000008e7805 */ /* 0x000fe4000001ff00 */
[----:B------:R-:W-:Y:S01]  /*0740*/  CS2R R144, SRZ ;  /* 0x0000000000907805 */ /* 0x000fe2000001ff00 */
[----:B------:R-:W-:Y:S01]  /*0750*/  IMAD.HI.U32 R5, R5, R8, RZ ;  /* 0x0000000805057227 */ /* 0x000fe200078e00ff */
[----:B------:R4:W-:Y:S01]  /*0760*/  STL [R1+0x1f8], RZ ;  /* 0x0001f8ff01007387 */ /* 0x0009e20000100800 */
[----:B------:R-:W-:Y:S02]  /*0770*/  CS2R R146, SRZ ;  /* 0x0000000000927805 */ /* 0x000fe4000001ff00 */
[----:B------:R-:W-:Y:S01]  /*0780*/  CS2R R148, SRZ ;  /* 0x0000000000947805 */ /* 0x000fe2000001ff00 */
[----:B------:R-:W-:Y:S01]  /*0790*/  IMAD R0, R5, R0, R8 ;  /* 0x0000000005007224 */ /* 0x000fe200078e0208 */
[----:B------:R4:W-:Y:S01]  /*07a0*/  STL [R1+0x1fc], RZ ;  /* 0x0001fcff01007387 */ /* 0x0009e20000100800 */
[----:B------:R-:W-:-:S02]  /*07b0*/  CS2R R150, SRZ ;  /* 0x0000000000967805 */ /* 0x000fc4000001ff00 */
[----:B------:R-:W-:Y:S02]  /*07c0*/  CS2R R188, SRZ ;  /* 0x0000000000bc7805 */ /* 0x000fe4000001ff00 */
[----:B------:R-:W-:Y:S02]  /*07d0*/  CS2R R190, SRZ ;  /* 0x0000000000be7805 */ /* 0x000fe4000001ff00 */
[----:B------:R-:W-:Y:S01]  /*07e0*/  ISETP.GT.U32.AND P1, PT, R9, R0, PT ;  /* 0x000000000900720c */ /* 0x000fe20003f24070 */
        /* <DEDUP_REMOVED lines=12> */
[----:B------:R-:W-:Y:S01]  /*08b0*/  @!P1 IMAD.IADD R0, R0, 0x1, -R9 ;  /* 0x0000000100009824 */ /* 0x000fe200078e0a09 */
[----:B------:R4:W-:Y:S01]  /*08c0*/  STL [R1+0x2ec], RZ ;  /* 0x0002ecff01007387 */ /* 0x0009e20000100800 */
[----:B------:R-:W-:Y:S01]  /*08d0*/  @!P1 VIADD R5, R5, 0x1 ;  /* 0x0000000105059836 */ /* 0x000fe20000000000 */
[----:B------:R-:W-:-:S02]  /*08e0*/  ISETP.NE.AND P1, PT, R6, RZ, PT ;  /* 0x000000ff0600720c */ /* 0x000fc40003f25270 */
[----:B------:R-:W-:Y:S02]  /*08f0*/  CS2R R210, SRZ ;  /* 0x0000000000d27805 */ /* 0x000fe4000001ff00 */
[----:B------:R-:W-:Y:S01]  /*0900*/  ISETP.GE.U32.AND P0, PT, R0, R9, PT ;  /* 0x000000090000720c */ /* 0x000fe20003f06070 */
[----:B------:R4:W-:Y:S01]  /*0910*/  STL [R1+0x2f0], RZ ;  /* 0x0002f0ff01007387 */ /* 0x0009e20000100800 */
[----:B------:R-:W-:Y:S02]  /*0920*/  LOP3.LUT R0, R7, R6, RZ, 0x3c, !PT ;  /* 0x0000000607007212 */ /* 0x000fe400078e3cff */
[----:B------:R-:W-:Y:S02]  /*0930*/  CS2R R212, SRZ ;  /* 0x0000000000d47805 */ /* 0x000fe4000001ff00 */
[----:B------:R-:W-:Y:S01]  /*0940*/  CS2R R214, SRZ ;  /* 0x0000000000d67805 */ /* 0x000fe2000001ff00 */
[----:B------:R4:W-:Y:S01]  /*0950*/  STL [R1+0x2f4], RZ ;  /* 0x0002f4ff01007387 */ /* 0x0009e20000100800 */
[----:B------:R-:W-:Y:S01]  /*0960*/  ISETP.GE.AND P2, PT, R0, RZ, PT ;  /* 0x000000ff0000720c */ /* 0x000fe20003f46270 */
[----:B------:R-:W-:Y:S01]  /*0970*/  VIADD R0, R2, 0x1ff ;  /* 0x000001ff02007836 */ /* 0x000fe20000000000 */
[----:B------:R-:W-:Y:S01]  /*0980*/  CS2R R224, SRZ ;  /* 0x0000000000e07805 */ /* 0x000fe2000001ff00 */
[----:B------:R4:W-:Y:S01]  /*0990*/  STL [R1+0x2f8], RZ ;  /* 0x0002f8ff01007387 */ /* 0x0009e20000100800 */
[----:B------:R-:W-:-:S02]  /*09a0*/  CS2R R226, SRZ ;  /* 0x0000000000e27805 */ /* 0x000fc4000001ff00 */
[----:B------:R-:W-:Y:S02]  /*09b0*/  CS2R R228, SRZ ;  /* 0x0000000000e47805 */ /* 0x000fe4000001ff00 */
[----:B------:R-:W-:Y:S01]  /*09c0*/  CS2R R230, SRZ ;  /* 0x0000000000e67805 */ /* 0x000fe2000001ff00 */
[----:B------:R-:W-:Y:S01]  /*09d0*/  @P0 VIADD R5, R5, 0x1 ;  /* 0x0000000105050836 */ /* 0x000fe20000000000 */
[----:B------:R4:W-:Y:S01]  /*09e0*/  STL [R1+0x2fc], RZ ;  /* 0x0002fcff01007387 */ /* 0x0009e20000100800 */
[----:B------:R-:W-:Y:S02]  /*09f0*/  CS2R R232, SRZ ;  /* 0x0000000000e87805 */ /* 0x000fe4000001ff00 */
[----:B------:R-:W-:Y:S01]  /*0a00*/  CS2R R234, SRZ ;  /* 0x0000000000ea7805 */ /* 0x000fe2000001ff00 */
[----:B------:R-:W-:Y:S01]  /*0a10*/  IMAD.MOV.U32 R4, RZ, RZ, R5 ;  /* 0x000000ffff047224 */ /* 0x000fe200078e0005 */
[----:B------:R-:W-:Y:S01]  /*0a20*/  SHF.R.S32.HI R5, RZ, 0x1f, R0 ;  /* 0x0000001fff057819 */ /* 0x000fe20000011400 */
[----:B------:R4:W-:Y:S01]  /*0a30*/  STL [R1+0x3f0], RZ ;  /* 0x0003f0ff01007387 */ /* 0x0009e20000100800 */
[----:B------:R-:W-:Y:S01]  /*0a40*/  CS2R R244, SRZ ;  /* 0x0000000000f47805 */ /* 0x000fe2000001ff00 */
[----:B------:R-:W-:Y:S01]  /*0a50*/  @!P2 IMAD.MOV R4, RZ, RZ, -R4 ;  /* 0x000000ffff04a224 */ /* 0x000fe200078e0a04 */
[----:B------:R-:W-:Y:S01]  /*0a60*/  @!P1 LOP3.LUT R4, RZ, R6, RZ, 0x33, !PT ;  /* 0x00000006ff049212 */ /* 0x000fe200078e33ff */
[----:B------:R4:W-:Y:S01]  /*0a70*/  STL [R1+0x3f4], RZ ;  /* 0x0003f4ff01007387 */ /* 0x0009e20000100800 */
[----:B------:R-:W-:-:S02]  /*0a80*/  LEA.HI R5, R5, R0, RZ, 0x9 ;  /* 0x0000000005057211 */ /* 0x000fc400078f48ff */
[----:B------:R-:W-:Y:S01]  /*0a90*/  CS2R R246, SRZ ;  /* 0x0000000000f67805 */ /* 0x000fe2000001ff00 */
[----:B------:R-:W-:Y:S01]  /*0aa0*/  IMAD.SHL.U32 R8, R4, 0x4, RZ ;  /* 0x0000000404087824 */ /* 0x000fe200078e00ff */
[----:B------:R4:W-:Y:S01]  /*0ab0*/  STL [R1+0x3f8], RZ ;  /* 0x0003f8ff01007387 */ /* 0x0009e20000100800 */
[----:B------:R-:W-:-:S03]  /*0ac0*/  IMAD.MOV R4, RZ, RZ, -R4 ;  /* 0x000000ffff047224 */ /* 0x000fc600078e0a04 */
[----:B------:R-:W-:Y:S01]  /*0ad0*/  LEA.HI.SX32 R5, R5, -R8, 0x17 ;  /* 0x8000000805057211 */ /* 0x000fe200078fbaff */
[----:B------:R-:W-:Y:S01]  /*0ae0*/  IMAD R10, R6, R4, R7 ;  /* 0x00000004060a7224 */ /* 0x000fe200078e0207 */
[----:B------:R4:W-:Y:S02]  /*0af0*/  STL [R1+0x3fc], RZ ;  /* 0x0003fcff01007387 */ /* 0x0009e40000100800 */
[----:B------:R-:W-:Y:S02]  /*0b00*/  VIMNMX R11, R5, 0x4, PT ;  /* 0x00000004050b7848 */ /* 0x000fe40003fe0100 */
[----:B------:R-:W-:Y:S01]  /*0b10*/  IABS R6, R10 ;  /* 0x0000000a00067213 */ /* 0x000fe20000000000 */
[----:B------:R4:W-:Y:S01]  /*0b20*/  STL [R1+0x4f0], RZ ;  /* 0x0004f0ff01007387 */ /* 0x0009e20000100800 */
[----:B------:R-:W-:-:S03]  /*0b30*/  IABS R9, R11 ;  /* 0x0000000b00097213 */ /* 0x000fc60000000000 */
[----:B------:R4:W-:Y:S01]  /*0b40*/  STL [R1+0x4f4], RZ ;  /* 0x0004f4ff01007387 */ /* 0x0009e20000100800 */
[----:B------:R-:W1:Y:S03]  /*0b50*/  I2F.RP R0, R9 ;  /* 0x0000000900007306 */ /* 0x000e660000209400 */
[----:B------:R4:W-:Y:S04]  /*0b60*/  STL [R1+0x4f8], RZ ;  /* 0x0004f8ff01007387 */ /* 0x0009e80000100800 */
[----:B------:R4:W-:Y:S04]  /*0b70*/  STL [R1+0x4fc], RZ ;  /* 0x0004fcff01007387 */ /* 0x0009e80000100800 */
[----:B------:R4:W-:Y:S01]  /*0b80*/  STL [R1+0x500], RZ ;  /* 0x000500ff01007387 */ /* 0x0009e20000100800 */
[----:B-1----:R-:W1:Y:S03]  /*0b90*/  MUFU.RCP R0, R0 ;  /* 0x0000000000007308 */ /* 0x002e660000001000 */
[----:B------:R4:W-:Y:S04]  /*0ba0*/  STL [R1+0x504], RZ ;  /* 0x000504ff01007387 */ /* 0x0009e80000100800 */
[----:B------:R4:W-:Y:S04]  /*0bb0*/  STL [R1+0x508], RZ ;  /* 0x000508ff01007387 */ /* 0x0009e80000100800 */
[----:B------:R4:W-:Y:S04]  /*0bc0*/  STL [R1+0x50c], RZ ;  /* 0x00050cff01007387 */ /* 0x0009e80000100800 */
[----:B------:R4:W-:Y:S01]  /*0bd0*/  STL [R1+0x510], RZ ;  /* 0x000510ff01007387 */ /* 0x0009e20000100800 */
[----:B-1----:R-:W-:-:S03]  /*0be0*/  VIADD R5, R0, 0xffffffe ;  /* 0x0ffffffe00057836 */ /* 0x002fc60000000000 */
[----:B------:R4:W-:Y:S04]  /*0bf0*/  STL [R1+0x514], RZ ;  /* 0x000514ff01007387 */ /* 0x0009e80000100800 */
[----:B------:R4:W-:Y:S01]  /*0c00*/  STL [R1+0x518], RZ ;  /* 0x000518ff01007387 */ /* 0x0009e20000100800 */
[----:B------:R-:W1:Y:S03]  /*0c10*/  F2I.FTZ.U32.TRUNC.NTZ R5, R5 ;  /* 0x0000000500057305 */ /* 0x000e66000021f000 */
[----:B------:R4:W-:Y:S04]  /*0c20*/  STL [R1+0x51c], RZ ;  /* 0x00051cff01007387 */ /* 0x0009e80000100800 */
[----:B------:R4:W-:Y:S04]  /*0c30*/  STL [R1+0x520], RZ ;  /* 0x000520ff01007387 */ /* 0x0009e80000100800 */
[----:B------:R4:W-:Y:S01]  /*0c40*/  STL [R1+0x524], RZ ;  /* 0x000524ff01007387 */ /* 0x0009e20000100800 */
[----:B-1----:R-:W-:-:S03]  /*0c50*/  IMAD.MOV R12, RZ, RZ, -R5 ;  /* 0x000000ffff0c7224 */ /* 0x002fc600078e0a05 */
[----:B------:R4:W-:Y:S01]  /*0c60*/  STL [R1+0x528], RZ ;  /* 0x000528ff01007387 */ /* 0x0009e20000100800 */
[----:B------:R-:W-:Y:S01]  /*0c70*/  IMAD.MOV.U32 R4, RZ, RZ, R12 ;  /* 0x000000ffff047224 */ /* 0x000fe200078e000c */
[----:B------:R-:W-:Y:S02]  /*0c80*/  IABS R12, R11 ;  /* 0x0000000b000c7213 */ /* 0x000fe40000000000 */
[----:B------:R4:W-:Y:S01]  /*0c90*/  STL [R1+0x52c], RZ ;  /* 0x00052cff01007387 */ /* 0x0009e20000100800 */
[----:B------:R-:W-:Y:S02]  /*0ca0*/  IMAD R7, R4, R9, RZ ;  /* 0x0000000904077224 */ /* 0x000fe400078e02ff */
[----:B------:R-:W-:Y:S01]  /*0cb0*/  IMAD.MOV.U32 R4, RZ, RZ, RZ ;  /* 0x000000ffff047224 */ /* 0x000fe200078e00ff */
[----:B------:R4:W-:Y:S01]  /*0cc0*/  STL [R1+0x530], RZ ;  /* 0x000530ff01007387 */ /* 0x0009e20000100800 */
[----:B------:R-:W-:Y:S01]  /*0cd0*/  IMAD.MOV R0, RZ, RZ, -R12 ;  /* 0x000000ffff007224 */ /* 0x000fe200078e0a0c */
[----:B------:R-:W-:Y:S01]  /*0ce0*/  CS2R R12, SRZ ;  /* 0x00000000000c7805 */ /* 0x000fe2000001ff00 */
[----:B------:R-:W-:Y:S01]  /*0cf0*/  IMAD.HI.U32 R4, R5, R7, R4 ;  /* 0x0000000705047227 */ /* 0x000fe200078e0004 */
[----:B0-----:R-:W-:Y:S01]  /*0d00*/  LOP3.LUT R5, R152, 0x7f, RZ, 0xc0, !PT ;  /* 0x0000007f98057812 */ /* 0x001fe200078ec0ff */
[----:B------:R-:W0:Y:S04]  /*0d10*/  S2R R7, SR_CgaCtaId ;  /* 0x0000000000077919 */ /* 0x000e280000008800 */
[----:B------:R-:W-:Y:S01]  /*0d20*/  IMAD.HI.U32 R217, R4, R6, RZ ;  /* 0x0000000604d97227 */ /* 0x000fe200078e00ff */
[----:B------:R4:W-:Y:S01]  /*0d30*/  STL [R1+0x534], RZ ;  /* 0x000534ff01007387 */ /* 0x0009e20000100800 */
[----:B------:R-:W-:-:S02]  /*0d40*/  MOV R4, 0x400 ;  /* 0x0000040000047802 */ /* 0x000fc40000000f00 */
[----:B------:R-:W-:Y:S01]  /*0d50*/  IMAD R0, R217, R0, R6 ;  /* 0x00000000d9007224 */ /* 0x000fe200078e0206 */
[----:B------:R4:W-:Y:S04]  /*0d60*/  STL [R1+0x538], RZ ;  /* 0x000538ff01007387 */ /* 0x0009e80000100800 */
[----:B------:R-:W-:Y:S01]  /*0d70*/  ISETP.GT.U32.AND P1, PT, R9, R0, PT ;  /* 0x000000000900720c */ /* 0x000fe20003f24070 */
[----:B------:R4:W-:Y:S04]  /*0d80*/  STL [R1+0x53c], RZ ;  /* 0x00053cff01007387 */ /* 0x0009e80000100800 */
[----:B------:R4:W-:Y:S04]  /*0d90*/  STL [R1+0x540], RZ ;  /* 0x000540ff01007387 */ /* 0x0009e80000100800 */
[----:B------:R4:W-:Y:S04]  /*0da0*/  STL [R1+0x544], RZ ;  /* 0x000544ff01007387 */ /* 0x0009e80000100800 */
[----:B------:R-:W-:Y:S01]  /*0db0*/  @!P1 IMAD.IADD R0, R0, 0x1, -R9 ;  /* 0x0000000100009824 */ /* 0x000fe200078e0a09 */
[----:B------:R4:W-:Y:S01]  /*0dc0*/  STL [R1+0x548], RZ ;  /* 0x000548ff01007387 */ /* 0x0009e20000100800 */
[----:B------:R-:W-:Y:S01]  /*0dd0*/  @!P1 VIADD R217, R217, 0x1 ;  /* 0x00000001d9d99836 */ /* 0x000fe20000000000 */
[----:B------:R-:W-:-:S02]  /*0de0*/  ISETP.NE.AND P1, PT, R11, RZ, PT ;  /* 0x000000ff0b00720c */ /* 0x000fc40003f25270 */
[----:B------:R-:W-:Y:S01]  /*0df0*/  ISETP.GE.U32.AND P0, PT, R0, R9, PT ;  /* 0x000000090000720c */ /* 0x000fe20003f06070 */
[----:B------:R4:W-:Y:S01]  /*0e00*/  STL [R1+0x54c], RZ ;  /* 0x00054cff01007387 */ /* 0x0009e20000100800 */
[----:B------:R-:W-:Y:S02]  /*0e10*/  LOP3.LUT R0, R10, R11, RZ, 0x3c, !PT ;  /* 0x0000000b0a007212 */ /* 0x000fe400078e3cff */
[----:B0-----:R-:W-:Y:S02]  /*0e20*/  LEA R216, R7, R4, 0x18 ;  /* 0x0000000407d87211 */ /* 0x001fe400078ec0ff */
[----:B------:R-:W-:Y:S02]  /*0e30*/  CS2R R6, SRZ ;  /* 0x0000000000067805 */ /* 0x000fe4000001ff00 */
[----:B------:R-:W-:-:S05]  /*0e40*/  ISETP.GE.AND P2, PT, R0, RZ, PT ;  /* 0x000000ff0000720c */ /* 0x000fca0003f46270 */
[----:B------:R-:W-:-:S08]  /*0e50*/  @P0 VIADD R217, R217, 0x1 ;  /* 0x00000001d9d90836 */ /* 0x000fd00000000000 */
[----:B------:R-:W-:Y:S01]  /*0e60*/  @!P2 IMAD.MOV R217, RZ, RZ, -R217 ;  /* 0x000000ffffd9a224 */ /* 0x000fe200078e0ad9 */
[----:B------:R-:W-:-:S05]  /*0e70*/  @!P1 LOP3.LUT R217, RZ, R11, RZ, 0x33, !PT ;  /* 0x0000000bffd99212 */ /* 0x000fca00078e33ff */
[----:B------:R-:W-:Y:S02]  /*0e80*/  IMAD.MOV R0, RZ, RZ, -R217 ;  /* 0x000000ffff007224 */ /* 0x000fe400078e0ad9 */
[----:B------:R-:W-:Y:S02]  /*0e90*/  IMAD.SHL.U32 R217, R217, 0x80, RZ ;  /* 0x00000080d9d97824 */ /* 0x000fe400078e00ff */
[----:B------:R-:W-:Y:S01]  /*0ea0*/  IMAD R0, R11, R0, R10 ;  /* 0x000000000b007224 */ /* 0x000fe200078e020a */
[----:B------:R-:W-:-:S03]  /*0eb0*/  CS2R R10, SRZ ;  /* 0x00000000000a7805 */ /* 0x000fc6000001ff00 */
[----:B------:R-:W-:Y:S01]  /*0ec0*/  IMAD.IADD R0, R8, 0x1, R0 ;  /* 0x0000000108007824 */ /* 0x000fe200078e0200 */
[----:B------:R-:W-:-:S03]  /*0ed0*/  CS2R R8, SRZ ;  /* 0x0000000000087805 */ /* 0x000fc6000001ff00 */
[----:B------:R-:W-:Y:S01]  /*0ee0*/  IMAD R220, R0, 0x200, R5 ;  /* 0x0000020000dc7824 */ /* 0x000fe200078e0205 */
[----:B------:R-:W-:Y:S01]  /*0ef0*/  CS2R R4, SRZ ;  /* 0x0000000000047805 */ /* 0x000fe2000001ff00 */
[----:B---3--:R-:W-:Y:S02]  /*0f00*/  VIADD R0, R153, 0x3f ;  /* 0x0000003f99007836 */ /* 0x008fe40000000000 */
[C---:B------:R-:W-:Y:S02]  /*0f10*/  VIADD R223, R220.reuse, 0x80 ;  /* 0x00000080dcdf7836 */ /* 0x040fe40000000000 */
[----:B------:R-:W-:Y:S01]  /*0f20*/  VIADD R222, R220, 0x100 ;  /* 0x00000100dcde7836 */ /* 0x000fe20000000000 */
[----:B------:R-:W-:Y:S01]  /*0f30*/  ISETP.GE.AND P0, PT, R0, 0x40, PT ;  /* 0x000000400000780c */ /* 0x000fe20003f06270 */
[----:B------:R-:W-:-:S12]  /*0f40*/  VIADD R221, R220, 0x180 ;  /* 0x00000180dcdd7836 */ /* 0x000fd80000000000 */
[----:B----4-:R-:W-:Y:S05]  /*0f50*/  @!P0 BRA `(.L_x_0) ;  /* 0x0000021800308947 */ /* 0x010fea0003800000 */
[----:B------:R-:W-:Y:S01]  /*0f60*/  IABS R7, R3 ;  /* 0x0000000300077213 */ /* 0x000fe20000000000 */
[----:B------:R-:W0:Y:S01]  /*0f70*/  LDC R141, c[0x0][0x240] ;  /* 0x00009000ff8d7b82 */ /* 0x000e220000000800 */
[----:B------:R-:W-:Y:S02]  /*0f80*/  IABS R13, R2 ;  /* 0x00000002000d7213 */ /* 0x000fe40000000000 */
[----:B------:R-:W-:Y:S01]  /*0f90*/  CS2R R154, SRZ ;  /* 0x00000000009a7805 */ /* 0x000fe2000001ff00 */
[----:B------:R-:W1:Y:S01]  /*0fa0*/  I2F.RP R10, R7 ;  /* 0x00000007000a7306 */ /* 0x000e620000209400 */
[----:B------:R-:W-:Y:S02]  /*0fb0*/  SHF.R.S32.HI R11, RZ, 0x1f, R0 ;  /* 0x0000001fff0b7819 */ /* 0x000fe40000011400 */
[----:B------:R-:W-:Y:S02]  /*0fc0*/  CS2R R156, SRZ ;  /* 0x00000000009c7805 */ /* 0x000fe4000001ff00 */
[----:B------:R-:W-:-:S02]  /*0fd0*/  LOP3.LUT R73, R152, 0x3f, RZ, 0xc0, !PT ;  /* 0x0000003f98497812 */ /* 0x000fc400078ec0ff */
[----:B------:R-:W-:Y:S02]  /*0fe0*/  CS2R R158, SRZ ;  /* 0x00000000009e7805 */ /* 0x000fe4000001ff00 */
[----:B------:R-:W-:Y:S02]  /*0ff0*/  SHF.R.S32.HI R15, RZ, 0x6, R152 ;  /* 0x00000006ff0f7819 */ /* 0x000fe40000011498 */
[----:B------:R-:W-:Y:S02]  /*1000*/  CS2R R160, SRZ ;  /* 0x0000000000a07805 */ /* 0x000fe4000001ff00 */
[----:B------:R-:W-:Y:S01]  /*1010*/  LOP3.LUT R14, R152, 0x40, RZ, 0xc0, !PT ;  /* 0x00000040980e7812 */ /* 0x000fe200078ec0ff */
[----:B------:R-:W2:Y:S01]  /*1020*/  I2F.RP R6, R13 ;  /* 0x0000000d00067306 */ /* 0x000ea20000209400 */
[----:B------:R-:W-:Y:S02]  /*1030*/  SGXT R15, R15, 0x1 ;  /* 0x000000010f0f781a */ /* 0x000fe40000000200 */
[----:B------:R-:W-:-:S02]  /*1040*/  CS2R R162, SRZ ;  /* 0x0000000000a27805 */ /* 0x000fc4000001ff00 */
[----:B------:R-:W-:Y:S02]  /*1050*/  IABS R16, R222 ;  /* 0x000000de00107213 */ /* 0x000fe40000000000 */
[----:B------:R-:W-:Y:S02]  /*1060*/  CS2R R164, SRZ ;  /* 0x0000000000a47805 */ /* 0x000fe4000001ff00 */
[----:B------:R-:W-:Y:S02]  /*1070*/  CS2R R166, SRZ ;  /* 0x0000000000a67805 */ /* 0x000fe4000001ff00 */
[----:B------:R-:W-:Y:S02]  /*1080*/  CS2R R168, SRZ ;  /* 0x0000000000a87805 */ /* 0x000fe4000001ff00 */
[----:B------:R-:W-:Y:S01]  /*1090*/  CS2R R170, SRZ ;  /* 0x0000000000aa7805 */ /* 0x000fe2000001ff00 */
[----:B-1----:R-:W1:Y:S01]  /*10a0*/  MUFU.RCP R10, R10 ;  /* 0x0000000a000a7308 */ /* 0x002e620000001000 */
[----:B------:R-:W-:-:S02]  /*10b0*/  CS2R R172, SRZ ;  /* 0x0000000000ac7805 */ /* 0x000fc4000001ff00 */
[----:B------:R-:W-:Y:S02]  /*10c0*/  CS2R R174, SRZ ;  /* 0x0000000000ae7805 */ /* 0x000fe4000001ff00 */
[----:B------:R-:W-:Y:S02]  /*10d0*/  CS2R R176, SRZ ;  /* 0x0000000000b07805 */ /* 0x000fe4000001ff00 */
[----:B------:R-:W-:Y:S02]  /*10e0*/  CS2R R178, SRZ ;  /* 0x0000000000b27805 */ /* 0x000fe4000001ff00 */
[----:B------:R-:W-:Y:S02]  /*10f0*/  CS2R R180, SRZ ;  /* 0x0000000000b47805 */ /* 0x000fe4000001ff00 */
[----:B------:R-:W-:Y:S02]  /*1100*/  CS2R R182, SRZ ;  /* 0x0000000000b67805 */ /* 0x000fe4000001ff00 */
[----:B------:R-:W-:Y:S01]  /*1110*/  CS2R R184, SRZ ;  /* 0x0000000000b87805 */ /* 0x000fe2000001ff00 */
[----:B--2---:R-:W2:Y:S01]  /*1120*/  MUFU.RCP R6, R6 ;  /* 0x0000000600067308 */ /* 0x004ea20000001000 */
[----:B------:R-:W-:-:S02]  /*1130*/  CS2R R186, SRZ ;  /* 0x0000000000ba7805 */ /* 0x000fc4000001ff00 */
[----:B------:R-:W-:Y:S02]  /*1140*/  CS2R R188, SRZ ;  /* 0x0000000000bc7805 */ /* 0x000fe4000001ff00 */
[----:B------:R-:W-:Y:S02]  /*1150*/  CS2R R190, SRZ ;  /* 0x0000000000be7805 */ /* 0x000fe4000001ff00 */
[----:B------:R-:W-:Y:S02]  /*1160*/  CS2R R192, SRZ ;  /* 0x0000000000c07805 */ /* 0x000fe4000001ff00 */
[----:B------:R-:W-:Y:S02]  /*1170*/  CS2R R194, SRZ ;  /* 0x0000000000c27805 */ /* 0x000fe4000001ff00 */
[----:B------:R-:W-:Y:S02]  /*1180*/  CS2R R196, SRZ ;  /* 0x0000000000c47805 */ /* 0x000fe4000001ff00 */
[----:B------:R-:W-:-:S02]  /*1190*/  CS2R R198, SRZ ;  /* 0x0000000000c67805 */ /* 0x000fc4000001ff00 */
[----:B------:R-:W-:Y:S01]  /*11a0*/  CS2R R200, SRZ ;  /* 0x0000000000c87805 */ /* 0x000fe2000001ff00 */
[----:B-1----:R-:W-:Y:S01]  /*11b0*/  VIADD R8, R10, 0xffffffe ;  /* 0x0ffffffe0a087836 */ /* 0x002fe20000000000 */
[----:B------:R-:W-:Y:S02]  /*11c0*/  LEA.HI R10, R11, R0, RZ, 0x6 ;  /* 0x000000000b0a7211 */ /* 0x000fe400078f30ff */
[----:B------:R-:W-:Y:S02]  /*11d0*/  CS2R R202, SRZ ;  /* 0x0000000000ca7805 */ /* 0x000fe4000001ff00 */
[----:B------:R-:W-:Y:S01]  /*11e0*/  CS2R R204, SRZ ;  /* 0x0000000000cc7805 */ /* 0x000fe2000001ff00 */
[----:B------:R1:W3:Y:S01]  /*11f0*/  F2I.FTZ.U32.TRUNC.NTZ R9, R8 ;  /* 0x0000000800097305 */ /* 0x0002e2000021f000 */
[----:B------:R-:W-:Y:S02]  /*1200*/  CS2R R206, SRZ ;  /* 0x0000000000ce7805 */ /* 0x000fe4000001ff00 */
[----:B------:R-:W-:-:S02]  /*1210*/  CS2R R208, SRZ ;  /* 0x0000000000d07805 */ /* 0x000fc4000001ff00 */
[----:B------:R-:W-:Y:S01]  /*1220*/  CS2R R210, SRZ ;  /* 0x0000000000d27805 */ /* 0x000fe2000001ff00 */
[----:B--2---:R-:W-:Y:S01]  /*1230*/  VIADD R4, R6, 0xffffffe ;  /* 0x0ffffffe06047836 */ /* 0x004fe20000000000 */
[----:B------:R-:W-:Y:S01]  /*1240*/  CS2R R212, SRZ ;  /* 0x0000000000d47805 */ /* 0x000fe2000001ff00 */
[----:B------:R-:W-:Y:S01]  /*1250*/  IMAD.SHL.U32 R6, R73, 0x2, RZ ;  /* 0x0000000249067824 */ /* 0x000fe200078e00ff */
[----:B------:R-:W-:Y:S01]  /*1260*/  CS2R R214, SRZ ;  /* 0x0000000000d67805 */ /* 0x000fe2000001ff00 */
[----:B------:R3:W2:Y:S01]  /*1270*/  F2I.FTZ.U32.TRUNC.NTZ R5, R4 ;  /* 0x0000000400057305 */ /* 0x0006a2000021f000 */
[----:B-1----:R-:W-:Y:S01]  /*1280*/  IMAD.MOV.U32 R8, RZ, RZ, RZ ;  /* 0x000000ffff087224 */ /* 0x002fe200078e00ff */
[----:B------:R-:W-:Y:S01]  /*1290*/  CS2R R144, SRZ ;  /* 0x0000000000907805 */ /* 0x000fe2000001ff00 */
[----:B------:R-:W-:Y:S01]  /*12a0*/  IMAD R14, R14, 0x80, R6 ;  /* 0x000000800e0e7824 */ /* 0x000fe200078e0206 */
[----:B------:R-:W-:Y:S02]  /*12b0*/  LOP3.LUT R15, R6, 0x90, R15, 0x78, !PT ;  /* 0x00000090060f7812 */ /* 0x000fe400078e780f */
[----:B------:R-:W-:-:S02]  /*12c0*/  CS2R R146, SRZ ;  /* 0x0000000000927805 */ /* 0x000fc4000001ff00 */
[----:B------:R-:W-:Y:S02]  /*12d0*/  CS2R R148, SRZ ;  /* 0x0000000000947805 */ /* 0x000fe4000001ff00 */
[----:B------:R-:W-:Y:S01]  /*12e0*/  CS2R R150, SRZ ;  /* 0x0000000000967805 */ /* 0x000fe2000001ff00 */
[----:B------:R-:W-:Y:S01]  /*12f0*/  UMOV UR19, 0x40000040 ;  /* 0x4000004000137882 */ /* 0x000fe20000000000 */
[----:B---3--:R-:W-:-:S04]  /*1300*/  IMAD.MOV R4, RZ, RZ, -R9 ;  /* 0x000000ffff047224 */ /* 0x008fc800078e0a09 */
[----:B------:R-:W-:Y:S02]  /*1310*/  IMAD R17, R4, R7, RZ ;  /* 0x0000000704117224 */ /* 0x000fe400078e02ff */
[----:B--2---:R-:W-:Y:S02]  /*1320*/  IMAD.MOV R12, RZ, RZ, -R5 ;  /* 0x000000ffff0c7224 */ /* 0x004fe400078e0a05 */
[----:B------:R-:W-:Y:S02]  /*1330*/  IMAD.MOV.U32 R4, RZ, RZ, RZ ;  /* 0x000000ffff047224 */ /* 0x000fe400078e00ff */
[----:B------:R-:W-:Y:S01]  /*1340*/  IMAD R11, R12, R13, RZ ;  /* 0x0000000d0c0b7224 */ /* 0x000fe200078e02ff */
[----:B------:R-:W-:Y:S01]  /*1350*/  IABS R12, R223 ;  /* 0x000000df000c7213 */ /* 0x000fe20000000000 */
[----:B------:R-:W-:Y:S01]  /*1360*/  IMAD.HI.U32 R9, R9, R17, R8 ;  /* 0x0000001109097227 */ /* 0x000fe200078e0008 */
[----:B------:R-:W-:Y:S02]  /*1370*/  IABS R17, R221 ;  /* 0x000000dd00117213 */ /* 0x000fe40000000000 */
[----:B------:R-:W-:Y:S01]  /*1380*/  SHF.R.U32.HI R8, RZ, 0x6, R152 ;  /* 0x00000006ff087819 */ /* 0x000fe20000011698 */
[----:B------:R-:W-:Y:S01]  /*1390*/  IMAD.HI.U32 R4, R5, R11, R4 ;  /* 0x0000000b05047227 */ /* 0x000fe200078e0004 */
[----:B------:R-:W-:-:S02]  /*13a0*/  IABS R11, R220 ;  /* 0x000000dc000b7213 */ /* 0x000fc40000000000 */
[----:B------:R-:W-:Y:S02]  /*13b0*/  CS2R R152, SRZ ;  /* 0x0000000000987805 */ /* 0x000fe4000001ff00 */
[----:B------:R-:W-:Y:S01]  /*13c0*/  SGXT.U32 R8, R8, 0x1 ;  /* 0x000000010808781a */ /* 0x000fe20000000000 */
[----:B------:R-:W-:-:S03]  /*13d0*/  IMAD.HI.U32 R0, R4, R11, RZ ;  /* 0x0000000b04007227 */ /* 0x000fc600078e00ff */
[----:B------:R-:W-:Y:S01]  /*13e0*/  LOP3.LUT R8, R217, R8, RZ, 0xfc, !PT ;  /* 0x00000008d9087212 */ /* 0x000fe200078efcff */
[----:B------:R-:W-:-:S03]  /*13f0*/  IMAD.HI.U32 R5, R4, R12, RZ ;  /* 0x0000000c04057227 */ /* 0x000fc600078e00ff */
[C---:B------:R-:W-:Y:S02]  /*1400*/  LOP3.LUT R21, R8.reuse, 0x78, RZ, 0xfc, !PT ;  /* 0x0000007808157812 */ /* 0x040fe400078efcff */
[----:B------:R-:W-:Y:S01]  /*1410*/  LOP3.LUT R23, R8, 0x74, RZ, 0xfc, !PT ;  /* 0x0000007408177812 */ /* 0x000fe200078efcff */
[----:B------:R-:W-:Y:S01]  /*1420*/  IMAD.MOV R0, RZ, RZ, -R0 ;  /* 0x000000ffff007224 */ /* 0x000fe200078e0a00 */
[----:B------:R-:W-:Y:S01]  /*1430*/  IABS R22, R21 ;  /* 0x0000001500167213 */ /* 0x000fe20000000000 */
[----:B------:R-:W-:Y:S01]  /*1440*/  IMAD.HI.U32 R6, R4, R16, RZ ;  /* 0x0000001004067227 */ /* 0x000fe200078e00ff */
[----:B------:R-:W-:Y:S02]  /*1450*/  IABS R24, R23 ;  /* 0x0000001700187213 */ /* 0x000fe40000000000 */
[----:B------:R-:W-:Y:S01]  /*1460*/  LOP3.LUT R25, R8, 0x72, RZ, 0xfc, !PT ;  /* 0x0000007208197812 */ /* 0x000fe200078efcff */
[----:B------:R-:W-:Y:S01]  /*1470*/  IMAD.HI.U32 R4, R4, R17, RZ ;  /* 0x0000001104047227 */ /* 0x000fe200078e00ff */
[----:B------:R-:W-:-:S02]  /*1480*/  LOP3.LUT R27, R8, 0x70, RZ, 0xfc, !PT ;  /* 0x00000070081b7812 */ /* 0x000fc400078efcff */
[----:B------:R-:W-:Y:S01]  /*1490*/  IABS R26, R25 ;  /* 0x00000019001a7213 */ /* 0x000fe20000000000 */
[----:B------:R-:W-:Y:S01]  /*14a0*/  IMAD.MOV R5, RZ, RZ, -R5 ;  /* 0x000000ffff057224 */ /* 0x000fe200078e0a05 */
[C---:B------:R-:W-:Y:S01]  /*14b0*/  LOP3.LUT R29, R8.reuse, 0x68, RZ, 0xfc, !PT ;  /* 0x00000068081d7812 */ /* 0x040fe200078efcff */
[C---:B------:R-:W-:Y:S01]  /*14c0*/  IMAD R0, R13.reuse, R0, R11 ;  /* 0x000000000d007224 */ /* 0x040fe200078e020b */
[C---:B------:R-:W-:Y:S01]  /*14d0*/  LOP3.LUT R11, R8.reuse, 0x7e, RZ, 0xfc, !PT ;  /* 0x0000007e080b7812 */ /* 0x040fe200078efcff */
[----:B------:R-:W-:Y:S01]  /*14e0*/  IMAD.MOV R6, RZ, RZ, -R6 ;  /* 0x000000ffff067224 */ /* 0x000fe200078e0a06 */
[----:B------:R-:W-:Y:S01]  /*14f0*/  IABS R32, R29 ;  /* 0x0000001d00207213 */ /* 0x000fe20000000000 */
[----:B------:R-:W-:Y:S01]  /*1500*/  IMAD.MOV R18, RZ, RZ, -R4 ;  /* 0x000000ffff127224 */ /* 0x000fe200078e0a04 */
[C---:B------:R-:W-:Y:S01]  /*1510*/  ISETP.GT.U32.AND P1, PT, R13.reuse, R0, PT ;  /* 0x000000000d00720c */ /* 0x040fe20003f24070 */
[C---:B------:R-:W-:Y:S01]  /*1520*/  IMAD R4, R13.reuse, R5, R12 ;  /* 0x000000050d047224 */ /* 0x040fe200078e020c */
[----:B------:R-:W-:Y:S01]  /*1530*/  LOP3.LUT R12, R8, 0x7c, RZ, 0xfc, !PT ;  /* 0x0000007c080c7812 */ /* 0x000fe200078efcff */
[C---:B------:R-:W-:Y:S01]  /*1540*/  IMAD R5, R13.reuse, R6, R16 ;  /* 0x000000060d057224 */ /* 0x040fe200078e0210 */
[----:B------:R-:W-:Y:S01]  /*1550*/  IABS R16, R11 ;  /* 0x0000000b00107213 */ /* 0x000fe20000000000 */
[C---:B------:R-:W-:Y:S01]  /*1560*/  IMAD R6, R13.reuse, R18, R17 ;  /* 0x000000120d067224 */ /* 0x040fe200078e0211 */
[----:B------:R-:W-:-:S02]  /*1570*/  ISETP.GT.U32.AND P2, PT, R13, R4, PT ;  /* 0x000000040d00720c */ /* 0x000fc40003f44070 */
[C---:B------:R-:W-:Y:S02]  /*1580*/  ISETP.GT.U32.AND P4, PT, R13.reuse, R5, PT ;  /* 0x000000050d00720c */ /* 0x040fe40003f84070 */
[----:B------:R-:W-:Y:S02]  /*1590*/  ISETP.GT.U32.AND P5, PT, R13, R6, PT ;  /* 0x000000060d00720c */ /* 0x000fe40003fa4070 */
[----:B------:R-:W-:Y:S01]  /*15a0*/  ISETP.GE.AND P0, PT, R11, RZ, PT ;  /* 0x000000ff0b00720c */ /* 0x000fe20003f06270 */
[--C-:B------:R-:W-:Y:S01]  /*15b0*/  @!P1 IMAD.IADD R0, R0, 0x1, -R13.reuse ;  /* 0x0000000100009824 */ /* 0x100fe200078e0a0d */
[----:B------:R-:W-:Y:S01]  /*15c0*/  LOP3.LUT R17, R8, 0x7a, RZ, 0xfc, !PT ;  /* 0x0000007a08117812 */ /* 0x000fe200078efcff */
[----:B------:R-:W-:Y:S01]  /*15d0*/  IMAD.HI.U32 R11, R9, R16, RZ ;  /* 0x00000010090b7227 */ /* 0x000fe200078e00ff */
[----:B------:R-:W-:Y:S02]  /*15e0*/  IABS R18, R12 ;  /* 0x0000000c00127213 */ /* 0x000fe40000000000 */
[----:B------:R-:W-:Y:S01]  /*15f0*/  ISETP.GT.U32.AND P1, PT, R13, R0, PT ;  /* 0x000000000d00720c */ /* 0x000fe20003f24070 */
[--C-:B------:R-:W-:Y:S01]  /*1600*/  @!P2 IMAD.IADD R4, R4, 0x1, -R13.reuse ;  /* 0x000000010404a824 */ /* 0x100fe200078e0a0d */
[----:B------:R-:W-:Y:S01]  /*1610*/  IABS R20, R17 ;  /* 0x0000001100147213 */ /* 0x000fe20000000000 */
[--C-:B------:R-:W-:Y:S01]  /*1620*/  @!P4 IMAD.IADD R5, R5, 0x1, -R13.reuse ;  /* 0x000000010505c824 */ /* 0x100fe200078e0a0d */
[----:B------:R-:W-:Y:S01]  /*1630*/  ISETP.GE.AND P3, PT, R12, RZ, PT ;  /* 0x000000ff0c00720c */ /* 0x000fe20003f66270 */
[----:B------:R-:W-:Y:S01]  /*1640*/  @!P5 IMAD.IADD R6, R6, 0x1, -R13 ;  /* 0x000000010606d824 */ /* 0x000fe200078e0a0d */
[C---:B------:R-:W-:Y:S01]  /*1650*/  ISETP.GT.U32.AND P4, PT, R13.reuse, R4, PT ;  /* 0x000000040d00720c */ /* 0x040fe20003f84070 */
[----:B------:R-:W-:Y:S01]  /*1660*/  IMAD.MOV R11, RZ, RZ, -R11 ;  /* 0x000000ffff0b7224 */ /* 0x000fe200078e0a0b */
[----:B------:R-:W-:Y:S01]  /*1670*/  ISETP.GT.U32.AND P5, PT, R13, R5, PT ;  /* 0x000000050d00720c */ /* 0x000fe20003fa4070 */
[----:B------:R-:W-:Y:S01]  /*1680*/  IMAD.HI.U32 R12, R9, R18, RZ ;  /* 0x00000012090c7227 */ /* 0x000fe200078e00ff */
[----:B------:R-:W-:-:S02]  /*1690*/  ISETP.GT.U32.AND P6, PT, R13, R6, PT ;  /* 0x000000060d00720c */ /* 0x000fc40003fc4070 */
[----:B------:R-:W-:Y:S01]  /*16a0*/  ISETP.GE.AND P2, PT, R17, RZ, PT ;  /* 0x000000ff1100720c */ /* 0x000fe20003f46270 */
[--C-:B------:R-:W-:Y:S01]  /*16b0*/  @!P1 IMAD.IADD R0, R0, 0x1, -R13.reuse ;  /* 0x0000000100009824 */ /* 0x100fe200078e0a0d */
[----:B------:R-:W-:Y:S01]  /*16c0*/  ISETP.GE.AND P1, PT, R220, RZ, PT ;  /* 0x000000ffdc00720c */ /* 0x000fe20003f26270 */
[----:B------:R-:W-:Y:S01]  /*16d0*/  IMAD R16, R7, R11, R16 ;  /* 0x0000000b07107224 */ /* 0x000fe200078e0210 */
[C---:B------:R-:W-:Y:S01]  /*16e0*/  LOP3.LUT R17, R8.reuse, 0x76, RZ, 0xfc, !PT ;  /* 0x0000007608117812 */ /* 0x040fe200078efcff */
[----:B------:R-:W-:Y:S01]  /*16f0*/  IMAD.HI.U32 R11, R9, R20, RZ ;  /* 0x00000014090b7227 */ /* 0x000fe200078e00ff */
[C---:B------:R-:W-:Y:S02]  /*1700*/  LOP3.LUT R31, R8.reuse, 0x62, RZ, 0xfc, !PT ;  /* 0x00000062081f7812 */ /* 0x040fe400078efcff */
[----:B------:R-:W-:Y:S01]  /*1710*/  LOP3.LUT R33, R8, 0x5e, RZ, 0xfc, !PT ;  /* 0x0000005e08217812 */ /* 0x000fe200078efcff */
[--C-:B------:R-:W-:Y:S01]  /*1720*/  @!P4 IMAD.IADD R4, R4, 0x1, -R13.reuse ;  /* 0x000000010404c824 */ /* 0x100fe200078e0a0d */
[----:B------:R-:W-:Y:S01]  /*1730*/  ISETP.GE.AND P4, PT, R221, RZ, PT ;  /* 0x000000ffdd00720c */ /* 0x000fe20003f86270 */
[--C-:B------:R-:W-:Y:S01]  /*1740*/  @!P5 IMAD.IADD R5, R5, 0x1, -R13.reuse ;  /* 0x000000010505d824 */ /* 0x100fe200078e0a0d */
[----:B------:R-:W-:Y:S01]  /*1750*/  ISETP.GE.AND P5, PT, R222, RZ, PT ;  /* 0x000000ffde00720c */ /* 0x000fe20003fa6270 */
[----:B------:R-:W-:Y:S01]  /*1760*/  @!P6 IMAD.IADD R6, R6, 0x1, -R13 ;  /* 0x000000010606e824 */ /* 0x000fe200078e0a0d */
[----:B------:R-:W-:Y:S01]  /*1770*/  ISETP.GE.AND P6, PT, R223, RZ, PT ;  /* 0x000000ffdf00720c */ /* 0x000fe20003fc6270 */
[----:B------:R-:W-:Y:S01]  /*1780*/  IMAD.MOV R12, RZ, RZ, -R12 ;  /* 0x000000ffff0c7224 */ /* 0x000fe200078e0a0c */
[----:B------:R-:W-:Y:S01]  /*1790*/  IABS R34, R31 ;  /* 0x0000001f00227213 */ /* 0x000fe20000000000 */
[----:B------:R-:W-:Y:S01]  /*17a0*/  IMAD.MOV R11, RZ, RZ, -R11 ;  /* 0x000000ffff0b7224 */ /* 0x000fe200078e0a0b */
[C---:B------:R-:W-:Y:S01]  /*17b0*/  LOP3.LUT R35, R8.reuse, 0x5c, RZ, 0xfc, !PT ;  /* 0x0000005c08237812 */ /* 0x040fe200078efcff */
[----:B------:R-:W-:Y:S01]  /*17c0*/  IMAD R18, R7, R12, R18 ;  /* 0x0000000c07127224 */ /* 0x000fe200078e0212 */
[----:B------:R-:W-:Y:S01]  /*17d0*/  LOP3.LUT R37, R8, 0x5a, RZ, 0xfc, !PT ;  /* 0x0000005a08257812 */ /* 0x000fe200078efcff */
[----:B------:R-:W-:Y:S01]  /*17e0*/  IMAD.HI.U32 R12, R9, R22, RZ ;  /* 0x00000016090c7227 */ /* 0x000fe200078e00ff */
[----:B------:R-:W-:-:S02]  /*17f0*/  IABS R36, R35 ;  /* 0x0000002300247213 */ /* 0x000fc40000000000 */
[----:B------:R-:W-:Y:S01]  /*1800*/  IABS R38, R37 ;  /* 0x0000002500267213 */ /* 0x000fe20000000000 */
[----:B------:R-:W-:Y:S01]  /*1810*/  IMAD R20, R7, R11, R20 ;  /* 0x0000000b07147224 */ /* 0x000fe200078e0214 */
[----:B------:R-:W-:Y:S01]  /*1820*/  LOP3.LUT R11, RZ, R2, RZ, 0x33, !PT ;  /* 0x00000002ff0b7212 */ /* 0x000fe200078e33ff */
[----:B------:R-:W-:Y:S01]  /*1830*/  @!P1 IMAD.MOV R0, RZ, RZ, -R0 ;  /* 0x000000ffff009224 */ /* 0x000fe200078e0a00 */
[----:B------:R-:W-:Y:S01]  /*1840*/  ISETP.NE.AND P1, PT, R2, RZ, PT ;  /* 0x000000ff0200720c */ /* 0x000fe20003f25270 */
[----:B------:R-:W-:Y:S01]  /*1850*/  IMAD.MOV.U32 R2, RZ, RZ, R5 ;  /* 0x000000ffff027224 */ /* 0x000fe200078e0005 */
[C---:B------:R-:W-:Y:S01]  /*1860*/  LOP3.LUT R39, R8.reuse, 0x58, RZ, 0xfc, !PT ;  /* 0x0000005808277812 */ /* 0x040fe200078efcff */
[----:B------:R-:W-:Y:S01]  /*1870*/  IMAD.MOV R12, RZ, RZ, -R12 ;  /* 0x000000ffff0c7224 */ /* 0x000fe200078e0a0c */
[----:B------:R-:W-:Y:S01]  /*1880*/  SEL R5, R11, R0, !P1 ;  /* 0x000000000b057207 */ /* 0x000fe20004800000 */
[----:B------:R-:W-:Y:S01]  /*1890*/  @!P6 IMAD.MOV R4, RZ, RZ, -R4 ;  /* 0x000000ffff04e224 */ /* 0x000fe200078e0a04 */
[C---:B------:R-:W-:Y:S01]  /*18a0*/  ISETP.GT.U32.AND P6, PT, R7.reuse, R20, PT ;  /* 0x000000140700720c */ /* 0x040fe20003fc4070 */
[----:B------:R-:W-:Y:S01]  /*18b0*/  @!P5 IMAD.MOV R2, RZ, RZ, -R2 ;  /* 0x000000ffff02d224 */ /* 0x000fe200078e0a02 */
[----:B------:R-:W-:Y:S01]  /*18c0*/  LOP3.LUT R41, R8, 0x56, RZ, 0xfc, !PT ;  /* 0x0000005608297812 */ /* 0x000fe200078efcff */
[----:B------:R-:W-:Y:S01]  /*18d0*/  @!P4 IMAD.MOV R6, RZ, RZ, -R6 ;  /* 0x000000ffff06c224 */ /* 0x000fe200078e0a06 */
[C---:B------:R-:W-:Y:S01]  /*18e0*/  ISETP.GT.U32.AND P4, PT, R7.reuse, R16, PT ;  /* 0x000000100700720c */ /* 0x040fe20003f84070 */
[----:B------:R-:W-:Y:S01]  /*18f0*/  IMAD R19, R7, R12, R22 ;  /* 0x0000000c07137224 */ /* 0x000fe200078e0216 */
[C---:B------:R-:W-:Y:S01]  /*1900*/  SEL R4, R11.reuse, R4, !P1 ;  /* 0x000000040b047207 */ /* 0x040fe20004800000 */
[----:B------:R-:W-:Y:S01]  /*1910*/  VIADD R12, R216, 0x10000 ;  /* 0x00010000d80c7836 */ /* 0x000fe20000000000 */
[C---:B------:R-:W-:Y:S01]  /*1920*/  SEL R0, R11.reuse, R2, !P1 ;  /* 0x000000020b007207 */ /* 0x040fe20004800000 */
[----:B------:R-:W-:Y:S01]  /*1930*/  IMAD.MOV.U32 R2, RZ, RZ, RZ ;  /* 0x000000ffff027224 */ /* 0x000fe200078e00ff */
[----:B------:R-:W-:Y:S01]  /*1940*/  SEL R6, R11, R6, !P1 ;  /* 0x000000060b067207 */ /* 0x000fe20004800000 */
[----:B------:R-:W-:Y:S01]  /*1950*/  IMAD.HI.U32 R13, R9, R24, RZ ;  /* 0x00000018090d7227 */ /* 0x000fe200078e00ff */
[----:B------:R-:W-:-:S02]  /*1960*/  ISETP.GT.U32.AND P1, PT, R7, R18, PT ;  /* 0x000000120700720c */ /* 0x000fc40003f24070 */
[----:B------:R-:W-:Y:S01]  /*1970*/  SHF.R.U32.HI R12, RZ, 0x4, R12 ;  /* 0x00000004ff0c7819 */ /* 0x000fe2000001160c */
[----:B------:R-:W-:Y:S01]  /*1980*/  IMAD.MOV R13, RZ, RZ, -R13 ;  /* 0x000000ffff0d7224 */ /* 0x000fe200078e0a0d */
[----:B------:R-:W-:Y:S01]  /*1990*/  IABS R22, R17 ;  /* 0x0000001100167213 */ /* 0x000fe20000000000 */
[--C-:B------:R-:W-:Y:S01]  /*19a0*/  @!P4 IMAD.IADD R16, R16, 0x1, -R7.reuse ;  /* 0x000000011010c824 */ /* 0x100fe200078e0a07 */
[----:B------:R-:W-:Y:S01]  /*19b0*/  SGXT.U32 R12, R12, 0xe ;  /* 0x0000000e0c0c781a */ /* 0x000fe20000000000 */
[--C-:B------:R-:W-:Y:S01]  /*19c0*/  @!P6 IMAD.IADD R20, R20, 0x1, -R7.reuse ;  /* 0x000000011414e824 */ /* 0x100fe200078e0a07 */
[----:B------:R-:W-:Y:S01]  /*19d0*/  ISETP.GT.U32.AND P4, PT, R7, R19, PT ;  /* 0x000000130700720c */ /* 0x000fe20003f84070 */
[----:B------:R-:W-:Y:S01]  /*19e0*/  IMAD.HI.U32 R11, R9, R22, RZ ;  /* 0x00000016090b7227 */ /* 0x000fe200078e00ff */
[C---:B------:R-:W-:Y:S02]  /*19f0*/  R2UR UR18, R12.reuse ;  /* 0x000000000c1272ca */ /* 0x040fe400000e0000 */
[----:B------:R-:W-:Y:S01]  /*1a00*/  IADD3 R12, P5, R12, 0x2, RZ ;  /* 0x000000020c0c7810 */ /* 0x000fe20007fbe0ff */
[----:B------:R-:W-:Y:S01]  /*1a10*/  @!P1 IMAD.IADD R18, R18, 0x1, -R7 ;  /* 0x0000000112129824 */ /* 0x000fe200078e0a07 */
[----:B------:R-:W-:Y:S01]  /*1a20*/  ISETP.GE.AND P6, PT, R21, RZ, PT ;  /* 0x000000ff1500720c */ /* 0x000fe20003fc6270 */
[----:B------:R-:W-:Y:S01]  /*1a30*/  IMAD.MOV R11, RZ, RZ, -R11 ;  /* 0x000000ffff0b7224 */ /* 0x000fe200078e0a0b */
[----:B------:R-:W-:Y:S01]  /*1a40*/  IADD3.X R2, R2, 0x40000040, RZ, P5, !PT ;  /* 0x4000004002027810 */ /* 0x000fe20002ffe4ff */
[C---:B------:R-:W-:Y:S01]  /*1a50*/  IMAD R21, R7.reuse, R13, R24 ;  /* 0x0000000d07157224 */ /* 0x040fe200078e0218 */
[C---:B------:R-:W-:Y:S01]  /*1a60*/  ISETP.GT.U32.AND P5, PT, R7.reuse, R16, PT ;  /* 0x000000100700720c */ /* 0x040fe20003fa4070 */
[C---:B------:R-:W-:Y:S01]  /*1a70*/  IMAD R22, R7.reuse, R11, R22 ;  /* 0x0000000b07167224 */ /* 0x040fe200078e0216 */
[----:B------:R-:W-:Y:S01]  /*1a80*/  ISETP.GT.U32.AND P1, PT, R7, R18, PT ;  /* 0x000000120700720c */ /* 0x000fe20003f24070 */
[----:B------:R-:W-:Y:S01]  /*1a90*/  @!P4 IMAD.IADD R19, R19, 0x1, -R7 ;  /* 0x000000011313c824 */ /* 0x000fe200078e0a07 */
[----:B------:R-:W-:Y:S01]  /*1aa0*/  ISETP.GT.U32.AND P4, PT, R7, R20, PT ;  /* 0x000000140700720c */ /* 0x000fe20003f84070 */
[----:B------:R-:W-:Y:S01]  /*1ab0*/  IMAD.HI.U32 R11, R9, R26, RZ ;  /* 0x0000001a090b7227 */ /* 0x000fe200078e00ff */
[----:B------:R-:W-:-:S02]  /*1ac0*/  IABS R13, R27 ;  /* 0x0000001b000d7213 */ /* 0x000fc40000000000 */
[----:B------:R-:W-:Y:S01]  /*1ad0*/  IABS R40, R41 ;  /* 0x0000002900287213 */ /* 0x000fe20000000000 */
[----:B------:R-:W-:Y:S01]  /*1ae0*/  IMAD.MOV R24, RZ, RZ, -R11 ;  /* 0x000000ffff187224 */ /* 0x000fe200078e0a0b */
[C---:B------:R-:W-:Y:S02]  /*1af0*/  LOP3.LUT R43, R8.reuse, 0x54, RZ, 0xfc, !PT ;  /* 0x00000054082b7812 */ /* 0x040fe400078efcff */
[----:B------:R-:W-:Y:S01]  /*1b00*/  LOP3.LUT R47, R8, 0x4a, RZ, 0xfc, !PT ;  /* 0x0000004a082f7812 */ /* 0x000fe200078efcff */
[--C-:B------:R-:W-:Y:S01]  /*1b10*/  @!P5 IMAD.IADD R16, R16, 0x1, -R7.reuse ;  /* 0x000000011010d824 */ /* 0x100fe200078e0a07 */
[C---:B------:R-:W-:Y:S01]  /*1b20*/  ISETP.GT.U32.AND P5, PT, R7.reuse, R19, PT ;  /* 0x000000130700720c */ /* 0x040fe20003fa4070 */
[----:B------:R-:W-:Y:S01]  /*1b30*/  @!P1 IMAD.IADD R18, R18, 0x1, -R7 ;  /* 0x0000000112129824 */ /* 0x000fe200078e0a07 */
[C---:B------:R-:W-:Y:S01]  /*1b40*/  ISETP.GT.U32.AND P1, PT, R7.reuse, R22, PT ;  /* 0x000000160700720c */ /* 0x040fe20003f24070 */
[C---:B------:R-:W-:Y:S01]  /*1b50*/  IMAD R24, R7.reuse, R24, R26 ;  /* 0x0000001807187224 */ /* 0x040fe200078e021a */
[----:B------:R-:W-:Y:S01]  /*1b60*/  IABS R42, R43 ;  /* 0x0000002b002a7213 */ /* 0x000fe20000000000 */
[----:B------:R-:W-:Y:S01]  /*1b70*/  IMAD.MOV.U32 R11, RZ, RZ, R18 ;  /* 0x000000ffff0b7224 */ /* 0x000fe200078e0012 */
[C---:B------:R-:W-:Y:S01]  /*1b80*/  LOP3.LUT R49, R8.reuse, 0x48, RZ, 0xfc, !PT ;  /* 0x0000004808317812 */ /* 0x040fe200078efcff */
[----:B------:R-:W-:Y:S01]  /*1b90*/  IMAD.MOV.U32 R26, RZ, RZ, R13 ;  /* 0x000000ffff1a7224 */ /* 0x000fe200078e000d */
[----:B------:R-:W-:Y:S01]  /*1ba0*/  LOP3.LUT R51, R8, 0x46, RZ, 0xfc, !PT ;  /* 0x0000004608337812 */ /* 0x000fe200078efcff */
[----:B------:R-:W-:Y:S01]  /*1bb0*/  @!P3 IMAD.MOV R11, RZ, RZ, -R11 ;  /* 0x000000ffff0bb224 */ /* 0x000fe200078e0a0b */
[----:B------:R-:W-:Y:S01]  /*1bc0*/  ISETP.GT.U32.AND P3, PT, R7, R21, PT ;  /* 0x000000150700720c */ /* 0x000fe20003f64070 */
[----:B------:R-:W-:Y:S01]  /*1bd0*/  @!P0 IMAD.MOV R16, RZ, RZ, -R16 ;  /* 0x000000ffff108224 */ /* 0x000fe200078e0a10 */
[----:B------:R-:W-:Y:S01]  /*1be0*/  ISETP.GE.AND P0, PT, R17, RZ, PT ;  /* 0x000000ff1100720c */ /* 0x000fe20003f06270 */
[--C-:B------:R-:W-:Y:S01]  /*1bf0*/  @!P5 IMAD.IADD R19, R19, 0x1, -R7.reuse ;  /* 0x000000011313d824 */ /* 0x100fe200078e0a07 */
[----:B------:R-:W-:Y:S01]  /*1c00*/  ISETP.GT.U32.AND P5, PT, R7, R24, PT ;  /* 0x000000180700720c */ /* 0x000fe20003fa4070 */
[--C-:B------:R-:W-:Y:S01]  /*1c10*/  @!P1 IMAD.IADD R22, R22, 0x1, -R7.reuse ;  /* 0x0000000116169824 */ /* 0x100fe200078e0a07 */
[----:B------:R-:W-:Y:S01]  /*1c20*/  LOP3.LUT R17, R8, 0x6e, RZ, 0xfc, !PT ;  /* 0x0000006e08117812 */ /* 0x000fe200078efcff */
[----:B------:R-:W-:Y:S01]  /*1c30*/  @!P4 IMAD.IADD R20, R20, 0x1, -R7 ;  /* 0x000000011414c824 */ /* 0x000fe200078e0a07 */
[----:B------:R-:W-:Y:S01]  /*1c40*/  ISETP.GE.AND P4, PT, R23, RZ, PT ;  /* 0x000000ff1700720c */ /* 0x000fe20003f86270 */
[----:B------:R-:W-:Y:S01]  /*1c50*/  IMAD.HI.U32 R13, R9, R26, RZ ;  /* 0x0000001a090d7227 */ /* 0x000fe200078e00ff */
[----:B------:R-:W-:-:S02]  /*1c60*/  ISETP.GE.AND P1, PT, R25, RZ, PT ;  /* 0x000000ff1900720c */ /* 0x000fc40003f26270 */
[----:B------:R-:W-:Y:S01]  /*1c70*/  LOP3.LUT R25, R8, 0x6c, RZ, 0xfc, !PT ;  /* 0x0000006c08197812 */ /* 0x000fe200078efcff */
[--C-:B------:R-:W-:Y:S01]  /*1c80*/  @!P3 IMAD.IADD R21, R21, 0x1, -R7.reuse ;  /* 0x000000011515b824 */ /* 0x100fe200078e0a07 */
[C---:B------:R-:W-:Y:S01]  /*1c90*/  ISETP.GT.U32.AND P3, PT, R7.reuse, R22, PT ;  /* 0x000000160700720c */ /* 0x040fe20003f64070 */
[----:B------:R-:W-:Y:S01]  /*1ca0*/  IMAD.MOV.U32 R18, RZ, RZ, R20 ;  /* 0x000000ffff127224 */ /* 0x000fe200078e0014 */
[----:B------:R-:W-:Y:S01]  /*1cb0*/  IABS R20, R17 ;  /* 0x0000001100147213 */ /* 0x000fe20000000000 */
[----:B------:R-:W-:Y:S01]  /*1cc0*/  @!P5 IMAD.IADD R24, R24, 0x1, -R7 ;  /* 0x000000011818d824 */ /* 0x000fe200078e0a07 */
[----:B------:R-:W-:Y:S01]  /*1cd0*/  IABS R28, R25 ;  /* 0x00000019001c7213 */ /* 0x000fe20000000000 */
[----:B------:R-:W-:Y:S01]  /*1ce0*/  IMAD.MOV R13, RZ, RZ, -R13 ;  /* 0x000000ffff0d7224 */ /* 0x000fe200078e0a0d */
[----:B------:R-:W-:Y:S01]  /*1cf0*/  IABS R46, R49 ;  /* 0x00000031002e7213 */ /* 0x000fe20000000000 */
[----:B------:R-:W-:Y:S01]  /*1d00*/  @!P2 IMAD.MOV R18, RZ, RZ, -R18 ;  /* 0x000000ffff12a224 */ /* 0x000fe200078e0a12 */
[C---:B------:R-:W-:Y:S01]  /*1d10*/  ISETP.GT.U32.AND P5, PT, R7.reuse, R24, PT ;  /* 0x000000180700720c */ /* 0x040fe20003fa4070 */
[C---:B------:R-:W-:Y:S01]  /*1d20*/  IMAD R23, R7.reuse, R13, R26 ;  /* 0x0000000d07177224 */ /* 0x040fe200078e021a */
[----:B------:R-:W-:Y:S01]  /*1d30*/  ISETP.GT.U32.AND P2, PT, R7, R21, PT ;  /* 0x000000150700720c */ /* 0x000fe20003f44070 */
[----:B------:R-:W-:Y:S01]  /*1d40*/  IMAD.HI.U32 R13, R9, R20, RZ ;  /* 0x00000014090d7227 */ /* 0x000fe200078e00ff */
[----:B------:R-:W-:-:S02]  /*1d50*/  LOP3.LUT R54, R8, 0x42, RZ, 0xfc, !PT ;  /* 0x0000004208367812 */ /* 0x000fc400078efcff */
[----:B------:R-:W-:Y:S01]  /*1d60*/  IABS R48, R51 ;  /* 0x0000003300307213 */ /* 0x000fe20000000000 */
[----:B------:R-:W-:Y:S01]  /*1d70*/  IMAD.MOV R13, RZ, RZ, -R13 ;  /* 0x000000ffff0d7224 */ /* 0x000fe200078e0a0d */
[----:B------:R-:W-:Y:S01]  /*1d80*/  LOP3.LUT R53, R8, 0x44, RZ, 0xfc, !PT ;  /* 0x0000004408357812 */ /* 0x000fe200078efcff */
[--C-:B------:R-:W-:Y:S01]  /*1d90*/  @!P3 IMAD.IADD R22, R22, 0x1, -R7.reuse ;  /* 0x000000011616b824 */ /* 0x100fe200078e0a07 */
[C---:B------:R-:W-:Y:S01]  /*1da0*/  ISETP.GT.U32.AND P3, PT, R7.reuse, R23, PT ;  /* 0x000000170700720c */ /* 0x040fe20003f64070 */
[----:B------:R-:W-:Y:S01]  /*1db0*/  IMAD R26, R7, R13, R20 ;  /* 0x0000000d071a7224 */ /* 0x000fe200078e0214 */
[----:B------:R-:W-:Y:S01]  /*1dc0*/  IABS R52, R54 ;  /* 0x0000003600347213 */ /* 0x000fe20000000000 */
[----:B------:R-:W-:Y:S01]  /*1dd0*/  @!P5 IMAD.IADD R24, R24, 0x1, -R7 ;  /* 0x000000011818d824 */ /* 0x000fe200078e0a07 */
[----:B------:R-:W-:Y:S01]  /*1de0*/  IABS R50, R53 ;  /* 0x0000003500327213 */ /* 0x000fe20000000000 */
[----:B------:R-:W-:Y:S01]  /*1df0*/  IMAD.HI.U32 R13, R9, R28, RZ ;  /* 0x0000001c090d7227 */ /* 0x000fe200078e00ff */
[----:B------:R-:W-:-:S02]  /*1e00*/  ISETP.GT.U32.AND P5, PT, R7, R26, PT ;  /* 0x0000001a0700720c */ /* 0x000fc40003fa4070 */
[C---:B------:R-:W-:Y:S01]  /*1e10*/  LOP3.LUT R55, R8.reuse, 0x40, RZ, 0xfc, !PT ;  /* 0x0000004008377812 */ /* 0x040fe200078efcff */
[----:B------:R-:W-:Y:S01]  /*1e20*/  IMAD.MOV.U32 R20, RZ, RZ, R22 ;  /* 0x000000ffff147224 */ /* 0x000fe200078e0016 */
[C---:B------:R-:W-:Y:S01]  /*1e30*/  LOP3.LUT R56, R8.reuse, 0x3e, RZ, 0xfc, !PT ;  /* 0x0000003e08387812 */ /* 0x040fe200078efcff */
[----:B------:R-:W-:Y:S01]  /*1e40*/  @!P6 IMAD.MOV R19, RZ, RZ, -R19 ;  /* 0x000000ffff13e224 */ /* 0x000fe200078e0a13 */
[----:B------:R-:W-:Y:S01]  /*1e50*/  ISETP.GE.AND P6, PT, R27, RZ, PT ;  /* 0x000000ff1b00720c */ /* 0x000fe20003fc6270 */
[----:B------:R-:W-:Y:S01]  /*1e60*/  @!P3 IMAD.IADD R23, R23, 0x1, -R7 ;  /* 0x000000011717b824 */ /* 0x000fe200078e0a07 */
[----:B------:R-:W-:Y:S01]  /*1e70*/  LOP3.LUT R27, R8, 0x6a, RZ, 0xfc, !PT ;  /* 0x0000006a081b7812 */ /* 0x000fe200078efcff */
[----:B------:R-:W-:Y:S01]  /*1e80*/  IMAD.MOV R13, RZ, RZ, -R13 ;  /* 0x000000ffff0d7224 */ /* 0x000fe200078e0a0d */
[----:B------:R-:W-:Y:S01]  /*1e90*/  ISETP.GE.AND P3, PT, R25, RZ, PT ;  /* 0x000000ff1900720c */ /* 0x000fe20003f66270 */
[----:B------:R-:W-:Y:S01]  /*1ea0*/  @!P0 IMAD.MOV R20, RZ, RZ, -R20 ;  /* 0x000000ffff148224 */ /* 0x000fe200078e0a14 */
[----:B------:R-:W-:Y:S01]  /*1eb0*/  ISETP.GT.U32.AND P0, PT, R7, R23, PT ;  /* 0x000000170700720c */ /* 0x000fe20003f04070 */
[--C-:B------:R-:W-:Y:S01]  /*1ec0*/  @!P5 IMAD.IADD R26, R26, 0x1, -R7.reuse ;  /* 0x000000011a1ad824 */ /* 0x100fe200078e0a07 */
[----:B------:R-:W-:Y:S01]  /*1ed0*/  IABS R30, R27 ;  /* 0x0000001b001e7213 */ /* 0x000fe20000000000 */
[----:B------:R-:W-:Y:S01]  /*1ee0*/  @!P2 IMAD.IADD R21, R21, 0x1, -R7 ;  /* 0x000000011515a824 */ /* 0x000fe200078e0a07 */
[----:B------:R-:W-:Y:S01]  /*1ef0*/  ISETP.GE.AND P2, PT, R17, RZ, PT ;  /* 0x000000ff1100720c */ /* 0x000fe20003f46270 */
[C---:B------:R-:W-:Y:S01]  /*1f00*/  IMAD R25, R7.reuse, R13, R28 ;  /* 0x0000000d07197224 */ /* 0x040fe200078e021c */
[----:B------:R-:W-:Y:S01]  /*1f10*/  ISETP.GT.U32.AND P5, PT, R7, R26, PT ;  /* 0x0000001a0700720c */ /* 0x000fe20003fa4070 */
[----:B------:R-:W-:Y:S01]  /*1f20*/  IMAD.HI.U32 R17, R9, R32, RZ ;  /* 0x0000002009117227 */ /* 0x000fe200078e00ff */
[----:B------:R-:W-:-:S02]  /*1f30*/  LOP3.LUT R57, R8, 0x2e, RZ, 0xfc, !PT ;  /* 0x0000002e08397812 */ /* 0x000fc400078efcff */
[C---:B------:R-:W-:Y:S01]  /*1f40*/  LOP3.LUT R59, R8.reuse, 0x2c, RZ, 0xfc, !PT ;  /* 0x0000002c083b7812 */ /* 0x040fe200078efcff */
[----:B------:R-:W-:Y:S01]  /*1f50*/  IMAD.MOV.U32 R22, RZ, RZ, R24 ;  /* 0x000000ffff167224 */ /* 0x000fe200078e0018 */
[----:B------:R-:W-:Y:S01]  /*1f60*/  IABS R60, R57 ;  /* 0x00000039003c7213 */ /* 0x000fe20000000000 */
[----:B------:R-:W-:Y:S01]  /*1f70*/  @!P4 IMAD.MOV R21, RZ, RZ, -R21 ;  /* 0x000000ffff15c224 */ /* 0x000fe200078e0a15 */
[----:B------:R-:W-:Y:S01]  /*1f80*/  ISETP.GT.U32.AND P4, PT, R7, R25, PT ;  /* 0x000000190700720c */ /* 0x000fe20003f84070 */
[----:B------:R-:W-:Y:S01]  /*1f90*/  IMAD.HI.U32 R13, R9, R30, RZ ;  /* 0x0000001e090d7227 */ /* 0x000fe200078e00ff */
[----:B------:R-:W-:Y:S02]  /*1fa0*/  IABS R62, R59 ;  /* 0x0000003b003e7213 */ /* 0x000fe40000000000 */
[C---:B------:R-:W-:Y:S01]  /*1fb0*/  LOP3.LUT R61, R8.reuse, 0x24, RZ, 0xfc, !PT ;  /* 0x00000024083d7812 */ /* 0x040fe200078efcff */
[----:B------:R-:W-:Y:S01]  /*1fc0*/  IMAD.MOV R17, RZ, RZ, -R17 ;  /* 0x000000ffff117224 */ /* 0x000fe200078e0a11 */
[C---:B------:R-:W-:Y:S01]  /*1fd0*/  LOP3.LUT R63, R8.reuse, 0x22, RZ, 0xfc, !PT ;  /* 0x00000022083f7812 */ /* 0x040fe200078efcff */
[----:B------:R-:W-:Y:S01]  /*1fe0*/  @!P1 IMAD.MOV R22, RZ, RZ, -R22 ;  /* 0x000000ffff169224 */ /* 0x000fe200078e0a16 */
[----:B------:R-:W-:Y:S01]  /*1ff0*/  ISETP.GE.AND P1, PT, R27, RZ, PT ;  /* 0x000000ff1b00720c */ /* 0x000fe20003f26270 */
[----:B------:R-:W-:Y:S01]  /*2000*/  IMAD.MOV R13, RZ, RZ, -R13 ;  /* 0x000000ffff0d7224 */ /* 0x000fe200078e0a0d */
[----:B------:R-:W-:Y:S01]  /*2010*/  IABS R66, R61 ;  /* 0x0000003d00427213 */ /* 0x000fe20000000000 */
[----:B------:R-:W-:Y:S01]  /*2020*/  @!P0 IMAD.IADD R23, R23, 0x1, -R7 ;  /* 0x0000000117178824 */ /* 0x000fe200078e0a07 */
[----:B------:R-:W-:Y:S01]  /*2030*/  ISETP.GE.AND P0, PT, R29, RZ, PT ;  /* 0x000000ff1d00720c */ /* 0x000fe20003f06270 */
[C---:B------:R-:W-:Y:S01]  /*2040*/  IMAD R27, R7.reuse, R17, R32 ;  /* 0x00000011071b7224 */ /* 0x040fe200078e0220 */
[C---:B------:R-:W-:Y:S01]  /*2050*/  LOP3.LUT R29, R8.reuse, 0x66, RZ, 0xfc, !PT ;  /* 0x00000066081d7812 */ /* 0x040fe200078efcff */
[C---:B------:R-:W-:Y:S01]  /*2060*/  IMAD R28, R7.reuse, R13, R30 ;  /* 0x0000000d071c7224 */ /* 0x040fe200078e021e */
[----:B------:R-:W-:Y:S01]  /*2070*/  LOP3.LUT R17, R8, 0x64, RZ, 0xfc, !PT ;  /* 0x0000006408117812 */ /* 0x000fe200078efcff */
[----:B------:R-:W-:Y:S01]  /*2080*/  @!P6 IMAD.MOV R23, RZ, RZ, -R23 ;  /* 0x000000ffff17e224 */ /* 0x000fe200078e0a17 */
[C---:B------:R-:W-:Y:S01]  /*2090*/  ISETP.GT.U32.AND P6, PT, R7.reuse, R27, PT ;  /* 0x0000001b0700720c */ /* 0x040fe20003fc4070 */
[--C-:B------:R-:W-:Y:S01]  /*20a0*/  @!P5 IMAD.IADD R26, R26, 0x1, -R7.reuse ;  /* 0x000000011a1ad824 */ /* 0x100fe200078e0a07 */
[----:B------:R-:W-:Y:S01]  /*20b0*/  ISETP.GT.U32.AND P5, PT, R7, R28, PT ;  /* 0x0000001c0700720c */ /* 0x000fe20003fa4070 */
[----:B------:R-:W-:Y:S01]  /*20c0*/  @!P4 IMAD.IADD R25, R25, 0x1, -R7 ;  /* 0x000000011919c824 */ /* 0x000fe200078e0a07 */
[----:B------:R-:W-:Y:S01]  /*20d0*/  IABS R30, R29 ;  /* 0x0000001d001e7213 */ /* 0x000fe20000000000 */
[----:B------:R-:W-:Y:S01]  /*20e0*/  IMAD.MOV.U32 R24, RZ, RZ, R26 ;  /* 0x000000ffff187224 */ /* 0x000fe200078e001a */
[----:B------:R-:W-:-:S02]  /*20f0*/  IABS R32, R17 ;  /* 0x0000001100207213 */ /* 0x000fc40000000000 */
[----:B------:R-:W-:Y:S01]  /*2100*/  ISETP.GT.U32.AND P4, PT, R7, R25, PT ;  /* 0x000000190700720c */ /* 0x000fe20003f84070 */
[----:B------:R-:W-:Y:S01]  /*2110*/  IMAD.HI.U32 R13, R9, R30, RZ ;  /* 0x0000001e090d7227 */ /* 0x000fe200078e00ff */
[----:B------:R-:W-:Y:S02]  /*2120*/  IABS R68, R63 ;  /* 0x0000003f00447213 */ /* 0x000fe40000000000 */
[C---:B------:R-:W-:Y:S01]  /*2130*/  LOP3.LUT R65, R8.reuse, 0xc, RZ, 0xfc, !PT ;  /* 0x0000000c08417812 */ /* 0x040fe200078efcff */
[--C-:B------:R-:W-:Y:S01]  /*2140*/  @!P6 IMAD.IADD R27, R27, 0x1, -R7.reuse ;  /* 0x000000011b1be824 */ /* 0x100fe200078e0a07 */
[----:B------:R-:W-:Y:S01]  /*2150*/  LOP3.LUT R67, R8, 0xa, RZ, 0xfc, !PT ;  /* 0x0000000a08437812 */ /* 0x000fe200078efcff */
[----:B------:R-:W-:Y:S01]  /*2160*/  @!P5 IMAD.IADD R28, R28, 0x1, -R7 ;  /* 0x000000011c1cd824 */ /* 0x000fe200078e0a07 */
[----:B------:R-:W-:Y:S01]  /*2170*/  LOP3.LUT R69, R8, 0x8, RZ, 0xfc, !PT ;  /* 0x0000000808457812 */ /* 0x000fe200078efcff */
[----:B------:R-:W-:Y:S01]  /*2180*/  IMAD.MOV R26, RZ, RZ, -R13 ;  /* 0x000000ffff1a7224 */ /* 0x000fe200078e0a0d */
[----:B------:R-:W-:Y:S01]  /*2190*/  ISETP.GT.U32.AND P6, PT, R7, R27, PT ;  /* 0x0000001b0700720c */ /* 0x000fe20003fc4070 */
[----:B------:R-:W-:Y:S01]  /*21a0*/  IMAD.HI.U32 R13, R9, R32, RZ ;  /* 0x00000020090d7227 */ /* 0x000fe200078e00ff */
[----:B------:R-:W-:-:S02]  /*21b0*/  ISETP.GT.U32.AND P5, PT, R7, R28, PT ;  /* 0x0000001c0700720c */ /* 0x000fc40003fa4070 */
[----:B------:R-:W-:Y:S01]  /*21c0*/  IABS R76, R8 ;  /* 0x00000008004c7213 */ /* 0x000fe20000000000 */
[----:B------:R-:W-:Y:S01]  /*21d0*/  @!P4 IMAD.IADD R25, R25, 0x1, -R7 ;  /* 0x000000011919c824 */ /* 0x000fe200078e0a07 */
[----:B------:R-:W-:Y:S01]  /*21e0*/  ISETP.GE.AND P4, PT, R17, RZ, PT ;  /* 0x000000ff1100720c */ /* 0x000fe20003f86270 */
[----:B------:R-:W-:Y:S01]  /*21f0*/  IMAD.HI.U32 R17, R9, R34, RZ ;  /* 0x0000002209117227 */ /* 0x000fe200078e00ff */
[----:B------:R-:W-:Y:S02]  /*2200*/  R2UR UR6, R12 ;  /* 0x000000000c0672ca */ /* 0x000fe400000e0000 */
[----:B------:R-:W-:Y:S01]  /*2210*/  R2UR UR7, R2 ;  /* 0x00000000020772ca */ /* 0x000fe200000e0000 */
[----:B------:R-:W-:Y:S02]  /*2220*/  IMAD.MOV R13, RZ, RZ, -R13 ;  /* 0x000000ffff0d7224 */ /* 0x000fe400078e0a0d */
[----:B------:R-:W-:Y:S02]  /*2230*/  IMAD.MOV R17, RZ, RZ, -R17 ;  /* 0x000000ffff117224 */ /* 0x000fe400078e0a11 */
[----:B------:R-:W-:Y:S01]  /*2240*/  @!P2 IMAD.MOV R24, RZ, RZ, -R24 ;  /* 0x000000ffff18a224 */ /* 0x000fe200078e0a18 */
[----:B------:R-:W-:Y:S01]  /*2250*/  ISETP.GE.AND P2, PT, R29, RZ, PT ;  /* 0x000000ff1d00720c */ /* 0x000fe20003f46270 */
[----:B------:R-:W-:-:S02]  /*2260*/  IMAD R30, R7, R26, R30 ;  /* 0x0000001a071e7224 */ /* 0x000fc400078e021e */
[C---:B------:R-:W-:Y:S01]  /*2270*/  IMAD R29, R7.reuse, R13, R32 ;  /* 0x0000000d071d7224 */ /* 0x040fe200078e0220 */
[----:B------:R-:W-:Y:S01]  /*2280*/  LOP3.LUT R13, R8, 0x60, RZ, 0xfc, !PT ;  /* 0x00000060080d7812 */ /* 0x000fe200078efcff */
[----:B------:R-:W-:Y:S01]  /*2290*/  IMAD R32, R7, R17, R34 ;  /* 0x0000001107207224 */ /* 0x000fe200078e0222 */
[----:B------:R-:W-:Y:S01]  /*22a0*/  IABS R34, R33 ;  /* 0x0000002100227213 */ /* 0x000fe20000000000 */
[--C-:B------:R-:W-:Y:S01]  /*22b0*/  @!P6 IMAD.IADD R27, R27, 0x1, -R7.reuse ;  /* 0x000000011b1be824 */ /* 0x100fe200078e0a07 */
[----:B------:R-:W-:Y:S01]  /*22c0*/  ISETP.GE.AND P6, PT, R13, RZ, PT ;  /* 0x000000ff0d00720c */ /* 0x000fe20003fc6270 */
[----:B------:R-:W-:Y:S01]  /*22d0*/  @!P5 IMAD.IADD R28, R28, 0x1, -R7 ;  /* 0x000000011c1cd824 */ /* 0x000fe200078e0a07 */
[C---:B------:R-:W-:Y:S01]  /*22e0*/  ISETP.GT.U32.AND P5, PT, R7.reuse, R30, PT ;  /* 0x0000001e0700720c */ /* 0x040fe20003fa4070 */
[----:B------:R-:W-:Y:S01]  /*22f0*/  @!P0 IMAD.MOV R27, RZ, RZ, -R27 ;  /* 0x000000ffff1b8224 */ /* 0x000fe200078e0a1b */
[----:B------:R-:W-:Y:S01]  /*2300*/  ISETP.GT.U32.AND P0, PT, R7, R32, PT ;  /* 0x000000200700720c */ /* 0x000fe20003f04070 */
[----:B------:R-:W-:Y:S01]  /*2310*/  IMAD.MOV.U32 R26, RZ, RZ, R28 ;  /* 0x000000ffff1a7224 */ /* 0x000fe200078e001c */
[----:B------:R-:W-:Y:S01]  /*2320*/  IABS R28, R13 ;  /* 0x0000000d001c7213 */ /* 0x000fe20000000000 */
[----:B------:R-:W-:-:S04]  /*2330*/  IMAD.HI.U32 R17, R9, R34, RZ ;  /* 0x0000002209117227 */ /* 0x000fc800078e00ff */
[----:B------:R-:W-:Y:S01]  /*2340*/  @!P1 IMAD.MOV R26, RZ, RZ, -R26 ;  /* 0x000000ffff1a9224 */ /* 0x000fe200078e0a1a */
[----:B------:R-:W-:Y:S01]  /*2350*/  ISETP.GT.U32.AND P1, PT, R7, R29, PT ;  /* 0x0000001d0700720c */ /* 0x000fe20003f24070 */
[----:B------:R-:W-:-:S04]  /*2360*/  IMAD.HI.U32 R13, R9, R28, RZ ;  /* 0x0000001c090d7227 */ /* 0x000fc800078e00ff */
[--C-:B------:R-:W-:Y:S02]  /*2370*/  @!P5 IMAD.IADD R30, R30, 0x1, -R7.reuse ;  /* 0x000000011e1ed824 */ /* 0x100fe400078e0a07 */
[----:B------:R-:W-:Y:S02]  /*2380*/  @!P0 IMAD.IADD R32, R32, 0x1, -R7 ;  /* 0x0000000120208824 */ /* 0x000fe400078e0a07 */
[----:B------:R-:W-:Y:S01]  /*2390*/  IMAD.MOV R17, RZ, RZ, -R17 ;  /* 0x000000ffff117224 */ /* 0x000fe200078e0a11 */
[C---:B------:R-:W-:Y:S01]  /*23a0*/  ISETP.GT.U32.AND P5, PT, R7.reuse, R30, PT ;  /* 0x0000001e0700720c */ /* 0x040fe20003fa4070 */
[----:B------:R-:W-:Y:S01]  /*23b0*/  @!P3 IMAD.MOV R25, RZ, RZ, -R25 ;  /* 0x000000ffff19b224 */ /* 0x000fe200078e0a19 */
[C---:B------:R-:W-:Y:S01]  /*23c0*/  ISETP.GT.U32.AND P0, PT, R7.reuse, R32, PT ;  /* 0x000000200700720c */ /* 0x040fe20003f04070 */
[----:B------:R-:W-:Y:S01]  /*23d0*/  IMAD R34, R7, R17, R34 ;  /* 0x0000001107227224 */ /* 0x000fe200078e0222 */
[----:B------:R-:W-:Y:S01]  /*23e0*/  ISETP.GE.AND P3, PT, R31, RZ, PT ;  /* 0x000000ff1f00720c */ /* 0x000fe20003f66270 */
[----:B------:R-:W-:-:S02]  /*23f0*/  IMAD.MOV R31, RZ, RZ, -R13 ;  /* 0x000000ffff1f7224 */ /* 0x000fc400078e0a0d */
[----:B------:R-:W-:-:S04]  /*2400*/  IMAD.HI.U32 R13, R9, R36, RZ ;  /* 0x00000024090d7227 */ /* 0x000fc800078e00ff */
[----:B------:R-:W-:-:S04]  /*2410*/  IMAD.HI.U32 R17, R9, R38, RZ ;  /* 0x0000002609117227 */ /* 0x000fc800078e00ff */
[--C-:B------:R-:W-:Y:S02]  /*2420*/  @!P1 IMAD.IADD R29, R29, 0x1, -R7.reuse ;  /* 0x000000011d1d9824 */ /* 0x100fe400078e0a07 */
[----:B------:R-:W-:Y:S01]  /*2430*/  @!P5 IMAD.IADD R30, R30, 0x1, -R7 ;  /* 0x000000011e1ed824 */ /* 0x000fe200078e0a07 */
[----:B------:R-:W-:Y:S01]  /*2440*/  ISETP.GE.AND P5, PT, R33, RZ, PT ;  /* 0x000000ff2100720c */ /* 0x000fe20003fa6270 */
[----:B------:R-:W-:Y:S01]  /*2450*/  IMAD.MOV R13, RZ, RZ, -R13 ;  /* 0x000000ffff0d7224 */ /* 0x000fe200078e0a0d */
[C---:B------:R-:W-:Y:S01]  /*2460*/  ISETP.GT.U32.AND P1, PT, R7.reuse, R29, PT ;  /* 0x0000001d0700720c */ /* 0x040fe20003f24070 */
[----:B------:R-:W-:Y:S02]  /*2470*/  IMAD.MOV R17, RZ, RZ, -R17 ;  /* 0x000000ffff117224 */ /* 0x000fe400078e0a11 */
[----:B------:R-:W-:Y:S02]  /*2480*/  @!P0 IMAD.IADD R32, R32, 0x1, -R7 ;  /* 0x0000000120208824 */ /* 0x000fe400078e0a07 */
[----:B------:R-:W-:-:S02]  /*2490*/  IMAD R31, R7, R31, R28 ;  /* 0x0000001f071f7224 */ /* 0x000fc400078e021c */
[----:B------:R-:W-:Y:S02]  /*24a0*/  IMAD.MOV.U32 R28, RZ, RZ, R30 ;  /* 0x000000ffff1c7224 */ /* 0x000fe400078e001e */
[C---:B------:R-:W-:Y:S02]  /*24b0*/  IMAD R33, R7.reuse, R13, R36 ;  /* 0x0000000d07217224 */ /* 0x040fe400078e0224 */
[C---:B------:R-:W-:Y:S01]  /*24c0*/  IMAD R36, R7.reuse, R17, R38 ;  /* 0x0000001107247224 */ /* 0x040fe200078e0226 */
[----:B------:R-:W-:Y:S01]  /*24d0*/  IABS R38, R39 ;  /* 0x0000002700267213 */ /* 0x000fe20000000000 */
[----:B------:R-:W-:Y:S01]  /*24e0*/  IMAD.MOV.U32 R30, RZ, RZ, R32 ;  /* 0x000000ffff1e7224 */ /* 0x000fe200078e0020 */
[C---:B------:R-:W-:Y:S01]  /*24f0*/  ISETP.GT.U32.AND P0, PT, R7.reuse, R33, PT ;  /* 0x000000210700720c */ /* 0x040fe20003f04070 */
[----:B------:R-:W-:Y:S01]  /*2500*/  @!P2 IMAD.MOV R28, RZ, RZ, -R28 ;  /* 0x000000ffff1ca224 */ /* 0x000fe200078e0a1c */
[C---:B------:R-:W-:Y:S01]  /*2510*/  ISETP.GT.U32.AND P2, PT, R7.reuse, R34, PT ;  /* 0x000000220700720c */ /* 0x040fe20003f44070 */
[----:B------:R-:W-:Y:S01]  /*2520*/  @!P3 IMAD.MOV R30, RZ, RZ, -R30 ;  /* 0x000000ffff1eb224 */ /* 0x000fe200078e0a1e */
[----:B------:R-:W-:Y:S01]  /*2530*/  ISETP.GT.U32.AND P3, PT, R7, R36, PT ;  /* 0x000000240700720c */ /* 0x000fe20003f64070 */
[----:B------:R-:W-:Y:S01]  /*2540*/  @!P1 IMAD.IADD R29, R29, 0x1, -R7 ;  /* 0x000000011d1d9824 */ /* 0x000fe200078e0a07 */
[----:B------:R-:W-:Y:S01]  /*2550*/  ISETP.GT.U32.AND P1, PT, R7, R31, PT ;  /* 0x0000001f0700720c */ /* 0x000fe20003f24070 */
[----:B------:R-:W-:-:S04]  /*2560*/  IMAD.HI.U32 R13, R9, R38, RZ ;  /* 0x00000026090d7227 */ /* 0x000fc800078e00ff */
[----:B------:R-:W-:Y:S02]  /*2570*/  IMAD.MOV R13, RZ, RZ, -R13 ;  /* 0x000000ffff0d7224 */ /* 0x000fe400078e0a0d */
[----:B------:R-:W-:Y:S01]  /*2580*/  @!P4 IMAD.MOV R29, RZ, RZ, -R29 ;  /* 0x000000ffff1dc224 */ /* 0x000fe200078e0a1d */
[----:B------:R-:W-:Y:S01]  /*2590*/  ISETP.GE.AND P4, PT, R35, RZ, PT ;  /* 0x000000ff2300720c */ /* 0x000fe20003f86270 */
[--C-:B------:R-:W-:Y:S02]  /*25a0*/  @!P2 IMAD.IADD R34, R34, 0x1, -R7.reuse ;  /* 0x000000012222a824 */ /* 0x100fe400078e0a07 */
[----:B------:R-:W-:Y:S02]  /*25b0*/  @!P3 IMAD.IADD R36, R36, 0x1, -R7 ;  /* 0x000000012424b824 */ /* 0x000fe400078e0a07 */
[C---:B------:R-:W-:Y:S01]  /*25c0*/  IMAD R35, R7.reuse, R13, R38 ;  /* 0x0000000d07237224 */ /* 0x040fe200078e0226 */
[----:B------:R-:W-:Y:S01]  /*25d0*/  ISETP.GT.U32.AND P2, PT, R7, R34, PT ;  /* 0x000000220700720c */ /* 0x000fe20003f44070 */
[----:B------:R-:W-:Y:S01]  /*25e0*/  IMAD.HI.U32 R13, R9, R40, RZ ;  /* 0x00000028090d7227 */ /* 0x000fe200078e00ff */
[----:B------:R-:W-:-:S03]  /*25f0*/  ISETP.GT.U32.AND P3, PT, R7, R36, PT ;  /* 0x000000240700720c */ /* 0x000fc60003f64070 */
[----:B------:R-:W-:Y:S02]  /*2600*/  @!P1 IMAD.IADD R31, R31, 0x1, -R7 ;  /* 0x000000011f1f9824 */ /* 0x000fe400078e0a07 */
[----:B------:R-:W-:Y:S02]  /*2610*/  IMAD.MOV R13, RZ, RZ, -R13 ;  /* 0x000000ffff0d7224 */ /* 0x000fe400078e0a0d */
[--C-:B------:R-:W-:Y:S01]  /*2620*/  @!P0 IMAD.IADD R33, R33, 0x1, -R7.reuse ;  /* 0x0000000121218824 */ /* 0x100fe200078e0a07 */
[C---:B------:R-:W-:Y:S01]  /*2630*/  ISETP.GT.U32.AND P1, PT, R7.reuse, R31, PT ;  /* 0x0000001f0700720c */ /* 0x040fe20003f24070 */
[C---:B------:R-:W-:Y:S01]  /*2640*/  IMAD R38, R7.reuse, R13, R40 ;  /* 0x0000000d07267224 */ /* 0x040fe200078e0228 */
[----:B------:R-:W-:Y:S01]  /*2650*/  LOP3.LUT R13, R8, 0x52, RZ, 0xfc, !PT ;  /* 0x00000052080d7812 */ /* 0x000fe200078efcff */
[--C-:B------:R-:W-:Y:S01]  /*2660*/  @!P2 IMAD.IADD R34, R34, 0x1, -R7.reuse ;  /* 0x000000012222a824 */ /* 0x100fe200078e0a07 */
[C---:B------:R-:W-:Y:S01]  /*2670*/  ISETP.GT.U32.AND P0, PT, R7.reuse, R33, PT ;  /* 0x000000210700720c */ /* 0x040fe20003f04070 */
[----:B------:R-:W-:Y:S01]  /*2680*/  @!P3 IMAD.IADD R36, R36, 0x1, -R7 ;  /* 0x000000012424b824 */ /* 0x000fe200078e0a07 */
[----:B------:R-:W-:Y:S01]  /*2690*/  ISETP.GT.U32.AND P2, PT, R7, R35, PT ;  /* 0x000000230700720c */ /* 0x000fe20003f44070 */
[----:B------:R-:W-:Y:S01]  /*26a0*/  IMAD.HI.U32 R17, R9, R42, RZ ;  /* 0x0000002a09117227 */ /* 0x000fe200078e00ff */
[----:B------:R-:W-:-:S02]  /*26b0*/  ISETP.GT.U32.AND P3, PT, R7, R38, PT ;  /* 0x000000260700720c */ /* 0x000fc40003f64070 */
[----:B------:R-:W-:Y:S01]  /*26c0*/  IABS R40, R13 ;  /* 0x0000000d00287213 */ /* 0x000fe20000000000 */
[----:B------:R-:W-:Y:S02]  /*26d0*/  IMAD.MOV R17, RZ, RZ, -R17 ;  /* 0x000000ffff117224 */ /* 0x000fe400078e0a11 */
[--C-:B------:R-:W-:Y:S01]  /*26e0*/  @!P1 IMAD.IADD R31, R31, 0x1, -R7.reuse ;  /* 0x000000011f1f9824 */ /* 0x100fe200078e0a07 */
[----:B------:R-:W-:Y:S01]  /*26f0*/  ISETP.GE.AND P1, PT, R37, RZ, PT ;  /* 0x000000ff2500720c */ /* 0x000fe20003f26270 */
[----:B------:R-:W-:Y:S01]  /*2700*/  IMAD R37, R7, R17, R42 ;  /* 0x0000001107257224 */ /* 0x000fe200078e022a */
[C---:B------:R-:W-:Y:S01]  /*2710*/  LOP3.LUT R17, R8.reuse, 0x50, RZ, 0xfc, !PT ;  /* 0x0000005008117812 */ /* 0x040fe200078efcff */
[--C-:B------:R-:W-:Y:S01]  /*2720*/  @!P0 IMAD.IADD R33, R33, 0x1, -R7.reuse ;  /* 0x0000000121218824 */ /* 0x100fe200078e0a07 */
[----:B------:R-:W-:Y:S01]  /*2730*/  ISETP.GE.AND P0, PT, R43, RZ, PT ;  /* 0x000000ff2b00720c */ /* 0x000fe20003f06270 */
[--C-:B------:R-:W-:Y:S01]  /*2740*/  @!P2 IMAD.IADD R35, R35, 0x1, -R7.reuse ;  /* 0x000000012323a824 */ /* 0x100fe200078e0a07 */
[----:B------:R-:W-:Y:S01]  /*2750*/  LOP3.LUT R43, R8, 0x4c, RZ, 0xfc, !PT ;  /* 0x0000004c082b7812 */ /* 0x000fe200078efcff */
[----:B------:R-:W-:-:S02]  /*2760*/  @!P3 IMAD.IADD R38, R38, 0x1, -R7 ;  /* 0x000000012626b824 */ /* 0x000fc400078e0a07 */
[----:B------:R-:W-:Y:S01]  /*2770*/  IMAD.MOV.U32 R32, RZ, RZ, R34 ;  /* 0x000000ffff207224 */ /* 0x000fe200078e0022 */
[----:B------:R-:W-:Y:S01]  /*2780*/  ISETP.GT.U32.AND P2, PT, R7, R35, PT ;  /* 0x000000230700720c */ /* 0x000fe20003f44070 */
[----:B------:R-:W-:Y:S01]  /*2790*/  IMAD.MOV.U32 R34, RZ, RZ, R36 ;  /* 0x000000ffff227224 */ /* 0x000fe200078e0024 */
[----:B------:R-:W-:Y:S01]  /*27a0*/  IABS R36, R17 ;  /* 0x0000001100247213 */ /* 0x000fe20000000000 */
[----:B------:R-:W-:Y:S01]  /*27b0*/  @!P4 IMAD.MOV R33, RZ, RZ, -R33 ;  /* 0x000000ffff21c224 */ /* 0x000fe200078e0a21 */
[----:B------:R-:W-:Y:S01]  /*27c0*/  ISETP.GE.AND P4, PT, R13, RZ, PT ;  /* 0x000000ff0d00720c */ /* 0x000fe20003f86270 */
[----:B------:R-:W-:Y:S01]  /*27d0*/  IMAD.HI.U32 R13, R9, R40, RZ ;  /* 0x00000028090d7227 */ /* 0x000fe200078e00ff */
[----:B------:R-:W-:Y:S02]  /*27e0*/  ISETP.GT.U32.AND P3, PT, R7, R38, PT ;  /* 0x000000260700720c */ /* 0x000fe40003f64070 */
[----:B------:R-:W-:Y:S01]  /*27f0*/  IABS R44, R43 ;  /* 0x0000002b002c7213 */ /* 0x000fe20000000000 */
[----:B------:R-:W-:Y:S01]  /*2800*/  @!P6 IMAD.MOV R31, RZ, RZ, -R31 ;  /* 0x000000ffff1fe224 */ /* 0x000fe200078e0a1f */
[----:B------:R-:W-:Y:S01]  /*2810*/  ISETP.GE.AND P6, PT, R39, RZ, PT ;  /* 0x000000ff2700720c */ /* 0x000fe20003fc6270 */
[----:B------:R-:W-:Y:S01]  /*2820*/  @!P1 IMAD.MOV R34, RZ, RZ, -R34 ;  /* 0x000000ffff229224 */ /* 0x000fe200078e0a22 */
[----:B------:R-:W-:Y:S01]  /*2830*/  ISETP.GE.AND P1, PT, R17, RZ, PT ;  /* 0x000000ff1100720c */ /* 0x000fe20003f26270 */
[----:B------:R-:W-:-:S04]  /*2840*/  IMAD.HI.U32 R17, R9, R36, RZ ;  /* 0x0000002409117227 */ /* 0x000fc800078e00ff */
[----:B------:R-:W-:Y:S02]  /*2850*/  IMAD.MOV R13, RZ, RZ, -R13 ;  /* 0x000000ffff0d7224 */ /* 0x000fe400078e0a0d */
[----:B------:R-:W-:Y:S02]  /*2860*/  IMAD.MOV R17, RZ, RZ, -R17 ;  /* 0x000000ffff117224 */ /* 0x000fe400078e0a11 */
[----:B------:R-:W-:Y:S02]  /*2870*/  IMAD R40, R7, R13, R40 ;  /* 0x0000000d07287224 */ /* 0x000fe400078e0228 */
[--C-:B------:R-:W-:Y:S01]  /*2880*/  @!P2 IMAD.IADD R35, R35, 0x1, -R7.reuse ;  /* 0x000000012323a824 */ /* 0x100fe200078e0a07 */
[C---:B------:R-:W-:Y:S01]  /*2890*/  ISETP.GT.U32.AND P2, PT, R7.reuse, R37, PT ;  /* 0x000000250700720c */ /* 0x040fe20003f44070 */
[C---:B------:R-:W-:Y:S02]  /*28a0*/  IMAD R39, R7.reuse, R17, R36 ;  /* 0x0000001107277224 */ /* 0x040fe400078e0224 */
[----:B------:R-:W-:Y:S01]  /*28b0*/  @!P3 IMAD.IADD R38, R38, 0x1, -R7 ;  /* 0x000000012626b824 */ /* 0x000fe200078e0a07 */
[C---:B------:R-:W-:Y:S01]  /*28c0*/  ISETP.GT.U32.AND P3, PT, R7.reuse, R40, PT ;  /* 0x000000280700720c */ /* 0x040fe20003f64070 */
[----:B------:R-:W-:Y:S01]  /*28d0*/  @!P6 IMAD.MOV R35, RZ, RZ, -R35 ;  /* 0x000000ffff23e224 */ /* 0x000fe200078e0a23 */
[----:B------:R-:W-:Y:S01]  /*28e0*/  ISETP.GT.U32.AND P6, PT, R7, R39, PT ;  /* 0x000000270700720c */ /* 0x000fe20003fc4070 */
[----:B------:R-:W-:Y:S01]  /*28f0*/  @!P5 IMAD.MOV R32, RZ, RZ, -R32 ;  /* 0x000000ffff20d224 */ /* 0x000fe200078e0a20 */
[----:B------:R-:W-:Y:S01]  /*2900*/  ISETP.GE.AND P5, PT, R41, RZ, PT ;  /* 0x000000ff2900720c */ /* 0x000fe20003fa6270 */
[----:B------:R-:W-:Y:S01]  /*2910*/  IMAD.HI.U32 R17, R9, R44, RZ ;  /* 0x0000002c09117227 */ /* 0x000fe200078e00ff */
[----:B------:R-:W-:-:S03]  /*2920*/  LOP3.LUT R41, R8, 0x4e, RZ, 0xfc, !PT ;  /* 0x0000004e08297812 */ /* 0x000fc600078efcff */
[----:B------:R-:W-:Y:S01]  /*2930*/  IMAD.MOV.U32 R36, RZ, RZ, R38 ;  /* 0x000000ffff247224 */ /* 0x000fe200078e0026 */
[----:B------:R-:W-:Y:S01]  /*2940*/  IABS R42, R41 ;  /* 0x00000029002a7213 */ /* 0x000fe20000000000 */
[--C-:B------:R-:W-:Y:S02]  /*2950*/  @!P2 IMAD.IADD R37, R37, 0x1, -R7.reuse ;  /* 0x000000012525a824 */ /* 0x100fe400078e0a07 */
[--C-:B------:R-:W-:Y:S02]  /*2960*/  @!P3 IMAD.IADD R40, R40, 0x1, -R7.reuse ;  /* 0x000000012828b824 */ /* 0x100fe400078e0a07 */
[----:B------:R-:W-:Y:S01]  /*2970*/  @!P6 IMAD.IADD R39, R39, 0x1, -R7 ;  /* 0x000000012727e824 */ /* 0x000fe200078e0a07 */
[----:B------:R-:W-:Y:S01]  /*2980*/  ISETP.GT.U32.AND P2, PT, R7, R37, PT ;  /* 0x000000250700720c */ /* 0x000fe20003f44070 */
[----:B------:R-:W-:Y:S01]  /*2990*/  IMAD.HI.U32 R13, R9, R42, RZ ;  /* 0x0000002a090d7227 */ /* 0x000fe200078e00ff */
[C---:B------:R-:W-:Y:S02]  /*29a0*/  ISETP.GT.U32.AND P3, PT, R7.reuse, R40, PT ;  /* 0x000000280700720c */ /* 0x040fe40003f64070 */
[----:B------:R-:W-:Y:S01]  /*29b0*/  ISETP.GT.U32.AND P6, PT, R7, R39, PT ;  /* 0x000000270700720c */ /* 0x000fe20003fc4070 */
[----:B------:R-:W-:-:S02]  /*29c0*/  IMAD.MOV R17, RZ, RZ, -R17 ;  /* 0x000000ffff117224 */ /* 0x000fc400078e0a11 */
[----:B------:R-:W-:Y:S02]  /*29d0*/  IMAD.MOV R13, RZ, RZ, -R13 ;  /* 0x000000ffff0d7224 */ /* 0x000fe400078e0a0d */
[----:B------:R-:W-:Y:S01]  /*29e0*/  @!P5 IMAD.MOV R36, RZ, RZ, -R36 ;  /* 0x000000ffff24d224 */ /* 0x000fe200078e0a24 */
[----:B------:R-:W-:Y:S01]  /*29f0*/  ISETP.GE.AND P5, PT, R41, RZ, PT ;  /* 0x000000ff2900720c */ /* 0x000fe20003fa6270 */
[C---:B------:R-:W-:Y:S01]  /*2a00*/  IMAD R41, R7.reuse, R17, R44 ;  /* 0x0000001107297224 */ /* 0x040fe200078e022c */
[----:B------:R-:W-:Y:S01]  /*2a10*/  IABS R44, R47 ;  /* 0x0000002f002c7213 */ /* 0x000fe20000000000 */
[----:B------:R-:W-:Y:S02]  /*2a20*/  IMAD R42, R7, R13, R42 ;  /* 0x0000000d072a7224 */ /* 0x000fe400078e022a */
[----:B------:R-:W-:Y:S02]  /*2a30*/  @!P3 IMAD.IADD R40, R40, 0x1, -R7 ;  /* 0x000000012828b824 */ /* 0x000fe400078e0a07 */
[----:B------:R-:W-:Y:S01]  /*2a40*/  IMAD.HI.U32 R13, R9, R44, RZ ;  /* 0x0000002c090d7227 */ /* 0x000fe200078e00ff */
[----:B------:R-:W-:-:S03]  /*2a50*/  ISETP.GT.U32.AND P3, PT, R7, R42, PT ;  /* 0x0000002a0700720c */ /* 0x000fc60003f64070 */
[----:B------:R-:W-:Y:S01]  /*2a60*/  @!P6 IMAD.IADD R39, R39, 0x1, -R7 ;  /* 0x000000012727e824 */ /* 0x000fe200078e0a07 */
[----:B------:R-:W-:Y:S01]  /*2a70*/  ISETP.GT.U32.AND P6, PT, R7, R41, PT ;  /* 0x000000290700720c */ /* 0x000fe20003fc4070 */
[----:B------:R-:W-:Y:S02]  /*2a80*/  IMAD.MOV R38, RZ, RZ, -R13 ;  /* 0x000000ffff267224 */ /* 0x000fe400078e0a0d */
[----:B------:R-:W-:-:S04]  /*2a90*/  IMAD.HI.U32 R13, R9, R46, RZ ;  /* 0x0000002e090d7227 */ /* 0x000fc800078e00ff */
[----:B------:R-:W-:Y:S01]  /*2aa0*/  @!P2 IMAD.IADD R37, R37, 0x1, -R7 ;  /* 0x000000012525a824 */ /* 0x000fe200078e0a07 */
[----:B------:R-:W-:Y:S01]  /*2ab0*/  ISETP.GE.AND P2, PT, R43, RZ, PT ;  /* 0x000000ff2b00720c */ /* 0x000fe20003f46270 */
[C---:B------:R-:W-:Y:S02]  /*2ac0*/  IMAD R44, R7.reuse, R38, R44 ;  /* 0x00000026072c7224 */ /* 0x040fe400078e022c */
[----:B------:R-:W-:Y:S02]  /*2ad0*/  IMAD.MOV R43, RZ, RZ, -R13 ;  /* 0x000000ffff2b7224 */ /* 0x000fe400078e0a0d */
[--C-:B------:R-:W-:Y:S01]  /*2ae0*/  @!P3 IMAD.IADD R42, R42, 0x1, -R7.reuse ;  /* 0x000000012a2ab824 */ /* 0x100fe200078e0a07 */
[C---:B------:R-:W-:Y:S01]  /*2af0*/  ISETP.GT.U32.AND P3, PT, R7.reuse, R44, PT ;  /* 0x0000002c0700720c */ /* 0x040fe20003f64070 */
[----:B------:R-:W-:Y:S02]  /*2b00*/  IMAD R43, R7, R43, R46 ;  /* 0x0000002b072b7224 */ /* 0x000fe400078e022e */
[----:B------:R-:W-:-:S02]  /*2b10*/  @!P6 IMAD.IADD R41, R41, 0x1, -R7 ;  /* 0x000000012929e824 */ /* 0x000fc400078e0a07 */
[----:B------:R-:W-:Y:S01]  /*2b20*/  IMAD.HI.U32 R17, R9, R48, RZ ;  /* 0x0000003009117227 */ /* 0x000fe200078e00ff */
[----:B------:R-:W-:-:S03]  /*2b30*/  ISETP.GT.U32.AND P6, PT, R7, R43, PT ;  /* 0x0000002b0700720c */ /* 0x000fc60003fc4070 */
[----:B------:R-:W-:-:S04]  /*2b40*/  IMAD.HI.U32 R13, R9, R52, RZ ;  /* 0x00000034090d7227 */ /* 0x000fc800078e00ff */
[----:B------:R-:W-:Y:S02]  /*2b50*/  IMAD.MOV R17, RZ, RZ, -R17 ;  /* 0x000000ffff117224 */ /* 0x000fe400078e0a11 */
[----:B------:R-:W-:-:S04]  /*2b60*/  IMAD.HI.U32 R38, R9, R50, RZ ;  /* 0x0000003209267227 */ /* 0x000fc800078e00ff */
[----:B------:R-:W-:Y:S02]  /*2b70*/  IMAD.MOV R13, RZ, RZ, -R13 ;  /* 0x000000ffff0d7224 */ /* 0x000fe400078e0a0d */
[C---:B------:R-:W-:Y:S02]  /*2b80*/  IMAD R46, R7.reuse, R17, R48 ;  /* 0x00000011072e7224 */ /* 0x040fe400078e0230 */
[----:B------:R-:W-:Y:S02]  /*2b90*/  IMAD.MOV R38, RZ, RZ, -R38 ;  /* 0x000000ffff267224 */ /* 0x000fe400078e0a26 */
[C---:B------:R-:W-:Y:S01]  /*2ba0*/  IMAD R48, R7.reuse, R13, R52 ;  /* 0x0000000d07307224 */ /* 0x040fe200078e0234 */
[----:B------:R-:W-:Y:S01]  /*2bb0*/  IABS R13, R55 ;  /* 0x00000037000d7213 */ /* 0x000fe20000000000 */
[----:B------:R-:W-:Y:S01]  /*2bc0*/  @!P3 IMAD.IADD R44, R44, 0x1, -R7 ;  /* 0x000000012c2cb824 */ /* 0x000fe200078e0a07 */
[C---:B------:R-:W-:Y:S01]  /*2bd0*/  ISETP.GT.U32.AND P3, PT, R7.reuse, R41, PT ;  /* 0x000000290700720c */ /* 0x040fe20003f64070 */
[----:B------:R-:W-:Y:S01]  /*2be0*/  @!P0 IMAD.MOV R37, RZ, RZ, -R37 ;  /* 0x000000ffff258224 */ /* 0x000fe200078e0a25 */
[C---:B------:R-:W-:Y:S01]  /*2bf0*/  ISETP.GT.U32.AND P0, PT, R7.reuse, R42, PT ;  /* 0x0000002a0700720c */ /* 0x040fe20003f04070 */
[----:B------:R-:W-:Y:S01]  /*2c00*/  IMAD R45, R7, R38, R50 ;  /* 0x00000026072d7224 */ /* 0x000fe200078e0232 */
[----:B------:R-:W-:Y:S01]  /*2c10*/  IABS R50, R56 ;  /* 0x0000003800327213 */ /* 0x000fe20000000000 */
[----:B------:R-:W-:Y:S01]  /*2c20*/  @!P6 IMAD.IADD R43, R43, 0x1, -R7 ;  /* 0x000000012b2be824 */ /* 0x000fe200078e0a07 */
[----:B------:R-:W-:Y:S01]  /*2c30*/  ISETP.GT.U32.AND P6, PT, R7, R44, PT ;  /* 0x0000002c0700720c */ /* 0x000fe20003fc4070 */
[----:B------:R-:W-:-:S02]  /*2c40*/  IMAD.MOV.U32 R38, RZ, RZ, R40 ;  /* 0x000000ffff267224 */ /* 0x000fc400078e0028 */
[----:B------:R-:W-:Y:S01]  /*2c50*/  @!P1 IMAD.MOV R39, RZ, RZ, -R39 ;  /* 0x000000ffff279224 */ /* 0x000fe200078e0a27 */
[C---:B------:R-:W-:Y:S01]  /*2c60*/  ISETP.GT.U32.AND P1, PT, R7.reuse, R46, PT ;  /* 0x0000002e0700720c */ /* 0x040fe20003f24070 */
[----:B------:R-:W-:Y:S02]  /*2c70*/  IMAD.MOV.U32 R40, RZ, RZ, R13 ;  /* 0x000000ffff287224 */ /* 0x000fe400078e000d */
[----:B------:R-:W-:Y:S01]  /*2c80*/  @!P4 IMAD.MOV R38, RZ, RZ, -R38 ;  /* 0x000000ffff26c224 */ /* 0x000fe200078e0a26 */
[----:B------:R-:W-:Y:S01]  /*2c90*/  ISETP.GT.U32.AND P4, PT, R7, R43, PT ;  /* 0x0000002b0700720c */ /* 0x000fe20003f84070 */
[----:B------:R-:W-:-:S04]  /*2ca0*/  IMAD.HI.U32 R13, R9, R40, RZ ;  /* 0x00000028090d7227 */ /* 0x000fc800078e00ff */
[----:B------:R-:W-:Y:S02]  /*2cb0*/  IMAD.MOV R13, RZ, RZ, -R13 ;  /* 0x000000ffff0d7224 */ /* 0x000fe400078e0a0d */
[--C-:B------:R-:W-:Y:S01]  /*2cc0*/  @!P0 IMAD.IADD R42, R42, 0x1, -R7.reuse ;  /* 0x000000012a2a8824 */ /* 0x100fe200078e0a07 */
[----:B------:R-:W-:Y:S01]  /*2cd0*/  ISETP.GT.U32.AND P0, PT, R7, R45, PT ;  /* 0x0000002d0700720c */ /* 0x000fe20003f04070 */
[--C-:B------:R-:W-:Y:S01]  /*2ce0*/  @!P3 IMAD.IADD R41, R41, 0x1, -R7.reuse ;  /* 0x000000012929b824 */ /* 0x100fe200078e0a07 */
[----:B------:R-:W-:Y:S01]  /*2cf0*/  ISETP.GE.AND P3, PT, R47, RZ, PT ;  /* 0x000000ff2f00720c */ /* 0x000fe20003f66270 */
[--C-:B------:R-:W-:Y:S01]  /*2d00*/  @!P6 IMAD.IADD R44, R44, 0x1, -R7.reuse ;  /* 0x000000012c2ce824 */ /* 0x100fe200078e0a07 */
[C---:B------:R-:W-:Y:S01]  /*2d10*/  ISETP.GT.U32.AND P6, PT, R7.reuse, R48, PT ;  /* 0x000000300700720c */ /* 0x040fe20003fc4070 */
[----:B------:R-:W-:Y:S02]  /*2d20*/  IMAD R47, R7, R13, R40 ;  /* 0x0000000d072f7224 */ /* 0x000fe400078e0228 */
[----:B------:R-:W-:Y:S01]  /*2d30*/  @!P1 IMAD.IADD R46, R46, 0x1, -R7 ;  /* 0x000000012e2e9824 */ /* 0x000fe200078e0a07 */
[----:B------:R-:W-:Y:S01]  /*2d40*/  ISETP.GE.AND P1, PT, R51, RZ, PT ;  /* 0x000000ff3300720c */ /* 0x000fe20003f26270 */
[----:B------:R-:W-:Y:S01]  /*2d50*/  IMAD.MOV.U32 R40, RZ, RZ, R42 ;  /* 0x000000ffff287224 */ /* 0x000fe200078e002a */
[----:B------:R-:W-:Y:S01]  /*2d60*/  LOP3.LUT R51, R8, 0x34, RZ, 0xfc, !PT ;  /* 0x0000003408337812 */ /* 0x000fe200078efcff */
[----:B------:R-:W-:-:S03]  /*2d70*/  IMAD.HI.U32 R17, R9, R50, RZ ;  /* 0x0000003209117227 */ /* 0x000fc600078e00ff */
[----:B------:R-:W-:Y:S01]  /*2d80*/  IABS R58, R51 ;  /* 0x00000033003a7213 */ /* 0x000fe20000000000 */
[----:B------:R-:W-:Y:S01]  /*2d90*/  @!P5 IMAD.MOV R40, RZ, RZ, -R40 ;  /* 0x000000ffff28d224 */ /* 0x000fe200078e0a28 */
[----:B------:R-:W-:Y:S01]  /*2da0*/  ISETP.GT.U32.AND P5, PT, R7, R46, PT ;  /* 0x0000002e0700720c */ /* 0x000fe20003fa4070 */
[----:B------:R-:W-:Y:S02]  /*2db0*/  IMAD.MOV R17, RZ, RZ, -R17 ;  /* 0x000000ffff117224 */ /* 0x000fe400078e0a11 */
[--C-:B------:R-:W-:Y:S01]  /*2dc0*/  @!P4 IMAD.IADD R43, R43, 0x1, -R7.reuse ;  /* 0x000000012b2bc824 */ /* 0x100fe200078e0a07 */
[----:B------:R-:W-:Y:S01]  /*2dd0*/  ISETP.GE.AND P4, PT, R49, RZ, PT ;  /* 0x000000ff3100720c */ /* 0x000fe20003f86270 */
[--C-:B------:R-:W-:Y:S01]  /*2de0*/  @!P0 IMAD.IADD R45, R45, 0x1, -R7.reuse ;  /* 0x000000012d2d8824 */ /* 0x100fe200078e0a07 */
[----:B------:R-:W-:Y:S01]  /*2df0*/  ISETP.GE.AND P0, PT, R53, RZ, PT ;  /* 0x000000ff3500720c */ /* 0x000fe20003f06270 */
[----:B------:R-:W-:Y:S01]  /*2e00*/  @!P6 IMAD.IADD R48, R48, 0x1, -R7 ;  /* 0x000000013030e824 */ /* 0x000fe200078e0a07 */
[C---:B------:R-:W-:Y:S01]  /*2e10*/  LOP3.LUT R49, R8.reuse, 0x3a, RZ, 0xfc, !PT ;  /* 0x0000003a08317812 */ /* 0x040fe200078efcff */
[C---:B------:R-:W-:Y:S01]  /*2e20*/  IMAD R50, R7.reuse, R17, R50 ;  /* 0x0000001107327224 */ /* 0x040fe200078e0232 */
[C---:B------:R-:W-:Y:S01]  /*2e30*/  ISETP.GT.U32.AND P6, PT, R7.reuse, R45, PT ;  /* 0x0000002d0700720c */ /* 0x040fe20003fc4070 */
[----:B------:R-:W-:Y:S01]  /*2e40*/  @!P2 IMAD.MOV R41, RZ, RZ, -R41 ;  /* 0x000000ffff29a224 */ /* 0x000fe200078e0a29 */
[----:B------:R-:W-:Y:S01]  /*2e50*/  LOP3.LUT R17, R8, 0x3c, RZ, 0xfc, !PT ;  /* 0x0000003c08117812 */ /* 0x000fe200078efcff */
[----:B------:R-:W-:Y:S01]  /*2e60*/  IMAD.MOV.U32 R42, RZ, RZ, R44 ;  /* 0x000000ffff2a7224 */ /* 0x000fe200078e002c */
[C---:B------:R-:W-:Y:S01]  /*2e70*/  ISETP.GT.U32.AND P2, PT, R7.reuse, R48, PT ;  /* 0x000000300700720c */ /* 0x040fe20003f44070 */
[----:B------:R-:W-:Y:S01]  /*2e80*/  @!P5 IMAD.IADD R46, R46, 0x1, -R7 ;  /* 0x000000012e2ed824 */ /* 0x000fe200078e0a07 */
[C---:B------:R-:W-:Y:S01]  /*2e90*/  ISETP.GT.U32.AND P5, PT, R7.reuse, R50, PT ;  /* 0x000000320700720c */ /* 0x040fe20003fa4070 */
[----:B------:R-:W-:Y:S01]  /*2ea0*/  @!P3 IMAD.MOV R42, RZ, RZ, -R42 ;  /* 0x000000ffff2ab224 */ /* 0x000fe200078e0a2a */
[----:B------:R-:W-:Y:S01]  /*2eb0*/  ISETP.GT.U32.AND P3, PT, R7, R47, PT ;  /* 0x0000002f0700720c */ /* 0x000fe20003f64070 */
[----:B------:R-:W-:Y:S01]  /*2ec0*/  @!P4 IMAD.MOV R43, RZ, RZ, -R43 ;  /* 0x000000ffff2bc224 */ /* 0x000fe200078e0a2b */
[----:B------:R-:W-:Y:S01]  /*2ed0*/  IABS R52, R17 ;  /* 0x0000001100347213 */ /* 0x000fe20000000000 */
[----:B------:R-:W-:Y:S01]  /*2ee0*/  IMAD.MOV.U32 R44, RZ, RZ, R46 ;  /* 0x000000ffff2c7224 */ /* 0x000fe200078e002e */
[----:B------:R-:W-:Y:S01]  /*2ef0*/  ISETP.GE.AND P4, PT, R54, RZ, PT ;  /* 0x000000ff3600720c */ /* 0x000fe20003f86270 */
[----:B------:R-:W-:Y:S01]  /*2f00*/  @!P6 IMAD.IADD R45, R45, 0x1, -R7 ;  /* 0x000000012d2de824 */ /* 0x000fe200078e0a07 */
[----:B------:R-:W-:Y:S01]  /*2f10*/  IABS R54, R49 ;  /* 0x0000003100367213 */ /* 0x000fe20000000000 */
[----:B------:R-:W-:Y:S01]  /*2f20*/  IMAD.HI.U32 R13, R9, R52, RZ ;  /* 0x00000034090d7227 */ /* 0x000fe200078e00ff */
[----:B------:R-:W-:-:S02]  /*2f30*/  ISETP.GE.AND P6, PT, R55, RZ, PT ;  /* 0x000000ff3700720c */ /* 0x000fc40003fc6270 */
[----:B------:R-:W-:Y:S01]  /*2f40*/  LOP3.LUT R55, R8, 0x30, RZ, 0xfc, !PT ;  /* 0x0000003008377812 */ /* 0x000fe200078efcff */
[----:B------:R-:W-:Y:S01]  /*2f50*/  @!P2 IMAD.IADD R48, R48, 0x1, -R7 ;  /* 0x000000013030a824 */ /* 0x000fe200078e0a07 */
[----:B------:R-:W-:Y:S01]  /*2f60*/  ISETP.GE.AND P2, PT, R56, RZ, PT ;  /* 0x000000ff3800720c */ /* 0x000fe20003f46270 */
[----:B------:R-:W-:Y:S02]  /*2f70*/  IMAD.MOV R13, RZ, RZ, -R13 ;  /* 0x000000ffff0d7224 */ /* 0x000fe400078e0a0d */
[----:B------:R-:W-:Y:S02]  /*2f80*/  @!P5 IMAD.IADD R50, R50, 0x1, -R7 ;  /* 0x000000013232d824 */ /* 0x000fe400078e0a07 */
[----:B------:R-:W-:Y:S01]  /*2f90*/  @!P0 IMAD.MOV R45, RZ, RZ, -R45 ;  /* 0x000000ffff2d8224 */ /* 0x000fe200078e0a2d */
[----:B------:R-:W-:Y:S01]  /*2fa0*/  ISETP.GE.AND P0, PT, R49, RZ, PT ;  /* 0x000000ff3100720c */ /* 0x000fe20003f06270 */
[----:B------:R-:W-:Y:S01]  /*2fb0*/  @!P3 IMAD.IADD R47, R47, 0x1, -R7 ;  /* 0x000000012f2fb824 */ /* 0x000fe200078e0a07 */
[----:B------:R-:W-:Y:S01]  /*2fc0*/  ISETP.GE.AND P3, PT, R17, RZ, PT ;  /* 0x000000ff1100720c */ /* 0x000fe20003f66270 */
[C---:B------:R-:W-:Y:S01]  /*2fd0*/  IMAD R49, R7.reuse, R13, R52 ;  /* 0x0000000d07317224 */ /* 0x040fe200078e0234 */
[----:B------:R-:W-:Y:S01]  /*2fe0*/  ISETP.GT.U32.AND P5, PT, R7, R50, PT ;  /* 0x000000320700720c */ /* 0x000fe20003fa4070 */
[----:B------:R-:W-:Y:S01]  /*2ff0*/  IMAD.MOV.U32 R46, RZ, RZ, R48 ;  /* 0x000000ffff2e7224 */ /* 0x000fe200078e0030 */
[----:B------:R-:W-:Y:S01]  /*3000*/  LOP3.LUT R13, R8, 0x38, RZ, 0xfc, !PT ;  /* 0x00000038080d7812 */ /* 0x000fe200078efcff */
[----:B------:R-:W-:-:S04]  /*3010*/  IMAD.HI.U32 R17, R9, R54, RZ ;  /* 0x0000003609117227 */ /* 0x000fc800078e00ff */
[----:B------:R-:W-:Y:S01]  /*3020*/  @!P1 IMAD.MOV R44, RZ, RZ, -R44 ;  /* 0x000000ffff2c9224 */ /* 0x000fe200078e0a2c */
[C---:B------:R-:W-:Y:S01]  /*3030*/  ISETP.GT.U32.AND P1, PT, R7.reuse, R47, PT ;  /* 0x0000002f0700720c */ /* 0x040fe20003f24070 */
[----:B------:R-:W-:Y:S01]  /*3040*/  @!P4 IMAD.MOV R46, RZ, RZ, -R46 ;  /* 0x000000ffff2ec224 */ /* 0x000fe200078e0a2e */
[C---:B------:R-:W-:Y:S01]  /*3050*/  ISETP.GT.U32.AND P4, PT, R7.reuse, R49, PT ;  /* 0x000000310700720c */ /* 0x040fe20003f84070 */
[----:B------:R-:W-:Y:S02]  /*3060*/  IMAD.MOV R17, RZ, RZ, -R17 ;  /* 0x000000ffff117224 */ /* 0x000fe400078e0a11 */
[----:B------:R-:W-:Y:S02]  /*3070*/  @!P5 IMAD.IADD R50, R50, 0x1, -R7 ;  /* 0x000000013232d824 */ /* 0x000fe400078e0a07 */
[----:B------:R-:W-:Y:S01]  /*3080*/  IMAD R52, R7, R17, R54 ;  /* 0x0000001107347224 */ /* 0x000fe200078e0236 */
[----:B------:R-:W-:Y:S01]  /*3090*/  IABS R54, R13 ;  /* 0x0000000d00367213 */ /* 0x000fe20000000000 */
[----:B------:R-:W-:Y:S01]  /*30a0*/  IMAD.MOV.U32 R48, RZ, RZ, R50 ;  /* 0x000000ffff307224 */ /* 0x000fe200078e0032 */
[----:B------:R-:W-:Y:S01]  /*30b0*/  LOP3.LUT R17, R8, 0x36, RZ, 0xfc, !PT ;  /* 0x0000003608117812 */ /* 0x000fe200078efcff */
[----:B------:R-:W-:Y:S01]  /*30c0*/  IMAD.HI.U32 R53, R9, R58, RZ ;  /* 0x0000003a09357227 */ /* 0x000fe200078e00ff */
[----:B------:R-:W-:-:S02]  /*30d0*/  ISETP.GT.U32.AND P5, PT, R7, R52, PT ;  /* 0x000000340700720c */ /* 0x000fc40003fa4070 */
[----:B------:R-:W-:Y:S01]  /*30e0*/  IABS R56, R17 ;  /* 0x0000001100387213 */ /* 0x000fe20000000000 */
[--C-:B------:R-:W-:Y:S01]  /*30f0*/  @!P1 IMAD.IADD R47, R47, 0x1, -R7.reuse ;  /* 0x000000012f2f9824 */ /* 0x100fe200078e0a07 */
[----:B------:R-:W-:Y:S01]  /*3100*/  ISETP.GE.AND P1, PT, R13, RZ, PT ;  /* 0x000000ff0d00720c */ /* 0x000fe20003f26270 */
[----:B------:R-:W-:Y:S01]  /*3110*/  @!P4 IMAD.IADD R49, R49, 0x1, -R7 ;  /* 0x000000013131c824 */ /* 0x000fe200078e0a07 */
[----:B------:R-:W-:Y:S01]  /*3120*/  ISETP.GE.AND P4, PT, R17, RZ, PT ;  /* 0x000000ff1100720c */ /* 0x000fe20003f86270 */
[----:B------:R-:W-:Y:S02]  /*3130*/  @!P6 IMAD.MOV R47, RZ, RZ, -R47 ;  /* 0x000000ffff2fe224 */ /* 0x000fe400078e0a2f */
[----:B------:R-:W-:Y:S01]  /*3140*/  IMAD.HI.U32 R13, R9, R54, RZ ;  /* 0x00000036090d7227 */ /* 0x000fe200078e00ff */
[----:B------:R-:W-:-:S03]  /*3150*/  ISETP.GT.U32.AND P6, PT, R7, R49, PT ;  /* 0x000000310700720c */ /* 0x000fc60003fc4070 */
[----:B------:R-:W-:Y:S02]  /*3160*/  IMAD.MOV R13, RZ, RZ, -R13 ;  /* 0x000000ffff0d7224 */ /* 0x000fe400078e0a0d */
[----:B------:R-:W-:Y:S02]  /*3170*/  @!P5 IMAD.IADD R52, R52, 0x1, -R7 ;  /* 0x000000013434d824 */ /* 0x000fe400078e0a07 */
[----:B------:R-:W-:Y:S01]  /*3180*/  @!P2 IMAD.MOV R48, RZ, RZ, -R48 ;  /* 0x000000ffff30a224 */ /* 0x000fe200078e0a30 */
[----:B------:R-:W-:Y:S01]  /*3190*/  ISETP.GE.AND P2, PT, R51, RZ, PT ;  /* 0x000000ff3300720c */ /* 0x000fe20003f46270 */
[C---:B------:R-:W-:Y:S01]  /*31a0*/  IMAD R51, R7.reuse, R13, R54 ;  /* 0x0000000d07337224 */ /* 0x040fe200078e0236 */
[----:B------:R-:W-:Y:S01]  /*31b0*/  ISETP.GT.U32.AND P5, PT, R7, R52, PT ;  /* 0x000000340700720c */ /* 0x000fe20003fa4070 */
[----:B------:R-:W-:-:S04]  /*31c0*/  IMAD.HI.U32 R17, R9, R56, RZ ;  /* 0x0000003809117227 */ /* 0x000fc800078e00ff */
[----:B------:R-:W-:Y:S01]  /*31d0*/  @!P6 IMAD.IADD R49, R49, 0x1, -R7 ;  /* 0x000000013131e824 */ /* 0x000fe200078e0a07 */
[C---:B------:R-:W-:Y:S01]  /*31e0*/  ISETP.GT.U32.AND P6, PT, R7.reuse, R51, PT ;  /* 0x000000330700720c */ /* 0x040fe20003fc4070 */
[----:B------:R-:W-:Y:S02]  /*31f0*/  IMAD.MOV R17, RZ, RZ, -R17 ;  /* 0x000000ffff117224 */ /* 0x000fe400078e0a11 */
[----:B------:R-:W-:Y:S02]  /*3200*/  IMAD.MOV R53, RZ, RZ, -R53 ;  /* 0x000000ffff357224 */ /* 0x000fe400078e0a35 */
[C---:B------:R-:W-:Y:S01]  /*3210*/  IMAD R54, R7.reuse, R17, R56 ;  /* 0x0000001107367224 */ /* 0x040fe200078e0238 */
[----:B------:R-:W-:Y:S01]  /*3220*/  LOP3.LUT R17, R8, 0x32, RZ, 0xfc, !PT ;  /* 0x0000003208117812 */ /* 0x000fe200078efcff */
[----:B------:R-:W-:Y:S02]  /*3230*/  @!P5 IMAD.IADD R52, R52, 0x1, -R7 ;  /* 0x000000013434d824 */ /* 0x000fe400078e0a07 */
[C---:B------:R-:W-:Y:S01]  /*3240*/  IMAD R53, R7.reuse, R53, R58 ;  /* 0x0000003507357224 */ /* 0x040fe200078e023a */
[----:B------:R-:W-:Y:S01]  /*3250*/  ISETP.GT.U32.AND P5, PT, R7, R54, PT ;  /* 0x000000360700720c */ /* 0x000fe20003fa4070 */
[----:B------:R-:W-:Y:S01]  /*3260*/  @!P3 IMAD.MOV R49, RZ, RZ, -R49 ;  /* 0x000000ffff31b224 */ /* 0x000fe200078e0a31 */
[----:B------:R-:W-:Y:S01]  /*3270*/  IABS R56, R17 ;  /* 0x0000001100387213 */ /* 0x000fe20000000000 */
[----:B------:R-:W-:Y:S01]  /*3280*/  @!P6 IMAD.IADD R51, R51, 0x1, -R7 ;  /* 0x000000013333e824 */ /* 0x000fe200078e0a07 */
[----:B------:R-:W-:Y:S01]  /*3290*/  ISETP.GT.U32.AND P3, PT, R7, R53, PT ;  /* 0x000000350700720c */ /* 0x000fe20003f64070 */
[----:B------:R-:W-:Y:S01]  /*32a0*/  IMAD.MOV.U32 R50, RZ, RZ, R52 ;  /* 0x000000ffff327224 */ /* 0x000fe200078e0034 */
[----:B------:R-:W-:Y:S01]  /*32b0*/  IABS R58, R55 ;  /* 0x00000037003a7213 */ /* 0x000fe20000000000 */
[----:B------:R-:W-:Y:S01]  /*32c0*/  IMAD.HI.U32 R13, R9, R56, RZ ;  /* 0x00000038090d7227 */ /* 0x000fe200078e00ff */
[----:B------:R-:W-:-:S03]  /*32d0*/  ISETP.GT.U32.AND P6, PT, R7, R51, PT ;  /* 0x000000330700720c */ /* 0x000fc60003fc4070 */
[----:B------:R-:W-:Y:S02]  /*32e0*/  IMAD.MOV R13, RZ, RZ, -R13 ;  /* 0x000000ffff0d7224 */ /* 0x000fe400078e0a0d */
[--C-:B------:R-:W-:Y:S02]  /*32f0*/  @!P5 IMAD.IADD R54, R54, 0x1, -R7.reuse ;  /* 0x000000013636d824 */ /* 0x100fe400078e0a07 */
[----:B------:R-:W-:Y:S02]  /*3300*/  IMAD R56, R7, R13, R56 ;  /* 0x0000000d07387224 */ /* 0x000fe400078e0238 */
[--C-:B------:R-:W-:Y:S01]  /*3310*/  @!P3 IMAD.IADD R53, R53, 0x1, -R7.reuse ;  /* 0x000000013535b824 */ /* 0x100fe200078e0a07 */
[----:B------:R-:W-:Y:S01]  /*3320*/  ISETP.GT.U32.AND P5, PT, R7, R54, PT ;  /* 0x000000360700720c */ /* 0x000fe20003fa4070 */
[----:B------:R-:W-:Y:S01]  /*3330*/  @!P0 IMAD.MOV R50, RZ, RZ, -R50 ;  /* 0x000000ffff328224 */ /* 0x000fe200078e0a32 */
[----:B------:R-:W-:Y:S01]  /*3340*/  ISETP.GE.AND P0, PT, R17, RZ, PT ;  /* 0x000000ff1100720c */ /* 0x000fe20003f06270 */
[----:B------:R-:W-:Y:S01]  /*3350*/  @!P6 IMAD.IADD R51, R51, 0x1, -R7 ;  /* 0x000000013333e824 */ /* 0x000fe200078e0a07 */
[----:B------:R-:W-:Y:S01]  /*3360*/  ISETP.GT.U32.AND P6, PT, R7, R56, PT ;  /* 0x000000380700720c */ /* 0x000fe20003fc4070 */
[----:B------:R-:W-:Y:S01]  /*3370*/  IMAD.HI.U32 R13, R9, R58, RZ ;  /* 0x0000003a090d7227 */ /* 0x000fe200078e00ff */
[----:B------:R-:W-:-:S03]  /*3380*/  ISETP.GT.U32.AND P3, PT, R7, R53, PT ;  /* 0x000000350700720c */ /* 0x000fc60003f64070 */
[----:B------:R-:W-:-:S04]  /*3390*/  IMAD.HI.U32 R17, R9, R60, RZ ;  /* 0x0000003c09117227 */ /* 0x000fc800078e00ff */
[----:B------:R-:W-:Y:S02]  /*33a0*/  IMAD.MOV R13, RZ, RZ, -R13 ;  /* 0x000000ffff0d7224 */ /* 0x000fe400078e0a0d */
[----:B------:R-:W-:-:S04]  /*33b0*/  IMAD.HI.U32 R52, R9, R62, RZ ;  /* 0x0000003e09347227 */ /* 0x000fc800078e00ff */
[----:B------:R-:W-:Y:S02]  /*33c0*/  IMAD.MOV R17, RZ, RZ, -R17 ;  /* 0x000000ffff117224 */ /* 0x000fe400078e0a11 */
[--C-:B------:R-:W-:Y:S01]  /*33d0*/  @!P5 IMAD.IADD R54, R54, 0x1, -R7.reuse ;  /* 0x000000013636d824 */ /* 0x100fe200078e0a07 */
[----:B------:R-:W-:Y:S01]  /*33e0*/  ISETP.GE.AND P5, PT, R55, RZ, PT ;  /* 0x000000ff3700720c */ /* 0x000fe20003fa6270 */
[C---:B------:R-:W-:Y:S02]  /*33f0*/  IMAD R55, R7.reuse, R13, R58 ;  /* 0x0000000d07377224 */ /* 0x040fe400078e023a */
[----:B------:R-:W-:Y:S02]  /*3400*/  IMAD.MOV R52, RZ, RZ, -R52 ;  /* 0x000000ffff347224 */ /* 0x000fe400078e0a34 */
[----:B------:R-:W-:Y:S01]  /*3410*/  IMAD R58, R7, R17, R60 ;  /* 0x00000011073a7224 */ /* 0x000fe200078e023c */
[----:B------:R-:W-:Y:S01]  /*3420*/  LOP3.LUT R17, R8, 0x2a, RZ, 0xfc, !PT ;  /* 0x0000002a08117812 */ /* 0x000fe200078efcff */
[----:B------:R-:W-:-:S02]  /*3430*/  @!P6 IMAD.IADD R56, R56, 0x1, -R7 ;  /* 0x000000013838e824 */ /* 0x000fc400078e0a07 */
[----:B------:R-:W-:Y:S01]  /*3440*/  IMAD R60, R7, R52, R62 ;  /* 0x00000034073c7224 */ /* 0x000fe200078e023e */
[----:B------:R-:W-:Y:S01]  /*3450*/  IABS R62, R17 ;  /* 0x00000011003e7213 */ /* 0x000fe20000000000 */
[----:B------:R-:W-:Y:S01]  /*3460*/  @!P3 IMAD.IADD R53, R53, 0x1, -R7 ;  /* 0x000000013535b824 */ /* 0x000fe200078e0a07 */
[C---:B------:R-:W-:Y:S01]  /*3470*/  ISETP.GT.U32.AND P6, PT, R7.reuse, R56, PT ;  /* 0x000000380700720c */ /* 0x040fe20003fc4070 */
[----:B------:R-:W-:Y:S01]  /*3480*/  IMAD.MOV.U32 R52, RZ, RZ, R54 ;  /* 0x000000ffff347224 */ /* 0x000fe200078e0036 */
[C---:B------:R-:W-:Y:S01]  /*3490*/  ISETP.GT.U32.AND P3, PT, R7.reuse, R58, PT ;  /* 0x0000003a0700720c */ /* 0x040fe20003f64070 */
[----:B------:R-:W-:Y:S01]  /*34a0*/  @!P2 IMAD.MOV R53, RZ, RZ, -R53 ;  /* 0x000000ffff35a224 */ /* 0x000fe200078e0a35 */
[C---:B------:R-:W-:Y:S01]  /*34b0*/  ISETP.GT.U32.AND P2, PT, R7.reuse, R60, PT ;  /* 0x0000003c0700720c */ /* 0x040fe20003f44070 */
[----:B------:R-:W-:Y:S01]  /*34c0*/  @!P1 IMAD.MOV R51, RZ, RZ, -R51 ;  /* 0x000000ffff339224 */ /* 0x000fe200078e0a33 */
[----:B------:R-:W-:Y:S01]  /*34d0*/  ISETP.GT.U32.AND P1, PT, R7, R55, PT ;  /* 0x000000370700720c */ /* 0x000fe20003f24070 */
[----:B------:R-:W-:Y:S01]  /*34e0*/  @!P4 IMAD.MOV R52, RZ, RZ, -R52 ;  /* 0x000000ffff34c224 */ /* 0x000fe200078e0a34 */
[----:B------:R-:W-:Y:S01]  /*34f0*/  ISETP.GE.AND P4, PT, R57, RZ, PT ;  /* 0x000000ff3900720c */ /* 0x000fe20003f86270 */
[----:B------:R-:W-:Y:S01]  /*3500*/  IMAD.HI.U32 R13, R9, R62, RZ ;  /* 0x0000003e090d7227 */ /* 0x000fe200078e00ff */
[----:B------:R-:W-:-:S03]  /*3510*/  LOP3.LUT R57, R8, 0x28, RZ, 0xfc, !PT ;  /* 0x0000002808397812 */ /* 0x000fc600078efcff */
[--C-:B------:R-:W-:Y:S01]  /*3520*/  @!P6 IMAD.IADD R56, R56, 0x1, -R7.reuse ;  /* 0x000000013838e824 */ /* 0x100fe200078e0a07 */
[----:B------:R-:W-:Y:S01]  /*3530*/  IABS R64, R57 ;  /* 0x0000003900407213 */ /* 0x000fe20000000000 */
[----:B------:R-:W-:Y:S01]  /*3540*/  @!P3 IMAD.IADD R58, R58, 0x1, -R7 ;  /* 0x000000013a3ab824 */ /* 0x000fe200078e0a07 */
[----:B------:R-:W-:Y:S01]  /*3550*/  ISETP.GE.AND P6, PT, R59, RZ, PT ;  /* 0x000000ff3b00720c */ /* 0x000fe20003fc6270 */
[----:B------:R-:W-:Y:S01]  /*3560*/  IMAD.MOV R13, RZ, RZ, -R13 ;  /* 0x000000ffff0d7224 */ /* 0x000fe200078e0a0d */
[----:B------:R-:W-:Y:S01]  /*3570*/  LOP3.LUT R59, R8, 0x26, RZ, 0xfc, !PT ;  /* 0x00000026083b7812 */ /* 0x000fe200078efcff */
[----:B------:R-:W-:Y:S02]  /*3580*/  IMAD.MOV.U32 R54, RZ, RZ, R56 ;  /* 0x000000ffff367224 */ /* 0x000fe400078e0038 */
[----:B------:R-:W-:Y:S01]  /*3590*/  @!P2 IMAD.IADD R60, R60, 0x1, -R7 ;  /* 0x000000013c3ca824 */ /* 0x000fe200078e0a07 */
[C---:B------:R-:W-:Y:S01]  /*35a0*/  ISETP.GT.U32.AND P2, PT, R7.reuse, R58, PT ;  /* 0x0000003a0700720c */ /* 0x040fe20003f44070 */
[----:B------:R-:W-:-:S02]  /*35b0*/  IMAD R56, R7, R13, R62 ;  /* 0x0000000d07387224 */ /* 0x000fc400078e023e */
[----:B------:R-:W-:-:S04]  /*35c0*/  IMAD.HI.U32 R13, R9, R64, RZ ;  /* 0x00000040090d7227 */ /* 0x000fc800078e00ff */
[----:B------:R-:W-:Y:S01]  /*35d0*/  @!P1 IMAD.IADD R55, R55, 0x1, -R7 ;  /* 0x0000000137379824 */ /* 0x000fe200078e0a07 */
[----:B------:R-:W-:Y:S01]  /*35e0*/  ISETP.GE.AND P1, PT, R17, RZ, PT ;  /* 0x000000ff1100720c */ /* 0x000fe20003f26270 */
[----:B------:R-:W-:Y:S01]  /*35f0*/  IMAD.MOV R13, RZ, RZ, -R13 ;  /* 0x000000ffff0d7224 */ /* 0x000fe200078e0a0d */
[----:B------:R-:W-:Y:S01]  /*3600*/  IABS R17, R59 ;  /* 0x0000003b00117213 */ /* 0x000fe20000000000 */
[----:B------:R-:W-:Y:S01]  /*3610*/  @!P0 IMAD.MOV R54, RZ, RZ, -R54 ;  /* 0x000000ffff368224 */ /* 0x000fe200078e0a36 */
[C---:B------:R-:W-:Y:S01]  /*3620*/  ISETP.GT.U32.AND P3, PT, R7.reuse, R55, PT ;  /* 0x000000370700720c */ /* 0x040fe20003f64070 */
[C---:B------:R-:W-:Y:S01]  /*3630*/  IMAD R62, R7.reuse, R13, R64 ;  /* 0x0000000d073e7224 */ /* 0x040fe200078e0240 */
[C---:B------:R-:W-:Y:S01]  /*3640*/  ISETP.GT.U32.AND P0, PT, R7.reuse, R60, PT ;  /* 0x0000003c0700720c */ /* 0x040fe20003f04070 */
[----:B------:R-:W-:Y:S02]  /*3650*/  @!P2 IMAD.IADD R58, R58, 0x1, -R7 ;  /* 0x000000013a3aa824 */ /* 0x000fe400078e0a07 */
[----:B------:R-:W-:Y:S01]  /*3660*/  IMAD.MOV.U32 R64, RZ, RZ, R17 ;  /* 0x000000ffff407224 */ /* 0x000fe200078e0011 */
[----:B------:R-:W-:Y:S01]  /*3670*/  ISETP.GT.U32.AND P2, PT, R7, R62, PT ;  /* 0x0000003e0700720c */ /* 0x000fe20003f44070 */
[----:B------:R-:W-:-:S04]  /*3680*/  IMAD.HI.U32 R17, R9, R66, RZ ;  /* 0x0000004209117227 */ /* 0x000fc800078e00ff */
[----:B------:R-:W-:-:S04]  /*3690*/  IMAD.HI.U32 R13, R9, R64, RZ ;  /* 0x00000040090d7227 */ /* 0x000fc800078e00ff */
[----:B------:R-:W-:Y:S01]  /*36a0*/  @!P3 IMAD.IADD R55, R55, 0x1, -R7 ;  /* 0x000000013737b824 */ /* 0x000fe200078e0a07 */
[----:B------:R-:W-:Y:S01]  /*36b0*/  ISETP.GT.U32.AND P3, PT, R7, R56, PT ;  /* 0x000000380700720c */ /* 0x000fe20003f64070 */
[----:B------:R-:W-:Y:S02]  /*36c0*/  IMAD.MOV R13, RZ, RZ, -R13 ;  /* 0x000000ffff0d7224 */ /* 0x000fe400078e0a0d */
[--C-:B------:R-:W-:Y:S02]  /*36d0*/  @!P2 IMAD.IADD R62, R62, 0x1, -R7.reuse ;  /* 0x000000013e3ea824 */ /* 0x100fe400078e0a07 */
[----:B------:R-:W-:Y:S01]  /*36e0*/  @!P0 IMAD.IADD R60, R60, 0x1, -R7 ;  /* 0x000000013c3c8824 */ /* 0x000fe200078e0a07 */
[----:B------:R-:W-:Y:S01]  /*36f0*/  ISETP.GE.AND P0, PT, R57, RZ, PT ;  /* 0x000000ff3900720c */ /* 0x000fe20003f06270 */
[----:B------:R-:W-:Y:S02]  /*3700*/  IMAD.MOV R17, RZ, RZ, -R17 ;  /* 0x000000ffff117224 */ /* 0x000fe400078e0a11 */
[----:B------:R-:W-:-:S02]  /*3710*/  IMAD R64, R7, R13, R64 ;  /* 0x0000000d07407224 */ /* 0x000fc400078e0240 */
[----:B------:R-:W-:Y:S02]  /*3720*/  IMAD.MOV.U32 R82, RZ, RZ, R58 ;  /* 0x000000ffff527224 */ /* 0x000fe400078e003a */
[----:B------:R-:W-:Y:S01]  /*3730*/  @!P5 IMAD.MOV R55, RZ, RZ, -R55 ;  /* 0x000000ffff37d224 */ /* 0x000fe200078e0a37 */
[----:B------:R-:W-:Y:S01]  /*3740*/  ISETP.GT.U32.AND P5, PT, R7, R62, PT ;  /* 0x0000003e0700720c */ /* 0x000fe20003fa4070 */
[----:B------:R-:W-:-:S04]  /*3750*/  IMAD.HI.U32 R57, R9, R68, RZ ;  /* 0x0000004409397227 */ /* 0x000fc800078e00ff */
[C---:B------:R-:W-:Y:S01]  /*3760*/  IMAD R58, R7.reuse, R17, R66 ;  /* 0x00000011073a7224 */ /* 0x040fe200078e0242 */
[----:B------:R-:W-:Y:S01]  /*3770*/  LOP3.LUT R17, R8, 0x20, RZ, 0xfc, !PT ;  /* 0x0000002008117812 */ /* 0x000fe200078efcff */
[----:B------:R-:W-:Y:S02]  /*3780*/  IMAD.MOV.U32 R84, RZ, RZ, R60 ;  /* 0x000000ffff547224 */ /* 0x000fe400078e003c */
[----:B------:R-:W-:Y:S01]  /*3790*/  @!P4 IMAD.MOV R82, RZ, RZ, -R82 ;  /* 0x000000ffff52c224 */ /* 0x000fe200078e0a52 */
[----:B------:R-:W-:Y:S01]  /*37a0*/  ISETP.GT.U32.AND P4, PT, R7, R64, PT ;  /* 0x000000400700720c */ /* 0x000fe20003f84070 */
[----:B------:R-:W-:Y:S01]  /*37b0*/  @!P3 IMAD.IADD R56, R56, 0x1, -R7 ;  /* 0x000000013838b824 */ /* 0x000fe200078e0a07 */
[----:B------:R-:W-:Y:S01]  /*37c0*/  IABS R66, R17 ;  /* 0x0000001100427213 */ /* 0x000fe20000000000 */
[----:B------:R-:W-:Y:S01]  /*37d0*/  IMAD.MOV R57, RZ, RZ, -R57 ;  /* 0x000000ffff397224 */ /* 0x000fe200078e0a39 */
[----:B------:R-:W-:Y:S01]  /*37e0*/  ISETP.GE.AND P3, PT, R59, RZ, PT ;  /* 0x000000ff3b00720c */ /* 0x000fe20003f66270 */
[----:B------:R-:W-:Y:S01]  /*37f0*/  @!P6 IMAD.MOV R84, RZ, RZ, -R84 ;  /* 0x000000ffff54e224 */ /* 0x000fe200078e0a54 */
[C---:B------:R-:W-:Y:S01]  /*3800*/  ISETP.GT.U32.AND P6, PT, R7.reuse, R58, PT ;  /* 0x0000003a0700720c */ /* 0x040fe20003fc4070 */
[C---:B------:R-:W-:Y:S01]  /*3810*/  IMAD R60, R7.reuse, R57, R68 ;  /* 0x00000039073c7224 */ /* 0x040fe200078e0244 */
[----:B------:R-:W-:Y:S01]  /*3820*/  ISETP.GT.U32.AND P2, PT, R7, R56, PT ;  /* 0x000000380700720c */ /* 0x000fe20003f44070 */
[----:B------:R-:W-:Y:S01]  /*3830*/  @!P5 IMAD.IADD R62, R62, 0x1, -R7 ;  /* 0x000000013e3ed824 */ /* 0x000fe200078e0a07 */
[----:B------:R-:W-:Y:S01]  /*3840*/  LOP3.LUT R57, R8, 0x1e, RZ, 0xfc, !PT ;  /* 0x0000001e08397812 */ /* 0x000fe200078efcff */
[----:B------:R-:W-:Y:S01]  /*3850*/  IMAD.HI.U32 R13, R9, R66, RZ ;  /* 0x00000042090d7227 */ /* 0x000fe200078e00ff */
[----:B------:R-:W-:-:S02]  /*3860*/  ISETP.GT.U32.AND P5, PT, R7, R60, PT ;  /* 0x0000003c0700720c */ /* 0x000fc40003fa4070 */
[----:B------:R-:W-:Y:S01]  /*3870*/  IABS R68, R57 ;  /* 0x0000003900447213 */ /* 0x000fe20000000000 */
[--C-:B------:R-:W-:Y:S01]  /*3880*/  @!P4 IMAD.IADD R64, R64, 0x1, -R7.reuse ;  /* 0x000000014040c824 */ /* 0x100fe200078e0a07 */
[----:B------:R-:W-:Y:S01]  /*3890*/  LOP3.LUT R59, R8, 0x1c, RZ, 0xfc, !PT ;  /* 0x0000001c083b7812 */ /* 0x000fe200078efcff */
[----:B------:R-:W-:Y:S01]  /*38a0*/  IMAD.MOV.U32 R88, RZ, RZ, R62 ;  /* 0x000000ffff587224 */ /* 0x000fe200078e003e */
[----:B------:R-:W-:Y:S01]  /*38b0*/  ISETP.GE.AND P4, PT, R63, RZ, PT ;  /* 0x000000ff3f00720c */ /* 0x000fe20003f86270 */
[--C-:B------:R-:W-:Y:S01]  /*38c0*/  @!P6 IMAD.IADD R58, R58, 0x1, -R7.reuse ;  /* 0x000000013a3ae824 */ /* 0x100fe200078e0a07 */
[----:B------:R-:W-:Y:S01]  /*38d0*/  ISETP.GT.U32.AND P6, PT, R7, R64, PT ;  /* 0x000000400700720c */ /* 0x000fe20003fc4070 */
[----:B------:R-:W-:Y:S01]  /*38e0*/  @!P2 IMAD.IADD R56, R56, 0x1, -R7 ;  /* 0x000000013838a824 */ /* 0x000fe200078e0a07 */
[----:B------:R-:W-:Y:S01]  /*38f0*/  IABS R70, R59 ;  /* 0x0000003b00467213 */ /* 0x000fe20000000000 */
[----:B------:R-:W-:Y:S01]  /*3900*/  @!P0 IMAD.MOV R88, RZ, RZ, -R88 ;  /* 0x000000ffff588224 */ /* 0x000fe200078e0a58 */
[----:B------:R-:W-:Y:S01]  /*3910*/  ISETP.GE.AND P2, PT, R61, RZ, PT ;  /* 0x000000ff3d00720c */ /* 0x000fe20003f46270 */
[----:B------:R-:W-:Y:S01]  /*3920*/  IMAD.MOV.U32 R86, RZ, RZ, R56 ;  /* 0x000000ffff567224 */ /* 0x000fe200078e0038 */
[C---:B------:R-:W-:Y:S01]  /*3930*/  LOP3.LUT R61, R8.reuse, 0x1a, RZ, 0xfc, !PT ;  /* 0x0000001a083d7812 */ /* 0x040fe200078efcff */
[----:B------:R-:W-:Y:S01]  /*3940*/  IMAD.MOV R56, RZ, RZ, -R13 ;  /* 0x000000ffff387224 */ /* 0x000fe200078e0a0d */
[----:B------:R-:W-:Y:S01]  /*3950*/  LOP3.LUT R63, R8, 0x18, RZ, 0xfc, !PT ;  /* 0x00000018083f7812 */ /* 0x000fe200078efcff */
[----:B------:R-:W-:Y:S01]  /*3960*/  @!P5 IMAD.IADD R60, R60, 0x1, -R7 ;  /* 0x000000013c3cd824 */ /* 0x000fe200078e0a07 */
[----:B------:R-:W-:Y:S01]  /*3970*/  ISETP.GT.U32.AND P5, PT, R7, R58, PT ;  /* 0x0000003a0700720c */ /* 0x000fe20003fa4070 */
[----:B------:R-:W-:Y:S01]  /*3980*/  IMAD.HI.U32 R13, R9, R68, RZ ;  /* 0x00000044090d7227 */ /* 0x000fe200078e00ff */
[----:B------:R-:W-:-:S03]  /*3990*/  IABS R72, R61 ;  /* 0x0000003d00487213 */ /* 0x000fc60000000000 */
[C---:B------:R-:W-:Y:S02]  /*39a0*/  IMAD R56, R7.reuse, R56, R66 ;  /* 0x0000003807387224 */ /* 0x040fe400078e0242 */
[----:B------:R-:W-:Y:S02]  /*39b0*/  IMAD.MOV R13, RZ, RZ, -R13 ;  /* 0x000000ffff0d7224 */ /* 0x000fe400078e0a0d */
[--C-:B------:R-:W-:Y:S01]  /*39c0*/  @!P6 IMAD.IADD R64, R64, 0x1, -R7.reuse ;  /* 0x000000014040e824 */ /* 0x100fe200078e0a07 */
[C---:B------:R-:W-:Y:S01]  /*39d0*/  ISETP.GT.U32.AND P6, PT, R7.reuse, R56, PT ;  /* 0x000000380700720c */ /* 0x040fe20003fc4070 */
[C---:B------:R-:W-:Y:S02]  /*39e0*/  IMAD R66, R7.reuse, R13, R68 ;  /* 0x0000000d07427224 */ /* 0x040fe400078e0244 */
[----:B------:R-:W-:Y:S01]  /*39f0*/  @!P1 IMAD.MOV R86, RZ, RZ, -R86 ;  /* 0x000000ffff569224 */ /* 0x000fe200078e0a56 */
[C---:B------:R-:W-:Y:S01]  /*3a00*/  ISETP.GT.U32.AND P1, PT, R7.reuse, R60, PT ;  /* 0x0000003c0700720c */ /* 0x040fe20003f24070 */
[----:B------:R-:W-:Y:S01]  /*3a10*/  @!P5 IMAD.IADD R58, R58, 0x1, -R7 ;  /* 0x000000013a3ad824 */ /* 0x000fe200078e0a07 */
[----:B------:R-:W-:Y:S01]  /*3a20*/  ISETP.GT.U32.AND P5, PT, R7, R66, PT ;  /* 0x000000420700720c */ /* 0x000fe20003fa4070 */
[----:B------:R-:W-:-:S04]  /*3a30*/  IMAD.HI.U32 R13, R9, R70, RZ ;  /* 0x00000046090d7227 */ /* 0x000fc800078e00ff */
[----:B------:R-:W-:Y:S02]  /*3a40*/  IMAD.MOV R68, RZ, RZ, -R13 ;  /* 0x000000ffff447224 */ /* 0x000fe400078e0a0d */
[--C-:B------:R-:W-:Y:S01]  /*3a50*/  @!P6 IMAD.IADD R56, R56, 0x1, -R7.reuse ;  /* 0x000000013838e824 */ /* 0x100fe200078e0a07 */
[----:B------:R-:W-:Y:S01]  /*3a60*/  ISETP.GE.AND P6, PT, R57, RZ, PT ;  /* 0x000000ff3900720c */ /* 0x000fe20003fc6270 */
[C---:B------:R-:W-:Y:S01]  /*3a70*/  IMAD R68, R7.reuse, R68, R70 ;  /* 0x0000004407447224 */ /* 0x040fe200078e0246 */
[----:B------:R-:W-:Y:S01]  /*3a80*/  LOP3.LUT R57, R8, 0x14, RZ, 0xfc, !PT ;  /* 0x0000001408397812 */ /* 0x000fe200078efcff */
[--C-:B------:R-:W-:Y:S01]  /*3a90*/  @!P1 IMAD.IADD R60, R60, 0x1, -R7.reuse ;  /* 0x000000013c3c9824 */ /* 0x100fe200078e0a07 */
[----:B------:R-:W-:Y:S01]  /*3aa0*/  ISETP.GT.U32.AND P0, PT, R7, R56, PT ;  /* 0x000000380700720c */ /* 0x000fe20003f04070 */
[----:B------:R-:W-:Y:S01]  /*3ab0*/  @!P5 IMAD.IADD R66, R66, 0x1, -R7 ;  /* 0x000000014242d824 */ /* 0x000fe200078e0a07 */
[----:B------:R-:W-:Y:S01]  /*3ac0*/  ISETP.GE.AND P1, PT, R17, RZ, PT ;  /* 0x000000ff1100720c */ /* 0x000fe20003f26270 */
[----:B------:R-:W-:Y:S01]  /*3ad0*/  IMAD.HI.U32 R13, R9, R72, RZ ;  /* 0x00000048090d7227 */ /* 0x000fe200078e00ff */
[----:B------:R-:W-:-:S02]  /*3ae0*/  IABS R17, R63 ;  /* 0x0000003f00117213 */ /* 0x000fc40000000000 */
[C---:B------:R-:W-:Y:S01]  /*3af0*/  ISETP.GT.U32.AND P5, PT, R7.reuse, R68, PT ;  /* 0x000000440700720c */ /* 0x040fe20003fa4070 */
[----:B------:R-:W-:Y:S01]  /*3b00*/  IMAD.MOV.U32 R90, RZ, RZ, R64 ;  /* 0x000000ffff5a7224 */ /* 0x000fe200078e0040 */
[----:B------:R-:W-:Y:S01]  /*3b10*/  IABS R64, R57 ;  /* 0x0000003900407213 */ /* 0x000fe20000000000 */
[----:B------:R-:W-:Y:S02]  /*3b20*/  IMAD.MOV.U32 R70, RZ, RZ, R17 ;  /* 0x000000ffff467224 */ /* 0x000fe400078e0011 */
[----:B------:R-:W-:Y:S02]  /*3b30*/  IMAD.MOV R17, RZ, RZ, -R13 ;  /* 0x000000ffff117224 */ /* 0x000fe400078e0a0d */
[----:B------:R-:W-:Y:S02]  /*3b40*/  IMAD.MOV.U32 R92, RZ, RZ, R58 ;  /* 0x000000ffff5c7224 */ /* 0x000fe400078e003a */
[----:B------:R-:W-:Y:S01]  /*3b50*/  @!P3 IMAD.MOV R90, RZ, RZ, -R90 ;  /* 0x000000ffff5ab224 */ /* 0x000fe200078e0a5a */
[C---:B------:R-:W-:Y:S01]  /*3b60*/  ISETP.GT.U32.AND P3, PT, R7.reuse, R66, PT ;  /* 0x000000420700720c */ /* 0x040fe20003f64070 */
[----:B------:R-:W-:Y:S01]  /*3b70*/  IMAD R58, R7, R17, R72 ;  /* 0x00000011073a7224 */ /* 0x000fe200078e0248 */
[----:B------:R-:W-:Y:S01]  /*3b80*/  LOP3.LUT R17, R8, 0x16, RZ, 0xfc, !PT ;  /* 0x0000001608117812 */ /* 0x000fe200078efcff */
[----:B------:R-:W-:Y:S01]  /*3b90*/  @!P0 IMAD.IADD R56, R56, 0x1, -R7 ;  /* 0x0000000138388824 */ /* 0x000fe200078e0a07 */
[----:B------:R-:W-:Y:S01]  /*3ba0*/  IABS R72, R69 ;  /* 0x0000004500487213 */ /* 0x000fe20000000000 */
[----:B------:R-:W-:Y:S01]  /*3bb0*/  IMAD.HI.U32 R13, R9, R70, RZ ;  /* 0x00000046090d7227 */ /* 0x000fe200078e00ff */
[----:B------:R-:W-:-:S02]  /*3bc0*/  IABS R62, R17 ;  /* 0x00000011003e7213 */ /* 0x000fc40000000000 */
[----:B------:R-:W-:Y:S01]  /*3bd0*/  ISETP.GT.U32.AND P0, PT, R7, R58, PT ;  /* 0x0000003a0700720c */ /* 0x000fe20003f04070 */
[----:B------:R-:W-:Y:S01]  /*3be0*/  @!P5 IMAD.IADD R68, R68, 0x1, -R7 ;  /* 0x000000014444d824 */ /* 0x000fe200078e0a07 */
[----:B------:R-:W-:Y:S01]  /*3bf0*/  ISETP.GE.AND P5, PT, R17, RZ, PT ;  /* 0x000000ff1100720c */ /* 0x000fe20003fa6270 */
[----:B------:R-:W-:Y:S02]  /*3c00*/  IMAD.MOV.U32 R96, RZ, RZ, R56 ;  /* 0x000000ffff607224 */ /* 0x000fe400078e0038 */
[----:B------:R-:W-:Y:S02]  /*3c10*/  IMAD.MOV R13, RZ, RZ, -R13 ;  /* 0x000000ffff0d7224 */ /* 0x000fe400078e0a0d */
[----:B------:R-:W-:Y:S02]  /*3c20*/  IMAD.MOV.U32 R94, RZ, RZ, R60 ;  /* 0x000000ffff5e7224 */ /* 0x000fe400078e003c */
[----:B------:R-:W-:Y:S01]  /*3c30*/  @!P1 IMAD.MOV R96, RZ, RZ, -R96 ;  /* 0x000000ffff609224 */ /* 0x000fe200078e0a60 */
[C---:B------:R-:W-:Y:S01]  /*3c40*/  ISETP.GT.U32.AND P1, PT, R7.reuse, R68, PT ;  /* 0x000000440700720c */ /* 0x040fe20003f24070 */
[----:B------:R-:W-:-:S02]  /*3c50*/  IMAD R60, R7, R13, R70 ;  /* 0x0000000d073c7224 */ /* 0x000fc400078e0246 */
[----:B------:R-:W-:-:S04]  /*3c60*/  IMAD.HI.U32 R13, R9, R62, RZ ;  /* 0x0000003e090d7227 */ /* 0x000fc800078e00ff */
[----:B------:R-:W-:Y:S01]  /*3c70*/  @!P3 IMAD.IADD R66, R66, 0x1, -R7 ;  /* 0x000000014242b824 */ /* 0x000fe200078e0a07 */
[----:B------:R-:W-:Y:S01]  /*3c80*/  ISETP.GE.AND P3, PT, R63, RZ, PT ;  /* 0x000000ff3f00720c */ /* 0x000fe20003f66270 */
[----:B------:R-:W-:Y:S01]  /*3c90*/  IMAD.MOV R13, RZ, RZ, -R13 ;  /* 0x000000ffff0d7224 */ /* 0x000fe200078e0a0d */
[----:B------:R-:W-:Y:S01]  /*3ca0*/  LOP3.LUT R63, R8, 0xe, RZ, 0xfc, !PT ;  /* 0x0000000e083f7812 */ /* 0x000fe200078efcff */
[----:B------:R-:W-:Y:S02]  /*3cb0*/  IMAD.MOV.U32 R98, RZ, RZ, R66 ;  /* 0x000000ffff627224 */ /* 0x000fe400078e0042 */
[C---:B------:R-:W-:Y:S02]  /*3cc0*/  IMAD R56, R7.reuse, R13, R62 ;  /* 0x0000000d07387224 */ /* 0x040fe400078e023e */
[--C-:B------:R-:W-:Y:S02]  /*3cd0*/  @!P0 IMAD.IADD R58, R58, 0x1, -R7.reuse ;  /* 0x000000013a3a8824 */ /* 0x100fe400078e0a07 */
[----:B------:R-:W-:Y:S01]  /*3ce0*/  @!P6 IMAD.MOV R98, RZ, RZ, -R98 ;  /* 0x000000ffff62e224 */ /* 0x000fe200078e0a62 */
[C---:B------:R-:W-:Y:S01]  /*3cf0*/  ISETP.GT.U32.AND P6, PT, R7.reuse, R60, PT ;  /* 0x0000003c0700720c */ /* 0x040fe20003fc4070 */
[----:B------:R-:W-:Y:S01]  /*3d00*/  @!P1 IMAD.IADD R68, R68, 0x1, -R7 ;  /* 0x0000000144449824 */ /* 0x000fe200078e0a07 */
[----:B------:R-:W-:Y:S01]  /*3d10*/  ISETP.GT.U32.AND P1, PT, R7, R56, PT ;  /* 0x000000380700720c */ /* 0x000fe20003f24070 */
[----:B------:R-:W-:Y:S01]  /*3d20*/  @!P2 IMAD.MOV R92, RZ, RZ, -R92 ;  /* 0x000000ffff5ca224 */ /* 0x000fe200078e0a5c */
[----:B------:R-:W-:Y:S01]  /*3d30*/  ISETP.GE.AND P2, PT, R59, RZ, PT ;  /* 0x000000ff3b00720c */ /* 0x000fe20003f46270 */
[----:B------:R-:W-:Y:S01]  /*3d40*/  @!P4 IMAD.MOV R94, RZ, RZ, -R94 ;  /* 0x000000ffff5ec224 */ /* 0x000fe200078e0a5e */
[----:B------:R-:W-:Y:S01]  /*3d50*/  ISETP.GT.U32.AND P0, PT, R7, R58, PT ;  /* 0x0000003a0700720c */ /* 0x000fe20003f04070 */
[----:B------:R-:W-:Y:S01]  /*3d60*/  IMAD.MOV.U32 R100, RZ, RZ, R68 ;  /* 0x000000ffff647224 */ /* 0x000fe200078e0044 */
[----:B------:R-:W-:Y:S01]  /*3d70*/  LOP3.LUT R59, R8, 0x12, RZ, 0xfc, !PT ;  /* 0x00000012083b7812 */ /* 0x000fe200078efcff */
[----:B------:R-:W-:Y:S01]  /*3d80*/  IMAD.HI.U32 R13, R9, R64, RZ ;  /* 0x00000040090d7227 */ /* 0x000fe200078e00ff */
[----:B------:R-:W-:-:S02]  /*3d90*/  ISETP.GE.AND P4, PT, R61, RZ, PT ;  /* 0x000000ff3d00720c */ /* 0x000fc40003f86270 */
[----:B------:R-:W-:Y:S01]  /*3da0*/  LOP3.LUT R61, R8, 0x10, RZ, 0xfc, !PT ;  /* 0x00000010083d7812 */ /* 0x000fe200078efcff */
[--C-:B------:R-:W-:Y:S01]  /*3db0*/  @!P6 IMAD.IADD R60, R60, 0x1, -R7.reuse ;  /* 0x000000013c3ce824 */ /* 0x100fe200078e0a07 */
[----:B------:R-:W-:Y:S01]  /*3dc0*/  IABS R17, R59 ;  /* 0x0000003b00117213 */ /* 0x000fe20000000000 */
[----:B------:R-:W-:Y:S01]  /*3dd0*/  @!P1 IMAD.IADD R56, R56, 0x1, -R7 ;  /* 0x0000000138389824 */ /* 0x000fe200078e0a07 */
[----:B------:R-:W-:Y:S01]  /*3de0*/  IABS R70, R61 ;  /* 0x0000003d00467213 */ /* 0x000fe20000000000 */
[----:B------:R-:W-:Y:S01]  /*3df0*/  @!P2 IMAD.MOV R100, RZ, RZ, -R100 ;  /* 0x000000ffff64a224 */ /* 0x000fe200078e0a64 */
[C---:B------:R-:W-:Y:S01]  /*3e00*/  ISETP.GT.U32.AND P2, PT, R7.reuse, R60, PT ;  /* 0x0000003c0700720c */ /* 0x040fe20003f44070 */
[----:B------:R-:W-:Y:S01]  /*3e10*/  IMAD.MOV.U32 R66, RZ, RZ, R17 ;  /* 0x000000ffff427224 */ /* 0x000fe200078e0011 */
[----:B------:R-:W-:Y:S01]  /*3e20*/  ISETP.GT.U32.AND P1, PT, R7, R56, PT ;  /* 0x000000380700720c */ /* 0x000fe20003f24070 */
[----:B------:R-:W-:Y:S01]  /*3e30*/  @!P0 IMAD.IADD R58, R58, 0x1, -R7 ;  /* 0x000000013a3a8824 */ /* 0x000fe200078e0a07 */
[----:B------:R-:W-:Y:S01]  /*3e40*/  ISETP.GE.AND P0, PT, R57, RZ, PT ;  /* 0x000000ff3900720c */ /* 0x000fe20003f06270 */
[----:B------:R-:W-:Y:S01]  /*3e50*/  IMAD.HI.U32 R17, R9, R66, RZ ;  /* 0x0000004209117227 */ /* 0x000fe200078e00ff */
[----:B------:R-:W-:-:S02]  /*3e60*/  IABS R68, R65 ;  /* 0x0000004100447213 */ /* 0x000fc40000000000 */
[----:B------:R-:W-:Y:S01]  /*3e70*/  ISETP.GE.AND P6, PT, R59, RZ, PT ;  /* 0x000000ff3b00720c */ /* 0x000fe20003fc6270 */
[----:B------:R-:W-:-:S04]  /*3e80*/  IMAD.HI.U32 R57, R9, R70, RZ ;  /* 0x0000004609397227 */ /* 0x000fc800078e00ff */
[----:B------:R-:W-:Y:S02]  /*3e90*/  IMAD.MOV R13, RZ, RZ, -R13 ;  /* 0x000000ffff0d7224 */ /* 0x000fe400078e0a0d */
[----:B------:R-:W-:Y:S02]  /*3ea0*/  IMAD.MOV R17, RZ, RZ, -R17 ;  /* 0x000000ffff117224 */ /* 0x000fe400078e0a11 */
[----:B------:R-:W-:Y:S02]  /*3eb0*/  IMAD.MOV R57, RZ, RZ, -R57 ;  /* 0x000000ffff397224 */ /* 0x000fe400078e0a39 */
[C---:B------:R-:W-:Y:S02]  /*3ec0*/  IMAD R62, R7.reuse, R13, R64 ;  /* 0x0000000d073e7224 */ /* 0x040fe400078e0240 */
[----:B------:R-:W-:Y:S02]  /*3ed0*/  IMAD.MOV.U32 R102, RZ, RZ, R58 ;  /* 0x000000ffff667224 */ /* 0x000fe400078e003a */
[C---:B------:R-:W-:Y:S01]  /*3ee0*/  IMAD R58, R7.reuse, R17, R66 ;  /* 0x00000011073a7224 */ /* 0x040fe200078e0242 */
[----:B------:R-:W-:Y:S01]  /*3ef0*/  IABS R66, R63 ;  /* 0x0000003f00427213 */ /* 0x000fe20000000000 */
[C---:B------:R-:W-:Y:S01]  /*3f00*/  IMAD R64, R7.reuse, R57, R70 ;  /* 0x0000003907407224 */ /* 0x040fe200078e0246 */
[----:B------:R-:W-:Y:S01]  /*3f10*/  IABS R70, R67 ;  /* 0x0000004300467213 */ /* 0x000fe20000000000 */
[--C-:B------:R-:W-:Y:S01]  /*3f20*/  @!P2 IMAD.IADD R60, R60, 0x1, -R7.reuse ;  /* 0x000000013c3ca824 */ /* 0x100fe200078e0a07 */
[C---:B------:R-:W-:Y:S01]  /*3f30*/  ISETP.GT.U32.AND P2, PT, R7.reuse, R58, PT ;  /* 0x0000003a0700720c */ /* 0x040fe20003f44070 */
[----:B------:R-:W-:Y:S01]  /*3f40*/  @!P1 IMAD.IADD R56, R56, 0x1, -R7 ;  /* 0x0000000138389824 */ /* 0x000fe200078e0a07 */
[----:B------:R-:W-:Y:S01]  /*3f50*/  ISETP.GT.U32.AND P1, PT, R7, R64, PT ;  /* 0x000000400700720c */ /* 0x000fe20003f24070 */
[----:B------:R-:W-:-:S04]  /*3f60*/  IMAD.HI.U32 R13, R9, R66, RZ ;  /* 0x00000042090d7227 */ /* 0x000fc800078e00ff */
[----:B------:R-:W-:-:S04]  /*3f70*/  IMAD.HI.U32 R17, R9, R68, RZ ;  /* 0x0000004409117227 */ /* 0x000fc800078e00ff */
[----:B------:R-:W-:Y:S01]  /*3f80*/  @!P4 IMAD.MOV R102, RZ, RZ, -R102 ;  /* 0x000000ffff66c224 */ /* 0x000fe200078e0a66 */
[C---:B------:R-:W-:Y:S01]  /*3f90*/  ISETP.GT.U32.AND P4, PT, R7.reuse, R62, PT ;  /* 0x0000003e0700720c */ /* 0x040fe20003f84070 */
[--C-:B------:R-:W-:Y:S02]  /*3fa0*/  @!P2 IMAD.IADD R58, R58, 0x1, -R7.reuse ;  /* 0x000000013a3aa824 */ /* 0x100fe400078e0a07 */
[----:B------:R-:W-:Y:S02]  /*3fb0*/  @!P1 IMAD.IADD R64, R64, 0x1, -R7 ;  /* 0x0000000140409824 */ /* 0x000fe400078e0a07 */
[----:B------:R-:W-:Y:S01]  /*3fc0*/  IMAD.MOV R13, RZ, RZ, -R13 ;  /* 0x000000ffff0d7224 */ /* 0x000fe200078e0a0d */
[C---:B------:R-:W-:Y:S01]  /*3fd0*/  ISETP.GT.U32.AND P2, PT, R7.reuse, R58, PT ;  /* 0x0000003a0700720c */ /* 0x040fe20003f44070 */
[----:B------:R-:W-:Y:S01]  /*3fe0*/  IMAD.MOV R17, RZ, RZ, -R17 ;  /* 0x000000ffff117224 */ /* 0x000fe200078e0a11 */
[C---:B------:R-:W-:Y:S01]  /*3ff0*/  ISETP.GT.U32.AND P1, PT, R7.reuse, R64, PT ;  /* 0x000000400700720c */ /* 0x040fe20003f24070 */
[----:B------:R-:W-:-:S02]  /*4000*/  IMAD R66, R7, R13, R66 ;  /* 0x0000000d07427224 */ /* 0x000fc400078e0242 */
[----:B------:R-:W-:Y:S02]  /*4010*/  IMAD R68, R7, R17, R68 ;  /* 0x0000001107447224 */ /* 0x000fe400078e0244 */
[----:B------:R-:W-:-:S04]  /*4020*/  IMAD.HI.U32 R57, R9, R70, RZ ;  /* 0x0000004609397227 */ /* 0x000fc800078e00ff */
[----:B------:R-:W-:-:S04]  /*4030*/  IMAD.HI.U32 R59, R9, R72, RZ ;  /* 0x00000048093b7227 */ /* 0x000fc800078e00ff */
[--C-:B------:R-:W-:Y:S01]  /*4040*/  @!P2 IMAD.IADD R58, R58, 0x1, -R7.reuse ;  /* 0x000000013a3aa824 */ /* 0x100fe200078e0a07 */
[C---:B------:R-:W-:Y:S01]  /*4050*/  ISETP.GT.U32.AND P2, PT, R7.reuse, R66, PT ;  /* 0x000000420700720c */ /* 0x040fe20003f44070 */
[--C-:B------:R-:W-:Y:S01]  /*4060*/  @!P1 IMAD.IADD R64, R64, 0x1, -R7.reuse ;  /* 0x0000000140409824 */ /* 0x100fe200078e0a07 */
[C---:B------:R-:W-:Y:S01]  /*4070*/  ISETP.GT.U32.AND P1, PT, R7.reuse, R68, PT ;  /* 0x000000440700720c */ /* 0x040fe20003f24070 */
[----:B------:R-:W-:Y:S02]  /*4080*/  @!P4 IMAD.IADD R62, R62, 0x1, -R7 ;  /* 0x000000013e3ec824 */ /* 0x000fe400078e0a07 */
[----:B------:R-:W-:Y:S02]  /*4090*/  IMAD.MOV R57, RZ, RZ, -R57 ;  /* 0x000000ffff397224 */ /* 0x000fe400078e0a39 */
[----:B------:R-:W-:Y:S01]  /*40a0*/  IMAD.MOV R59, RZ, RZ, -R59 ;  /* 0x000000ffff3b7224 */ /* 0x000fe200078e0a3b */
[C---:B------:R-:W-:Y:S01]  /*40b0*/  ISETP.GT.U32.AND P4, PT, R7.reuse, R62, PT ;  /* 0x0000003e0700720c */ /* 0x040fe20003f84070 */
[C---:B------:R-:W-:Y:S01]  /*40c0*/  IMAD R70, R7.reuse, R57, R70 ;  /* 0x0000003907467224 */ /* 0x040fe200078e0246 */
[C---:B------:R-:W-:Y:S01]  /*40d0*/  LOP3.LUT R57, R8.reuse, 0x6, RZ, 0xfc, !PT ;  /* 0x0000000608397812 */ /* 0x040fe200078efcff */
[C---:B------:R-:W-:Y:S01]  /*40e0*/  IMAD R72, R7.reuse, R59, R72 ;  /* 0x0000003b07487224 */ /* 0x040fe200078e0248 */
[----:B------:R-:W-:Y:S01]  /*40f0*/  LOP3.LUT R59, R8, 0x4, RZ, 0xfc, !PT ;  /* 0x00000004083b7812 */ /* 0x000fe200078efcff */
[--C-:B------:R-:W-:Y:S01]  /*4100*/  @!P2 IMAD.IADD R66, R66, 0x1, -R7.reuse ;  /* 0x000000014242a824 */ /* 0x100fe200078e0a07 */
[C---:B------:R-:W-:Y:S01]  /*4110*/  ISETP.GT.U32.AND P2, PT, R7.reuse, R70, PT ;  /* 0x000000460700720c */ /* 0x040fe20003f44070 */
[----:B------:R-:W-:Y:S01]  /*4120*/  @!P1 IMAD.IADD R68, R68, 0x1, -R7 ;  /* 0x0000000144449824 */ /* 0x000fe200078e0a07 */
[C---:B------:R-:W-:Y:S01]  /*4130*/  ISETP.GT.U32.AND P1, PT, R7.reuse, R72, PT ;  /* 0x000000480700720c */ /* 0x040fe20003f24070 */
[----:B------:R-:W-:Y:S01]  /*4140*/  IMAD.MOV.U32 R104, RZ, RZ, R60 ;  /* 0x000000ffff687224 */ /* 0x000fe200078e003c */
[----:B------:R-:W-:Y:S01]  /*4150*/  IABS R74, R57 ;  /* 0x00000039004a7213 */ /* 0x000fe20000000000 */
[----:B------:R-:W-:Y:S01]  /*4160*/  IMAD.MOV.U32 R106, RZ, RZ, R56 ;  /* 0x000000ffff6a7224 */ /* 0x000fe200078e0038 */
[----:B------:R-:W-:Y:S01]  /*4170*/  IABS R78, R59 ;  /* 0x0000003b004e7213 */ /* 0x000fe20000000000 */
[----:B------:R-:W-:Y:S01]  /*4180*/  @!P3 IMAD.MOV R104, RZ, RZ, -R104 ;  /* 0x000000ffff68b224 */ /* 0x000fe200078e0a68 */
[----:B------:R-:W-:Y:S01]  /*4190*/  ISETP.GT.U32.AND P3, PT, R7, R66, PT ;  /* 0x000000420700720c */ /* 0x000fe20003f64070 */
[----:B------:R-:W-:-:S04]  /*41a0*/  IMAD.HI.U32 R13, R9, R74, RZ ;  /* 0x0000004a090d7227 */ /* 0x000fc800078e00ff */
[----:B------:R-:W-:Y:S01]  /*41b0*/  @!P4 IMAD.IADD R62, R62, 0x1, -R7 ;  /* 0x000000013e3ec824 */ /* 0x000fe200078e0a07 */
[----:B------:R-:W-:Y:S01]  /*41c0*/  ISETP.GE.AND P4, PT, R61, RZ, PT ;  /* 0x000000ff3d00720c */ /* 0x000fe20003f86270 */
[----:B------:R-:W-:Y:S01]  /*41d0*/  IMAD.MOV R56, RZ, RZ, -R13 ;  /* 0x000000ffff387224 */ /* 0x000fe200078e0a0d */
[----:B------:R-:W-:Y:S01]  /*41e0*/  LOP3.LUT R61, R8, 0x2, RZ, 0xfc, !PT ;  /* 0x00000002083d7812 */ /* 0x000fe200078efcff */
[--C-:B------:R-:W-:Y:S02]  /*41f0*/  @!P2 IMAD.IADD R70, R70, 0x1, -R7.reuse ;  /* 0x000000014646a824 */ /* 0x100fe400078e0a07 */
[----:B------:R-:W-:Y:S01]  /*4200*/  @!P1 IMAD.IADD R72, R72, 0x1, -R7 ;  /* 0x0000000148489824 */ /* 0x000fe200078e0a07 */
[----:B------:R-:W-:Y:S01]  /*4210*/  IABS R80, R61 ;  /* 0x0000003d00507213 */ /* 0x000fe20000000000 */
[C---:B------:R-:W-:Y:S01]  /*4220*/  IMAD R56, R7.reuse, R56, R74 ;  /* 0x0000003807387224 */ /* 0x040fe200078e024a */
[C---:B------:R-:W-:Y:S01]  /*4230*/  ISETP.GT.U32.AND P2, PT, R7.reuse, R70, PT ;  /* 0x000000460700720c */ /* 0x040fe20003f44070 */
[----:B------:R-:W-:Y:S01]  /*4240*/  @!P5 IMAD.MOV R106, RZ, RZ, -R106 ;  /* 0x000000ffff6ad224 */ /* 0x000fe200078e0a6a */
[----:B------:R-:W-:Y:S01]  /*4250*/  ISETP.GT.U32.AND P5, PT, R7, R68, PT ;  /* 0x000000440700720c */ /* 0x000fe20003fa4070 */
[----:B------:R-:W-:Y:S01]  /*4260*/  IMAD.HI.U32 R17, R9, R78, RZ ;  /* 0x0000004e09117227 */ /* 0x000fe200078e00ff */
[----:B------:R-:W-:-:S03]  /*4270*/  ISETP.GT.U32.AND P1, PT, R7, R72, PT ;  /* 0x000000480700720c */ /* 0x000fc60003f24070 */
[----:B------:R-:W-:-:S04]  /*4280*/  IMAD.HI.U32 R13, R9, R76, RZ ;  /* 0x0000004c090d7227 */ /* 0x000fc800078e00ff */
[----:B------:R-:W-:Y:S01]  /*4290*/  @!P3 IMAD.IADD R66, R66, 0x1, -R7 ;  /* 0x000000014242b824 */ /* 0x000fe200078e0a07 */
[----:B------:R-:W-:Y:S01]  /*42a0*/  ISETP.GT.U32.AND P3, PT, R7, R56, PT ;  /* 0x000000380700720c */ /* 0x000fe20003f64070 */
[----:B------:R-:W-:-:S04]  /*42b0*/  IMAD.HI.U32 R9, R9, R80, RZ ;  /* 0x0000005009097227 */ /* 0x000fc800078e00ff */
[----:B------:R-:W-:Y:S02]  /*42c0*/  IMAD.MOV R13, RZ, RZ, -R13 ;  /* 0x000000ffff0d7224 */ /* 0x000fe400078e0a0d */
[----:B------:R-:W-:Y:S02]  /*42d0*/  IMAD.MOV R17, RZ, RZ, -R17 ;  /* 0x000000ffff117224 */ /* 0x000fe400078e0a11 */
[----:B------:R-:W-:Y:S02]  /*42e0*/  IMAD.MOV R9, RZ, RZ, -R9 ;  /* 0x000000ffff097224 */ /* 0x000fe400078e0a09 */
[C---:B------:R-:W-:Y:S02]  /*42f0*/  IMAD R76, R7.reuse, R13, R76 ;  /* 0x0000000d074c7224 */ /* 0x040fe400078e024c */
[C---:B------:R-:W-:Y:S01]  /*4300*/  IMAD R60, R7.reuse, R17, R78 ;  /* 0x00000011073c7224 */ /* 0x040fe200078e024e */
[----:B------:R-:W1:Y:S01]  /*4310*/  LDC.64 R12, c[0x0][0x210] ;  /* 0x00008400ff0c7b82 */ /* 0x000e620000000a00 */
[C---:B------:R-:W-:Y:S01]  /*4320*/  IMAD R74, R7.reuse, R9, R80 ;  /* 0x00000009074a7224 */ /* 0x040fe200078e0250 */
[----:B------:R-:W-:Y:S01]  /*4330*/  SHF.R.U32.HI R9, RZ, 0x4, R216 ;  /* 0x00000004ff097819 */ /* 0x000fe200000116d8 */
[--C-:B------:R-:W-:Y:S01]  /*4340*/  @!P5 IMAD.IADD R68, R68, 0x1, -R7.reuse ;  /* 0x000000014444d824 */ /* 0x100fe200078e0a07 */
[C---:B------:R-:W-:Y:S01]  /*4350*/  ISETP.GT.U32.AND P5, PT, R7.reuse, R76, PT ;  /* 0x0000004c0700720c */ /* 0x040fe20003fa4070 */
[--C-:B------:R-:W-:Y:S01]  /*4360*/  @!P2 IMAD.IADD R70, R70, 0x1, -R7.reuse ;  /* 0x000000014646a824 */ /* 0x100fe200078e0a07 */
[C---:B------:R-:W-:Y:S01]  /*4370*/  ISETP.GT.U32.AND P2, PT, R7.reuse, R60, PT ;  /* 0x0000003c0700720c */ /* 0x040fe20003f44070 */
[--C-:B------:R-:W-:Y:S01]  /*4380*/  @!P1 IMAD.IADD R72, R72, 0x1, -R7.reuse ;  /* 0x0000000148489824 */ /* 0x100fe200078e0a07 */
[----:B------:R-:W-:Y:S01]  /*4390*/  ISETP.GT.U32.AND P1, PT, R7, R74, PT ;  /* 0x0000004a0700720c */ /* 0x000fe20003f24070 */
[----:B------:R-:W-:Y:S01]  /*43a0*/  IMAD.MOV.U32 R108, RZ, RZ, R62 ;  /* 0x000000ffff6c7224 */ /* 0x000fe200078e003e */
[----:B------:R-:W-:Y:S01]  /*43b0*/  SGXT.U32 R71, R9, 0xe ;  /* 0x0000000e0947781a */ /* 0x000fe20000000000 */
[--C-:B------:R-:W-:Y:S01]  /*43c0*/  @!P3 IMAD.IADD R56, R56, 0x1, -R7.reuse ;  /* 0x000000013838b824 */ /* 0x100fe200078e0a07 */
[----:B------:R-:W-:Y:S01]  /*43d0*/  ISETP.GE.AND P3, PT, R63, RZ, PT ;  /* 0x000000ff3f00720c */ /* 0x000fe20003f66270 */
[----:B------:R-:W-:Y:S01]  /*43e0*/  @!P0 IMAD.MOV R108, RZ, RZ, -R108 ;  /* 0x000000ffff6c8224 */ /* 0x000fe200078e0a6c */
[----:B------:R-:W2:Y:S01]  /*43f0*/  LDC R17, c[0x0][0x23c] ;  /* 0x00008f00ff117b82 */ /* 0x000ea20000000800 */
[----:B------:R-:W-:Y:S01]  /*4400*/  IMAD.MOV.U32 R112, RZ, RZ, R64 ;  /* 0x000000ffff707224 */ /* 0x000fe200078e0040 */
[----:B------:R-:W-:Y:S01]  /*4410*/  ISETP.GT.U32.AND P0, PT, R7, R56, PT ;  /* 0x000000380700720c */ /* 0x000fe20003f04070 */
[--C-:B------:R-:W-:Y:S01]  /*4420*/  @!P5 IMAD.IADD R76, R76, 0x1, -R7.reuse ;  /* 0x000000014c4cd824 */ /* 0x100fe200078e0a07 */
[----:B------:R-:W-:Y:S01]  /*4430*/  IADD3 R9, P5, R71, 0x80, RZ ;  /* 0x0000008047097810 */ /* 0x000fe20007fbe0ff */
[----:B------:R-:W-:-:S02]  /*4440*/  @!P2 IMAD.IADD R60, R60, 0x1, -R7 ;  /* 0x000000013c3ca824 */ /* 0x000fc400078e0a07 */
[----:B------:R-:W-:Y:S01]  /*4450*/  IMAD.MOV.U32 R114, RZ, RZ, R66 ;  /* 0x000000ffff727224 */ /* 0x000fe200078e0042 */
[C---:B------:R-:W-:Y:S01]  /*4460*/  ISETP.GT.U32.AND P2, PT, R7.reuse, R76, PT ;  /* 0x0000004c0700720c */ /* 0x040fe20003f44070 */
[--C-:B------:R-:W-:Y:S01]  /*4470*/  @!P1 IMAD.IADD R74, R74, 0x1, -R7.reuse ;  /* 0x000000014a4a9824 */ /* 0x100fe200078e0a07 */
[----:B------:R-:W3:Y:S01]  /*4480*/  LDC R71, c[0x0][0x234] ;  /* 0x00008d00ff477b82 */ /* 0x000ee20000000800 */
[----:B------:R-:W-:Y:S01]  /*4490*/  @!P4 IMAD.MOV R112, RZ, RZ, -R112 ;  /* 0x000000ffff70c224 */ /* 0x000fe200078e0a70 */
[C---:B------:R-:W-:Y:S01]  /*44a0*/  ISETP.GT.U32.AND P4, PT, R7.reuse, R60, PT ;  /* 0x0000003c0700720c */ /* 0x040fe20003f84070 */
[----:B------:R-:W-:Y:S01]  /*44b0*/  @!P3 IMAD.MOV R114, RZ, RZ, -R114 ;  /* 0x000000ffff72b224 */ /* 0x000fe200078e0a72 */
[----:B------:R-:W-:Y:S01]  /*44c0*/  ISETP.GT.U32.AND P3, PT, R7, R74, PT ;  /* 0x0000004a0700720c */ /* 0x000fe20003f64070 */
[----:B------:R-:W-:Y:S01]  /*44d0*/  @!P0 IMAD.IADD R56, R56, 0x1, -R7 ;  /* 0x0000000138388824 */ /* 0x000fe200078e0a07 */
[----:B------:R-:W-:Y:S01]  /*44e0*/  ISETP.GE.AND P0, PT, R65, RZ, PT ;  /* 0x000000ff4100720c */ /* 0x000fe20003f06270 */
[----:B------:R-:W-:Y:S01]  /*44f0*/  IMAD.MOV.U32 R110, RZ, RZ, R58 ;  /* 0x000000ffff6e7224 */ /* 0x000fe200078e003a */
[----:B------:R-:W-:Y:S01]  /*4500*/  ISETP.GE.AND P1, PT, R67, RZ, PT ;  /* 0x000000ff4300720c */ /* 0x000fe20003f26270 */
[----:B------:R-:W-:Y:S01]  /*4510*/  IMAD.MOV.U32 R116, RZ, RZ, R68 ;  /* 0x000000ffff747224 */ /* 0x000fe200078e0044 */
[----:B------:R-:W-:Y:S01]  /*4520*/  R2UR UR4, R9 ;  /* 0x00000000090472ca */ /* 0x000fe200000e0000 */
[----:B------:R-:W-:Y:S01]  /*4530*/  @!P6 IMAD.MOV R110, RZ, RZ, -R110 ;  /* 0x000000ffff6ee224 */ /* 0x000fe200078e0a6e */
[----:B------:R-:W-:Y:S01]  /*4540*/  ISETP.GE.AND P6, PT, R8, RZ, PT ;  /* 0x000000ff0800720c */ /* 0x000fe20003fc6270 */
[----:B------:R-:W-:-:S02]  /*4550*/  IMAD.MOV.U32 R8, RZ, RZ, RZ ;  /* 0x000000ffff087224 */ /* 0x000fc400078e00ff */
[--C-:B------:R-:W-:Y:S01]  /*4560*/  @!P2 IMAD.IADD R76, R76, 0x1, -R7.reuse ;  /* 0x000000014c4ca824 */ /* 0x100fe200078e0a07 */
[----:B------:R-:W-:Y:S01]  /*4570*/  ISETP.GE.AND P2, PT, R69, RZ, PT ;  /* 0x000000ff4500720c */ /* 0x000fe20003f46270 */
[--C-:B------:R-:W-:Y:S01]  /*4580*/  @!P4 IMAD.IADD R60, R60, 0x1, -R7.reuse ;  /* 0x000000013c3cc824 */ /* 0x100fe200078e0a07 */
[----:B------:R-:W-:Y:S01]  /*4590*/  IADD3.X R8, R8, 0x40000040, RZ, P5, !PT ;  /* 0x4000004008087810 */ /* 0x000fe20002ffe4ff */
[----:B------:R-:W-:Y:S01]  /*45a0*/  @!P3 IMAD.IADD R74, R74, 0x1, -R7 ;  /* 0x000000014a4ab824 */ /* 0x000fe200078e0a07 */
[----:B------:R-:W-:Y:S01]  /*45b0*/  ISETP.NE.AND P3, PT, R3, RZ, PT ;  /* 0x000000ff0300720c */ /* 0x000fe20003f65270 */
[----:B------:R-:W-:Y:S01]  /*45c0*/  @!P0 IMAD.MOV R116, RZ, RZ, -R116 ;  /* 0x000000ffff748224 */ /* 0x000fe200078e0a74 */
[----:B------:R-:W-:Y:S01]  /*45d0*/  LOP3.LUT R7, RZ, R3, RZ, 0x33, !PT ;  /* 0x00000003ff077212 */ /* 0x000fe200078e33ff */
[----:B------:R-:W-:Y:S01]  /*45e0*/  IMAD.MOV.U32 R118, RZ, RZ, R70 ;  /* 0x000000ffff767224 */ /* 0x000fe200078e0046 */
[----:B------:R-:W-:Y:S01]  /*45f0*/  ISETP.GE.AND P4, PT, R57, RZ, PT ;  /* 0x000000ff3900720c */ /* 0x000fe20003f86270 */
[----:B------:R-:W4:Y:S01]  /*4600*/  LDC.64 R2, c[0x0][0x218] ;  /* 0x00008600ff027b82 */ /* 0x000f220000000a00 */
[----:B------:R-:W-:Y:S01]  /*4610*/  ISETP.GE.AND P5, PT, R59, RZ, PT ;  /* 0x000000ff3b00720c */ /* 0x000fe20003fa6270 */
[----:B------:R-:W-:Y:S01]  /*4620*/  IMAD.MOV.U32 R120, RZ, RZ, R72 ;  /* 0x000000ffff787224 */ /* 0x000fe200078e0048 */
[----:B------:R-:W-:Y:S01]  /*4630*/  ISETP.GE.AND P0, PT, R61, RZ, PT ;  /* 0x000000ff3d00720c */ /* 0x000fe20003f06270 */
[----:B------:R-:W-:Y:S01]  /*4640*/  IMAD.MOV.U32 R122, RZ, RZ, R56 ;  /* 0x000000ffff7a7224 */ /* 0x000fe200078e0038 */
[----:B------:R-:W-:Y:S01]  /*4650*/  R2UR UR5, R8 ;  /* 0x00000000080572ca */ /* 0x000fe200000e0000 */
[----:B------:R-:W-:Y:S01]  /*4660*/  IMAD.MOV.U32 R128, RZ, RZ, R76 ;  /* 0x000000ffff807224 */ /* 0x000fe200078e004c */
[C---:B------:R-:W-:Y:S01]  /*4670*/  SEL R16, R7.reuse, R16, !P3 ;  /* 0x0000001007107207 */ /* 0x040fe20005800000 */
[----:B------:R-:W-:Y:S01]  /*4680*/  IMAD.MOV.U32 R124, RZ, RZ, R60 ;  /* 0x000000ffff7c7224 */ /* 0x000fe200078e003c */
[C---:B------:R-:W-:Y:S01]  /*4690*/  SEL R11, R7.reuse, R11, !P3 ;  /* 0x0000000b070b7207 */ /* 0x040fe20005800000 */
[----:B------:R-:W-:Y:S01]  /*46a0*/  IMAD.MOV.U32 R126, RZ, RZ, R74 ;  /* 0x000000ffff7e7224 */ /* 0x000fe200078e004a */
[C---:B------:R-:W-:Y:S01]  /*46b0*/  SEL R8, R7.reuse, R18, !P3 ;  /* 0x0000001207087207 */ /* 0x040fe20005800000 */
[----:B------:R-:W-:Y:S01]  /*46c0*/  @!P1 IMAD.MOV R118, RZ, RZ, -R118 ;  /* 0x000000ffff769224 */ /* 0x000fe200078e0a76 */
        /* <DEDUP_REMOVED lines=11> */
[----:B---3--:R-:W-:Y:S01]  /*4780*/  IMAD R4, R4, R71, RZ ;  /* 0x0000004704047224 */ /* 0x008fe200078e02ff */
[----:B------:R-:W-:Y:S01]  /*4790*/  SEL R60, R7, R25, !P3 ;  /* 0x00000019073c7207 */ /* 0x000fe20005800000 */
[-C--:B------:R-:W-:Y:S01]  /*47a0*/  IMAD R5, R5, R71.reuse, RZ ;  /* 0x0000004705057224 */ /* 0x080fe200078e02ff */
[C---:B------:R-:W-:Y:S01]  /*47b0*/  SEL R26, R7.reuse, R26, !P3 ;  /* 0x0000001a071a7207 */ /* 0x040fe20005800000 */
[----:B------:R-:W-:Y:S01]  /*47c0*/  IMAD R0, R0, R71, RZ ;  /* 0x0000004700007224 */ /* 0x000fe200078e02ff */
[C---:B------:R-:W-:Y:S01]  /*47d0*/  SEL R61, R7.reuse, R27, !P3 ;  /* 0x0000001b073d7207 */ /* 0x040fe20005800000 */
[----:B------:R-:W-:Y:S01]  /*47e0*/  IMAD R6, R6, R71, RZ ;  /* 0x0000004706067224 */ /* 0x000fe200078e02ff */
[----:B------:R-:W-:Y:S01]  /*47f0*/  SEL R28, R7, R28, !P3 ;  /* 0x0000001c071c7207 */ /* 0x000fe20005800000 */
[----:B0-----:R-:W-:Y:S01]  /*4800*/  IMAD R11, R11, R141, RZ ;  /* 0x0000008d0b0b7224 */ /* 0x001fe200078e02ff */
[----:B------:R-:W-:Y:S01]  /*4810*/  SEL R62, R7, R29, !P3 ;  /* 0x0000001d073e7207 */ /* 0x000fe20005800000 */
[-C--:B------:R-:W-:Y:S01]  /*4820*/  IMAD R9, R9, R141.reuse, RZ ;  /* 0x0000008d09097224 */ /* 0x080fe200078e02ff */
[----:B------:R-:W-:Y:S01]  /*4830*/  SEL R30, R7, R30, !P3 ;  /* 0x0000001e071e7207 */ /* 0x000fe20005800000 */
[----:B------:R-:W-:Y:S01]  /*4840*/  IMAD R57, R57, R141, RZ ;  /* 0x0000008d39397224 */ /* 0x000fe200078e02ff */
[C---:B------:R-:W-:Y:S01]  /*4850*/  SEL R63, R7.reuse, R31, !P3 ;  /* 0x0000001f073f7207 */ /* 0x040fe20005800000 */
[-C--:B------:R-:W-:Y:S01]  /*4860*/  IMAD R25, R58, R141.reuse, RZ ;  /* 0x0000008d3a197224 */ /* 0x080fe200078e02ff */
[----:B------:R-:W-:Y:S01]  /*4870*/  SEL R32, R7, R32, !P3 ;  /* 0x0000002007207207 */ /* 0x000fe20005800000 */
[----:B------:R-:W-:Y:S01]  /*4880*/  IMAD R59, R59, R141, RZ ;  /* 0x0000008d3b3b7224 */ /* 0x000fe200078e02ff */
[C---:B------:R-:W-:Y:S01]  /*4890*/  SEL R64, R7.reuse, R33, !P3 ;  /* 0x0000002107407207 */ /* 0x040fe20005800000 */
[-C--:B------:R-:W-:Y:S01]  /*48a0*/  IMAD R27, R24, R141.reuse, RZ ;  /* 0x0000008d181b7224 */ /* 0x080fe200078e02ff */
[C---:B------:R-:W-:Y:S01]  /*48b0*/  SEL R34, R7.reuse, R34, !P3 ;  /* 0x0000002207227207 */ /* 0x040fe20005800000 */
        /* <DEDUP_REMOVED lines=88> */
[----:B------:R-:W-:Y:S01]  /*4e40*/  IMAD R123, R110, R141, RZ ;  /* 0x0000008d6e7b7224 */ /* 0x000fe200078e02ff */
[----:B------:R-:W-:Y:S01]  /*4e50*/  SEL R128, R7, R128, !P3 ;  /* 0x0000008007807207 */ /* 0x000fe20005800000 */
[----:B--2---:R-:W-:Y:S01]  /*4e60*/  IMAD R7, R73, R17, RZ ;  /* 0x0000001149077224 */ /* 0x004fe200078e02ff */
[-C--:B-1----:R-:W-:Y:S01]  /*4e70*/  LEA R20, P1, R4, R12.reuse, 0x1 ;  /* 0x0000000c04147211 */ /* 0x082fe200078208ff */
[-C--:B------:R-:W-:Y:S01]  /*4e80*/  IMAD R73, R70, R141.reuse, RZ ;  /* 0x0000008d46497224 */ /* 0x080fe200078e02ff */
[----:B------:R-:W-:Y:S01]  /*4e90*/  LEA R22, P0, R5, R12, 0x1 ;  /* 0x0000000c05167211 */ /* 0x000fe200078008ff */
[-C--:B------:R-:W-:Y:S01]  /*4ea0*/  IMAD R125, R112, R141.reuse, RZ ;  /* 0x0000008d707d7224 */ /* 0x080fe200078e02ff */
[C---:B----4-:R-:W-:Y:S01]  /*4eb0*/  LEA R2, P4, R7.reuse, R2, 0x1 ;  /* 0x0000000207027211 */ /* 0x050fe200078808ff */
[----:B------:R-:W-:Y:S01]  /*4ec0*/  IMAD R127, R114, R141, RZ ;  /* 0x0000008d727f7224 */ /* 0x000fe200078e02ff */
[----:B------:R-:W-:Y:S01]  /*4ed0*/  LEA.HI.X.SX32 R21, R4, R13, 0x1, P1 ;  /* 0x0000000d04157211 */ /* 0x000fe200008f0eff */
[----:B------:R-:W-:Y:S01]  /*4ee0*/  IMAD R129, R116, R141, RZ ;  /* 0x0000008d74817224 */ /* 0x000fe200078e02ff */
[----:B------:R-:W-:Y:S01]  /*4ef0*/  LEA.HI.X.SX32 R4, R7, R3, 0x1, P4 ;  /* 0x0000000307047211 */ /* 0x000fe200020f0eff */
[-C--:B------:R-:W-:Y:S01]  /*4f00*/  IMAD R3, R16, R141.reuse, RZ ;  /* 0x0000008d10037224 */ /* 0x080fe200078e02ff */
[-C--:B------:R-:W-:Y:S01]  /*4f10*/  LEA R18, P2, R0, R12.reuse, 0x1 ;  /* 0x0000000c00127211 */ /* 0x080fe200078408ff */
[-C--:B------:R-:W-:Y:S01]  /*4f20*/  IMAD R7, R56, R141.reuse, RZ ;  /* 0x0000008d38077224 */ /* 0x080fe200078e02ff */
[----:B------:R-:W-:Y:S01]  /*4f30*/  LEA R12, P3, R6, R12, 0x1 ;  /* 0x0000000c060c7211 */ /* 0x000fe200078608ff */
[----:B------:R-:W-:Y:S01]  /*4f40*/  IMAD R131, R118, R141, RZ ;  /* 0x0000008d76837224 */ /* 0x000fe200078e02ff */
[----:B------:R-:W-:Y:S01]  /*4f50*/  LEA.HI.X.SX32 R23, R5, R13, 0x1, P0 ;  /* 0x0000000d05177211 */ /* 0x000fe200000f0eff */
[----:B------:R-:W-:Y:S01]  /*4f60*/  IMAD R5, R8, R141, RZ ;  /* 0x0000008d08057224 */ /* 0x000fe200078e02ff */
[----:B------:R-:W-:Y:S01]  /*4f70*/  LEA.HI.X.SX32 R19, R0, R13, 0x1, P2 ;  /* 0x0000000d00137211 */ /* 0x000fe200010f0eff */
[----:B------:R-:W-:Y:S01]  /*4f80*/  IMAD R133, R120, R141, RZ ;  /* 0x0000008d78857224 */ /* 0x000fe200078e02ff */
[----:B------:R-:W-:Y:S01]  /*4f90*/  LEA.HI.X.SX32 R13, R6, R13, 0x1, P3 ;  /* 0x0000000d060d7211 */ /* 0x000fe200018f0eff */
[----:B------:R-:W0:Y:S01]  /*4fa0*/  LDC R0, c[0x0][0x238] ;  /* 0x00008e00ff007b82 */ /* 0x000e220000000800 */
[-C--:B------:R-:W-:Y:S01]  /*4fb0*/  LEA R16, P6, R3, R2.reuse, 0x1 ;  /* 0x0000000203107211 */ /* 0x080fe200078c08ff */
[-C--:B------:R-:W-:Y:S01]  /*4fc0*/  IMAD R135, R122, R141.reuse, RZ ;  /* 0x0000008d7a877224 */ /* 0x080fe200078e02ff */
[-C--:B------:R-:W-:Y:S01]  /*4fd0*/  LEA R6, P5, R11, R2.reuse, 0x1 ;  /* 0x000000020b067211 */ /* 0x080fe200078a08ff */
[-C--:B------:R-:W-:Y:S01]  /*4fe0*/  IMAD R137, R124, R141.reuse, RZ ;  /* 0x0000008d7c897224 */ /* 0x080fe200078e02ff */
[C---:B------:R-:W-:Y:S01]  /*4ff0*/  LEA R8, P3, R5.reuse, R2, 0x1 ;  /* 0x0000000205087211 */ /* 0x040fe200078608ff */
[----:B------:R1:W-:Y:S01]  /*5000*/  STL [R1+0x898], R16 ;  /* 0x0008981001007387 */ /* 0x0003e20000100800 */
[-C--:B------:R-:W-:Y:S01]  /*5010*/  IMAD R139, R126, R141.reuse, RZ ;  /* 0x0000008d7e8b7224 */ /* 0x080fe200078e02ff */
[----:B------:R-:W-:Y:S01]  /*5020*/  UIADD3.64 UR14, UR4, 0x180, URZ ;  /* 0x00000180040e7897 */ /* 0x000fe2000fffe03f */
[----:B------:R-:W-:Y:S01]  /*5030*/  LEA.HI.X.SX32 R5, R5, R4, 0x1, P3 ;  /* 0x0000000405057211 */ /* 0x000fe200018f0eff */
[----:B------:R2:W-:Y:S01]  /*5040*/  STL [R1+0x8a0], R6 ;  /* 0x0008a00601007387 */ /* 0x0005e20000100800 */
[----:B------:R-:W-:Y:S01]  /*5050*/  IMAD R141, R128, R141, RZ ;  /* 0x0000008d808d7224 */ /* 0x000fe200078e02ff */
[----:B------:R-:W-:Y:S01]  /*5060*/  UIADD3.64 UR10, UR4, 0x200, URZ ;  /* 0x00000200040a7897 */ /* 0x000fe2000fffe03f */
[----:B------:R-:W-:Y:S01]  /*5070*/  IMAD.SHL.U32 R17, R17, 0x40, RZ ;  /* 0x0000004011117824 */ /* 0x000fe200078e00ff */
[----:B------:R3:W-:Y:S01]  /*5080*/  STL [R1+0x8a8], R8 ;  /* 0x0008a80801007387 */ /* 0x0007e20000100800 */
[----:B------:R-:W-:Y:S01]  /*5090*/  LOP3.LUT R24, R15, 0x40, RZ, 0x3c, !PT ;  /* 0x000000400f187812 */ /* 0x000fe200078e3cff */
[----:B------:R-:W-:Y:S01]  /*50a0*/  UIADD3.64 UR14, UR4, 0x280, URZ ;  /* 0x00000280040e7897 */ /* 0x000fe2000fffe03f */
[-C--:B-1----:R-:W-:Y:S01]  /*50b0*/  LEA R16, P2, R9, R2.reuse, 0x1 ;  /* 0x0000000209107211 */ /* 0x082fe200078408ff */
[----:B------:R-:W-:Y:S01]  /*50c0*/  UIADD3.64 UR10, UR4, 0x300, URZ ;  /* 0x00000300040a7897 */ /* 0x000fe2000fffe03f */
[----:B------:R-:W-:Y:S01]  /*50d0*/  IMAD.SHL.U32 R227, R17, 0x2, RZ ;  /* 0x0000000211e37824 */ /* 0x000fe200078e00ff */
[-C--:B--2---:R-:W-:Y:S01]  /*50e0*/  LEA R6, P1, R7, R2.reuse, 0x1 ;  /* 0x0000000207067211 */ /* 0x084fe200078208ff */
[----:B------:R-:W-:Y:S01]  /*50f0*/  UIADD3.64 UR14, UR4, 0x380, URZ ;  /* 0x00000380040e7897 */ /* 0x000fe2000fffe03f */
[----:B------:R1:W-:Y:S01]  /*5100*/  STL [R1+0x8b0], R16 ;  /* 0x0008b01001007387 */ /* 0x0003e20000100800 */
[----:B------:R-:W-:Y:S01]  /*5110*/  UIADD3.64 UR10, UR4, 0x400, URZ ;  /* 0x00000400040a7897 */ /* 0x000fe2000fffe03f */
[----:B---3--:R-:W-:Y:S01]  /*5120*/  LEA R8, P0, R57, R2, 0x1 ;  /* 0x0000000239087211 */ /* 0x008fe200078008ff */
[----:B0-----:R-:W-:Y:S01]  /*5130*/  IMAD R143, R0, 0x3f, RZ ;  /* 0x0000003f008f7824 */ /* 0x001fe200078e02ff */
[----:B------:R0:W-:Y:S01]  /*5140*/  STL [R1+0x8b8], R6 ;  /* 0x0008b80601007387 */ /* 0x0001e20000100800 */
[----:B------:R-:W-:-:S02]  /*5150*/  UIADD3.64 UR14, UR4, 0x480, URZ ;  /* 0x00000480040e7897 */ /* 0x000fc4000fffe03f */
[----:B------:R-:W-:Y:S01]  /*5160*/  UIADD3.64 UR10, UR4, 0x500, URZ ;  /* 0x00000500040a7897 */ /* 0x000fe2000fffe03f */
[----:B------:R2:W-:Y:S01]  /*5170*/  STL [R1+0x8c0], R8 ;  /* 0x0008c00801007387 */ /* 0x0005e20000100800 */
[----:B------:R-:W-:Y:S01]  /*5180*/  UIADD3.64 UR14, UR4, 0x580, URZ ;  /* 0x00000580040e7897 */ /* 0x000fe2000fffe03f */
[----:B-1----:R-:W-:Y:S01]  /*5190*/  LEA R16, P4, R25, R2, 0x1 ;  /* 0x0000000219107211 */ /* 0x002fe200078808ff */
[----:B------:R-:W-:Y:S02]  /*51a0*/  UIADD3.64 UR10, UR4, 0x600, URZ ;  /* 0x00000600040a7897 */ /* 0x000fe4000fffe03f */
[----:B------:R-:W-:Y:S01]  /*51b0*/  UIADD3.64 UR14, UR4, 0x680, URZ ;  /* 0x00000680040e7897 */ /* 0x000fe2000fffe03f */
[-C--:B0-----:R-:W-:Y:S01]  /*51c0*/  LEA.HI.X.SX32 R6, R3, R4.reuse, 0x1, P6 ;  /* 0x0000000403067211 */ /* 0x081fe200030f0eff */
[----:B------:R0:W-:Y:S01]  /*51d0*/  STL [R1+0x8c8], R16 ;  /* 0x0008c81001007387 */ /* 0x0001e20000100800 */
[----:B------:R-:W-:Y:S01]  /*51e0*/  LEA.HI.X.SX32 R3, R11, R4, 0x1, P5 ;  /* 0x000000040b037211 */ /* 0x000fe200028f0eff */
[----:B------:R-:W-:Y:S01]  /*51f0*/  IMAD R11, R0, 0x3e, RZ ;  /* 0x0000003e000b7824 */ /* 0x000fe200078e02ff */
[----:B--2---:R-:W-:Y:S01]  /*5200*/  LEA R8, P6, R59, R2, 0x1 ;  /* 0x000000023b087211 */ /* 0x004fe200078c08ff */
[----:B------:R1:W-:Y:S01]  /*5210*/  STL [R1+0x894], R6 ;  /* 0x0008940601007387 */ /* 0x0003e20000100800 */
[----:B------:R-:W-:-:S02]  /*5220*/  UIADD3.64 UR10, UR4, 0x700, URZ ;  /* 0x00000700040a7897 */ /* 0x000fc4000fffe03f */
[----:B------:R-:W-:Y:S01]  /*5230*/  UIADD3.64 UR14, UR4, 0x780, URZ ;  /* 0x00000780040e7897 */ /* 0x000fe2000fffe03f */
[----:B------:R-:W-:Y:S01]  /*5240*/  STL [R1+0x8d0], R8 ;  /* 0x0008d00801007387 */ /* 0x000fe20000100800 */
[----:B------:R-:W-:Y:S01]  /*5250*/  UIADD3.64 UR10, UR4, 0x800, URZ ;  /* 0x00000800040a7897 */ /* 0x000fe2000fffe03f */
[----:B0-----:R-:W-:Y:S01]  /*5260*/  IMAD R16, R0, 0x34, RZ ;  /* 0x0000003400107824 */ /* 0x001fe200078e02ff */
[----:B------:R-:W-:Y:S01]  /*5270*/  UIADD3.64 UR14, UR4, 0x880, URZ ;  /* 0x00000880040e7897 */ /* 0x000fe2000fffe03f */
[----:B------:R0:W-:Y:S01]  /*5280*/  STL [R1+0x89c], R3 ;  /* 0x00089c0301007387 */ /* 0x0001e20000100800 */
[----:B------:R-:W-:Y:S01]  /*5290*/  UIADD3.64 UR10, UR4, 0x900, URZ ;  /* 0x00000900040a7897 */ /* 0x000fe2000fffe03f */
[----:B-1----:R-:W-:Y:S01]  /*52a0*/  LEA R6, P5, R27, R2, 0x1 ;  /* 0x000000021b067211 */ /* 0x002fe200078a08ff */
[----:B------:R-:W-:Y:S02]  /*52b0*/  UIADD3.64 UR14, UR4, 0x980, URZ ;  /* 0x00000980040e7897 */ /* 0x000fe4000fffe03f */
[----:B------:R-:W-:-:S02]  /*52c0*/  UIADD3.64 UR10, UR4, 0xa00, URZ ;  /* 0x00000a00040a7897 */ /* 0x000fc4000fffe03f */
[----:B------:R1:W-:Y:S01]  /*52d0*/  STL [R1+0x8d8], R6 ;  /* 0x0008d80601007387 */ /* 0x0003e20000100800 */
[----:B------:R-:W-:Y:S01]  /*52e0*/  UIADD3.64 UR8, UR4, 0x80, URZ ;  /* 0x0000008004087897 */ /* 0x000fe2000fffe03f */
[----:B0-----:R-:W-:Y:S02]  /*52f0*/  LEA R3, P3, R29, R2, 0x1 ;  /* 0x000000021d037211 */ /* 0x001fe400078608ff */
[----:B------:R0:W-:Y:S01]  /*5300*/  STL [R1+0x8a4], R5 ;  /* 0x0008a40501007387 */ /* 0x0001e20000100800 */
[----:B------:R-:W-:Y:S02]  /*5310*/  UIADD3.64 UR12, UR4, 0x100, URZ ;  /* 0x00000100040c7897 */ /* 0x000fe4000fffe03f */
[----:B------:R-:W-:Y:S01]  /*5320*/  UIADD3.64 UR20, UR4, 0xa80, URZ ;  /* 0x00000a8004147897 */ /* 0x000fe2000fffe03f */
[----:B------:R2:W-:Y:S01]  /*5330*/  STL [R1+0x8e0], R3 ;  /* 0x0008e00301007387 */ /* 0x0005e20000100800 */
[----:B------:R-:W-:Y:S01]  /*5340*/  UIADD3.64 UR24, UR4, 0xb00, URZ ;  /* 0x00000b0004187897 */ /* 0x000fe2000fffe03f */
[----:B-1----:R-:W-:Y:S01]  /*5350*/  LEA.HI.X.SX32 R6, R9, R4, 0x1, P2 ;  /* 0x0000000409067211 */ /* 0x002fe200010f0eff */
[----:B------:R-:W-:Y:S01]  /*5360*/  IMAD.WIDE R8, R11, 0x2, R12 ;  /* 0x000000020b087825 */ /* 0x000fe200078e020c */
[----:B------:R-:W-:Y:S01]  /*5370*/  UIADD3.64 UR28, UR4, 0xb80, URZ ;  /* 0x00000b80041c7897 */ /* 0x000fe2000fffe03f */
[----:B0-----:R-:W-:-:S02]  /*5380*/  LEA R5, P2, R31, R2, 0x1 ;  /* 0x000000021f057211 */ /* 0x001fc400078408ff */
[----:B------:R0:W-:Y:S01]  /*5390*/  STL [R1+0x8ac], R6 ;  /* 0x0008ac0601007387 */ /* 0x0001e20000100800 */
[----:B------:R-:W-:Y:S01]  /*53a0*/  UIADD3.64 UR32, UR4, 0xc00, URZ ;  /* 0x00000c0004207897 */ /* 0x000fe2000fffe03f */
[----:B--2---:R-:W-:Y:S02]  /*53b0*/  LEA.HI.X.SX32 R3, R7, R4, 0x1, P1 ;  /* 0x0000000407037211 */ /* 0x004fe400008f0eff */
[----:B------:R1:W-:Y:S01]  /*53c0*/  STL [R1+0x8e8], R5 ;  /* 0x0008e80501007387 */ /* 0x0003e20000100800 */
[----:B------:R-:W-:Y:S02]  /*53d0*/  UIADD3.64 UR36, UR4, 0xc80, URZ ;  /* 0x00000c8004247897 */ /* 0x000fe4000fffe03f */
[----:B------:R-:W-:Y:S01]  /*53e0*/  UIADD3.64 UR40, UR4, 0xd00, URZ ;  /* 0x00000d0004287897 */ /* 0x000fe2000fffe03f */
[----:B------:R2:W-:Y:S01]  /*53f0*/  STL [R1+0x8b4], R3 ;  /* 0x0008b40301007387 */ /* 0x0005e20000100800 */
[----:B------:R-:W-:Y:S01]  /*5400*/  UIADD3.64 UR44, UR4, 0xd80, URZ ;  /* 0x00000d80042c7897 */ /* 0x000fe2000fffe03f */
[----:B0-----:R-:W-:Y:S01]  /*5410*/  LEA R6, P1, R61, R2, 0x1 ;  /* 0x000000023d067211 */ /* 0x001fe200078208ff */
[----:B------:R-:W-:-:S02]  /*5420*/  UIADD3.64 UR48, UR4, 0xe00, URZ ;  /* 0x00000e0004307897 */ /* 0x000fc4000fffe03f */
[----:B------:R-:W-:Y:S01]  /*5430*/  UIADD3.64 UR52, UR4, 0xe80, URZ ;  /* 0x00000e8004347897 */ /* 0x000fe2000fffe03f */
[----:B-1----:R-:W-:Y:S01]  /*5440*/  LEA.HI.X.SX32 R5, R57, R4, 0x1, P0 ;  /* 0x0000000439057211 */ /* 0x002fe200000f0eff */
[----:B------:R0:W-:Y:S01]  /*5450*/  STL [R1+0x8f0], R6 ;  /* 0x0008f00601007387 */ /* 0x0001e20000100800 */
[----:B------:R-:W-:Y:S01]  /*5460*/  CS2R R56, SRZ ;  /* 0x0000000000387805 */ /* 0x000fe2000001ff00 */
[----:B------:R-:W-:Y:S01]  /*5470*/  UIADD3.64 UR56, UR4, 0xf00, URZ ;  /* 0x00000f0004387897 */ /* 0x000fe2000fffe03f */
[----:B--2---:R-:W-:Y:S01]  /*5480*/  LEA R3, P0, R33, R2, 0x1 ;  /* 0x0000000221037211 */ /* 0x004fe200078008ff */
[----:B------:R1:W-:Y:S01]  /*5490*/  STL [R1+0x8bc], R5 ;  /* 0x0008bc0501007387 */ /* 0x0003e20000100800 */
[----:B------:R-:W-:Y:S02]  /*54a0*/  UIADD3.64 UR10, UR6, 0x2, URZ ;  /* 0x00000002060a7897 */ /* 0x000fe4000fffe03f */
[----:B------:R-:W-:Y:S01]  /*54b0*/  UIADD3.64 UR14, UR6, 0x4, URZ ;  /* 0x00000004060e7897 */ /* 0x000fe2000fffe03f */
[----:B------:R2:W-:Y:S01]  /*54c0*/  STL [R1+0x8f8], R3 ;  /* 0x0008f80301007387 */ /* 0x0005e20000100800 */
[----:B0-----:R-:W-:Y:S01]  /*54d0*/  LEA.HI.X.SX32 R6, R25, R4, 0x1, P4 ;  /* 0x0000000419067211 */ /* 0x001fe200020f0eff */
[----:B------:R-:W-:Y:S01]  /*54e0*/  IMAD R25, R0, 0x3d, RZ ;  /* 0x0000003d00197824 */ /* 0x000fe200078e02ff */
[----:B-1----:R-:W-:-:S03]  /*54f0*/  LEA R5, P4, R35, R2, 0x1 ;  /* 0x0000000223057211 */ /* 0x002fc600078808ff */
[----:B------:R0:W-:Y:S01]  /*5500*/  STL [R1+0x8c4], R6 ;  /* 0x0008c40601007387 */ /* 0x0001e20000100800 */
[----:B--2---:R-:W-:-:S03]  /*5510*/  LEA.HI.X.SX32 R3, R59, R4, 0x1, P6 ;  /* 0x000000043b037211 */ /* 0x004fc600030f0eff */
[----:B------:R1:W-:Y:S01]  /*5520*/  STL [R1+0x900], R5 ;  /* 0x0009000501007387 */ /* 0x0003e20000100800 */
[----:B------:R-:W-:-:S03]  /*5530*/  CS2R R58, SRZ ;  /* 0x00000000003a7805 */ /* 0x000fc6000001ff00 */
[----:B------:R2:W-:Y:S01]  /*5540*/  STL [R1+0x8cc], R3 ;  /* 0x0008cc0301007387 */ /* 0x0005e20000100800 */
[----:B0-----:R-:W-:Y:S02]  /*5550*/  LEA R6, P6, R37, R2, 0x1 ;  /* 0x0000000225067211 */ /* 0x001fe400078c08ff */
[----:B-1----:R-:W-:-:S03]  /*5560*/  LEA.HI.X.SX32 R5, R27, R4, 0x1, P5 ;  /* 0x000000041b057211 */ /* 0x002fc600028f0eff */
[----:B------:R0:W-:Y:S01]  /*5570*/  STL [R1+0x908], R6 ;  /* 0x0009080601007387 */ /* 0x0001e20000100800 */
[----:B------:R-:W-:Y:S02]  /*5580*/  CS2R R26, SRZ ;  /* 0x00000000001a7805 */ /* 0x000fe4000001ff00 */
[----:B--2---:R-:W-:Y:S01]  /*5590*/  LEA R3, P5, R63, R2, 0x1 ;  /* 0x000000023f037211 */ /* 0x004fe200078a08ff */
[----:B------:R1:W-:Y:S04]  /*55a0*/  STL [R1+0x8d4], R5 ;  /* 0x0008d40501007387 */ /* 0x0003e80000100800 */
[----:B------:R2:W-:Y:S01]  /*55b0*/  STL [R1+0x910], R3 ;  /* 0x0009100301007387 */ /* 0x0005e20000100800 */
[----:B0-----:R-:W-:Y:S02]  /*55c0*/  LEA.HI.X.SX32 R6, R29, R4, 0x1, P3 ;  /* 0x000000041d067211 */ /* 0x001fe400018f0eff */
[----:B------:R-:W-:-:S02]  /*55d0*/  CS2R R28, SRZ ;  /* 0x00000000001c7805 */ /* 0x000fc4000001ff00 */
[----:B-1----:R-:W-:Y:S01]  /*55e0*/  LEA R5, P3, R39, R2, 0x1 ;  /* 0x0000000227057211 */ /* 0x002fe200078608ff */
        /* <DEDUP_REMOVED lines=219> */
[C---:B--2---:R-:W-:Y:S01]  /*63a0*/  LEA R3, P1, R135.reuse, R2, 0x1 ;  /* 0x0000000287037211 */ /* 0x044fe200078208ff */
[----:B------:R1:W-:Y:S03]  /*63b0*/  STL [R1+0xa3c], R5 ;  /* 0x000a3c0501007387 */ /* 0x0003e60000100800 */
[-C--:B------:R-:W-:Y:S01]  /*63c0*/  LEA.HI.X.SX32 R7, R135, R4.reuse, 0x1, P1 ;  /* 0x0000000487077211 */ /* 0x080fe200008f0eff */
[----:B------:R2:W-:Y:S01]  /*63d0*/  STL [R1+0xa78], R3 ;  /* 0x000a780301007387 */ /* 0x0005e20000100800 */
[----:B------:R-:W-:Y:S02]  /*63e0*/  CS2R R134, SRZ ;  /* 0x0000000000867805 */ /* 0x000fe4000001ff00 */
[----:B0-----:R-:W-:-:S02]  /*63f0*/  LEA.HI.X.SX32 R6, R123, R4, 0x1, P0 ;  /* 0x000000047b067211 */ /* 0x001fc400000f0eff */
[----:B------:R-:W-:Y:S02]  /*6400*/  CS2R R122, SRZ ;  /* 0x00000000007a7805 */ /* 0x000fe4000001ff00 */
        /* <DEDUP_REMOVED lines=11> */
[----:B------:R1:W-:Y:S01]  /*64c0*/  STL [R1+0xa54], R5 ;  /* 0x000a540501007387 */ /* 0x0003e20000100800 */
[-C--:B------:R-:W-:Y:S02]  /*64d0*/  LEA.HI.X.SX32 R2, R129, R4.reuse, 0x1, P5 ;  /* 0x0000000481027211 */ /* 0x080fe400028f0eff */
[----:B------:R-:W-:Y:S01]  /*64e0*/  CS2R R128, SRZ ;  /* 0x0000000000807805 */ /* 0x000fe2000001ff00 */
[----:B------:R-:W-:Y:S01]  /*64f0*/  STL [R1+0xa90], R3 ;  /* 0x000a900301007387 */ /* 0x000fe20000100800 */
[-C--:B0-----:R-:W-:Y:S02]  /*6500*/  LEA.HI.X.SX32 R6, R131, R4.reuse, 0x1, P3 ;  /* 0x0000000483067211 */ /* 0x081fe400018f0eff */
[----:B------:R-:W-:Y:S01]  /*6510*/  CS2R R130, SRZ ;  /* 0x0000000000827805 */ /* 0x000fe2000001ff00 */
[----:B------:R0:W-:Y:S01]  /*6520*/  STL [R1+0xa5c], R2 ;  /* 0x000a5c0201007387 */ /* 0x0001e20000100800 */
[----:B-1----:R-:W-:-:S02]  /*6530*/  LEA.HI.X.SX32 R5, R133, R4, 0x1, P2 ;  /* 0x0000000485057211 */ /* 0x002fc400010f0eff */
[----:B------:R-:W-:Y:S01]  /*6540*/  CS2R R132, SRZ ;  /* 0x0000000000847805 */ /* 0x000fe2000001ff00 */
[----:B------:R1:W-:Y:S04]  /*6550*/  STL [R1+0xa64], R6 ;  /* 0x000a640601007387 */ /* 0x0003e80000100800 */
[----:B------:R2:W-:Y:S01]  /*6560*/  STL [R1+0xa6c], R5 ;  /* 0x000a6c0501007387 */ /* 0x0005e20000100800 */
[----:B0-----:R-:W-:-:S03]  /*6570*/  IMAD.WIDE R2, R143, 0x2, R12 ;  /* 0x000000028f027825 */ /* 0x001fc600078e020c */
[----:B------:R-:W-:Y:S01]  /*6580*/  STL [R1+0xa74], R7 ;  /* 0x000a740701007387 */ /* 0x000fe20000100800 */
[-C--:B-1----:R-:W-:Y:S02]  /*6590*/  LEA.HI.X.SX32 R6, R137, R4.reuse, 0x1, P0 ;  /* 0x0000000489067211 */ /* 0x082fe400000f0eff */
[----:B------:R-:W-:Y:S02]  /*65a0*/  CS2R R136, SRZ ;  /* 0x0000000000887805 */ /* 0x000fe4000001ff00 */
[-C--:B--2---:R-:W-:Y:S01]  /*65b0*/  LEA.HI.X.SX32 R5, R139, R4.reuse, 0x1, P4 ;  /* 0x000000048b057211 */ /* 0x084fe200020f0eff */
[----:B------:R0:W-:Y:S01]  /*65c0*/  STL [R1+0xa7c], R6 ;  /* 0x000a7c0601007387 */ /* 0x0001e20000100800 */
[----:B------:R-:W-:Y:S02]  /*65d0*/  LEA.HI.X.SX32 R4, R141, R4, 0x1, P6 ;  /* 0x000000048d047211 */ /* 0x000fe400030f0eff */
[----:B------:R-:W-:Y:S02]  /*65e0*/  CS2R R138, SRZ ;  /* 0x00000000008a7805 */ /* 0x000fe4000001ff00 */
[----:B------:R-:W-:Y:S01]  /*65f0*/  CS2R R140, SRZ ;  /* 0x00000000008c7805 */ /* 0x000fe2000001ff00 */
[----:B------:R-:W-:Y:S04]  /*6600*/  STL [R1+0xa84], R5 ;  /* 0x000a840501007387 */ /* 0x000fe80000100800 */
[----:B------:R-:W-:Y:S01]  /*6610*/  STL [R1+0xa98], R2 ;  /* 0x000a980201007387 */ /* 0x000fe20000100800 */
[----:B0-----:R-:W-:-:S03]  /*6620*/  IMAD.WIDE R6, R143, 0x2, R22 ;  /* 0x000000028f067825 */ /* 0x001fc600078e0216 */
[----:B------:R0:W-:Y:S04]  /*6630*/  STL [R1+0xa8c], R4 ;  /* 0x000a8c0401007387 */ /* 0x0001e80000100800 */
[----:B------:R1:W-:Y:S01]  /*6640*/  STL [R1+0xa94], R3 ;  /* 0x000a940301007387 */ /* 0x0003e20000100800 */
[----:B0-----:R-:W-:-:S04]  /*6650*/  IMAD.WIDE R4, R143, 0x2, R20 ;  /* 0x000000028f047825 */ /* 0x001fc800078e0214 */
[----:B-1----:R-:W-:Y:S01]  /*6660*/  IMAD.WIDE R2, R143, 0x2, R18 ;  /* 0x000000028f027825 */ /* 0x002fe200078e0212 */
[----:B------:R-:W-:-:S04]  /*6670*/  CS2R R142, SRZ ;  /* 0x00000000008e7805 */ /* 0x000fc8000001ff00 */
[----:B------:R-:W-:Y:S04]  /*6680*/  STL [R1+0xaa0], R2 ;  /* 0x000aa00201007387 */ /* 0x000fe80000100800 */
[----:B------:R0:W-:Y:S04]  /*6690*/  STL [R1+0xa9c], R3 ;  /* 0x000a9c0301007387 */ /* 0x0001e80000100800 */
[----:B------:R-:W-:Y:S04]  /*66a0*/  STL [R1+0xaa8], R4 ;  /* 0x000aa80401007387 */ /* 0x000fe80000100800 */
[----:B------:R1:W-:Y:S01]  /*66b0*/  STL [R1+0xaa4], R5 ;  /* 0x000aa40501007387 */ /* 0x0003e20000100800 */
[----:B0-----:R-:W-:-:S03]  /*66c0*/  IMAD.WIDE R2, R11, 0x2, R18 ;  /* 0x000000020b027825 */ /* 0x001fc600078e0212 */
[----:B------:R-:W-:Y:S04]  /*66d0*/  STL [R1+0xab0], R6 ;  /* 0x000ab00601007387 */ /* 0x000fe80000100800 */
[----:B------:R0:W-:Y:S01]  /*66e0*/  STL [R1+0xaac], R7 ;  /* 0x000aac0701007387 */ /* 0x0001e20000100800 */
[----:B-1----:R-:W-:-:S03]  /*66f0*/  IMAD.WIDE R4, R11, 0x2, R20 ;  /* 0x000000020b047825 */ /* 0x002fc600078e0214 */
[----:B------:R-:W-:Y:S04]  /*6700*/  STL [R1+0xab8], R8 ;  /* 0x000ab80801007387 */ /* 0x000fe80000100800 */
[----:B------:R1:W-:Y:S01]  /*6710*/  STL [R1+0xab4], R9 ;  /* 0x000ab40901007387 */ /* 0x0003e20000100800 */
[----:B0-----:R-:W-:-:S03]  /*6720*/  IMAD.WIDE R6, R11, 0x2, R22 ;  /* 0x000000020b067825 */ /* 0x001fc600078e0216 */
[----:B------:R-:W-:Y:S01]  /*6730*/  STL [R1+0xac0], R2 ;  /* 0x000ac00201007387 */ /* 0x000fe20000100800 */
[----:B------:R-:W-:-:S03]  /*6740*/  IMAD R11, R0, 0x3c, RZ ;  /* 0x0000003c000b7824 */ /* 0x000fc600078e02ff */
[----:B------:R0:W-:Y:S01]  /*6750*/  STL [R1+0xabc], R3 ;  /* 0x000abc0301007387 */ /* 0x0001e20000100800 */
[----:B-1----:R-:W-:-:S03]  /*6760*/  IMAD.WIDE R8, R25, 0x2, R12 ;  /* 0x0000000219087825 */ /* 0x002fc600078e020c */
        /* <DEDUP_REMOVED lines=360> */
[----:B------:R-:W-:-:S03]  /*7df0*/  IMAD.SHL.U32 R16, R0, 0x20, RZ ;  /* 0x0000002000107824 */ /* 0x000fc600078e00ff */
        /* <DEDUP_REMOVED lines=387> */
[----:B0-----:R-:W-:Y:S01]  /*9630*/  IMAD.WIDE R6, R16, 0x2, R22 ;  /* 0x0000000210067825 */ /* 0x001fe200078e0216 */
[----:B------:R-:W-:Y:S02]  /*9640*/  LOP3.LUT R16, R15, 0x20, RZ, 0x3c, !PT ;  /* 0x000000200f107812 */ /* 0x000fe400078e3cff */
[----:B------:R-:W-:Y:S04]  /*9650*/  STL [R1+0x1200], R2 ;  /* 0x0012000201007387 */ /* 0x000fe80000100800 */
[----:B------:R0:W-:Y:S01]  /*9660*/  STL [R1+0x11fc], R3 ;  /* 0x0011fc0301007387 */ /* 0x0001e20000100800 */
[----:B------:R-:W-:-:S02]  /*9670*/  IMAD.IADD R16, R216, 0x1, R16 ;  /* 0x00000001d8107824 */ /* 0x000fc400078e0210 */
[C---:B-1----:R-:W-:Y:S01]  /*9680*/  IMAD.WIDE R8, R11.reuse, 0x2, R12 ;  /* 0x000000020b087825 */ /* 0x042fe200078e020c */
[----:B------:R-:W-:Y:S04]  /*9690*/  STL [R1+0x1208], R4 ;  /* 0x0012080401007387 */ /* 0x000fe80000100800 */
[----:B------:R1:W-:Y:S01]  /*96a0*/  STL [R1+0x1204], R5 ;  /* 0x0012040501007387 */ /* 0x0003e20000100800 */
[----:B0-----:R-:W-:-:S03]  /*96b0*/  IMAD.WIDE R2, R11, 0x2, R18 ;  /* 0x000000020b027825 */ /* 0x001fc600078e0212 */
[----:B------:R-:W-:Y:S04]  /*96c0*/  STL [R1+0x1210], R6 ;  /* 0x0012100601007387 */ /* 0x000fe80000100800 */
[----:B------:R0:W-:Y:S01]  /*96d0*/  STL [R1+0x120c], R7 ;  /* 0x00120c0701007387 */ /* 0x0001e20000100800 */
[----:B-1----:R-:W-:-:S03]  /*96e0*/  IMAD.WIDE R4, R11, 0x2, R20 ;  /* 0x000000020b047825 */ /* 0x002fc600078e0214 */
[----:B------:R1:W-:Y:S04]  /*96f0*/  STL [R1+0x1218], R8 ;  /* 0x0012180801007387 */ /* 0x0003e80000100800 */
[----:B------:R-:W-:Y:S01]  /*9700*/  STL [R1+0x1214], R9 ;  /* 0x0012140901007387 */ /* 0x000fe20000100800 */
[----:B0-----:R-:W-:-:S03]  /*9710*/  IMAD.WIDE R6, R11, 0x2, R22 ;  /* 0x000000020b067825 */ /* 0x001fc600078e0216 */
[----:B------:R-:W-:Y:S01]  /*9720*/  STL [R1+0x1220], R2 ;  /* 0x0012200201007387 */ /* 0x000fe20000100800 */
[C---:B------:R-:W-:Y:S02]  /*9730*/  IMAD.SHL.U32 R11, R0.reuse, 0x40, RZ ;  /* 0x00000040000b7824 */ /* 0x040fe400078e00ff */
[----:B-1----:R-:W-:Y:S01]  /*9740*/  IMAD.SHL.U32 R8, R0, 0x2, RZ ;  /* 0x0000000200087824 */ /* 0x002fe200078e00ff */
        /* <DEDUP_REMOVED lines=11> */
[----:B------:R-:W-:-:S03]  /*9800*/  IMAD.WIDE R8, R8, 0x2, R22 ;  /* 0x0000000208087825 */ /* 0x000fc600078e0216 */
[----:B------:R0:W-:Y:S01]  /*9810*/  STL [R1+0x123c], R5 ;  /* 0x00123c0501007387 */ /* 0x0001e20000100800 */
[----:B-1----:R-:W-:-:S03]  /*9820*/  IMAD.WIDE R2, R0, 0x2, R12 ;  /* 0x0000000200027825 */ /* 0x002fc600078e020c */
[----:B------:R-:W-:Y:S04]  /*9830*/  STL [R1+0x1248], R6 ;  /* 0x0012480601007387 */ /* 0x000fe80000100800 */
[----:B------:R1:W-:Y:S01]  /*9840*/  STL [R1+0x1244], R7 ;  /* 0x0012440701007387 */ /* 0x0003e20000100800 */
[----:B0-----:R-:W-:-:S03]  /*9850*/  IMAD.WIDE R4, R0, 0x2, R18 ;  /* 0x0000000200047825 */ /* 0x001fc600078e0212 */
[----:B------:R0:W-:Y:S04]  /*9860*/  STL [R1+0x1250], R8 ;  /* 0x0012500801007387 */ /* 0x0001e80000100800 */
[----:B------:R2:W-:Y:S01]  /*9870*/  STL [R1+0x124c], R9 ;  /* 0x00124c0901007387 */ /* 0x0005e20000100800 */
[----:B-1----:R-:W-:-:S03]  /*9880*/  IMAD.WIDE R6, R0, 0x2, R20 ;  /* 0x0000000200067825 */ /* 0x002fc600078e0214 */
[----:B------:R-:W-:Y:S04]  /*9890*/  STL [R1+0x1258], R2 ;  /* 0x0012580201007387 */ /* 0x000fe80000100800 */
[----:B------:R1:W-:Y:S01]  /*98a0*/  STL [R1+0x1254], R3 ;  /* 0x0012540301007387 */ /* 0x0003e20000100800 */
[C---:B0-----:R-:W-:Y:S02]  /*98b0*/  LOP3.LUT R8, R14.reuse, 0x20, RZ, 0x3c, !PT ;  /* 0x000000200e087812 */ /* 0x041fe400078e3cff */
[----:B--2---:R-:W-:Y:S01]  /*98c0*/  LOP3.LUT R9, R14, 0x10, RZ, 0x3c, !PT ;  /* 0x000000100e097812 */ /* 0x004fe200078e3cff */
[----:B------:R0:W-:Y:S02]  /*98d0*/  STL [R1+0x1260], R4 ;  /* 0x0012600401007387 */ /* 0x0001e40000100800 */
[----:B------:R-:W-:-:S02]  /*98e0*/  IMAD.IADD R8, R216, 0x1, R8 ;  /* 0x00000001d8087824 */ /* 0x000fc400078e0208 */
[----:B------:R2:W-:Y:S01]  /*98f0*/  STL [R1+0x125c], R5 ;  /* 0x00125c0501007387 */ /* 0x0005e20000100800 */
[----:B------:R-:W-:Y:S02]  /*9900*/  IMAD.IADD R9, R216, 0x1, R9 ;  /* 0x00000001d8097824 */ /* 0x000fe400078e0209 */
[----:B-1----:R-:W-:Y:S01]  /*9910*/  IMAD.WIDE R2, R0, 0x2, R22 ;  /* 0x0000000200027825 */ /* 0x002fe200078e0216 */
[----:B------:R1:W-:Y:S01]  /*9920*/  STL [R1+0x1268], R6 ;  /* 0x0012680601007387 */ /* 0x0003e20000100800 */
[----:B------:R-:W-:-:S03]  /*9930*/  SHF.R.S32.HI R0, RZ, 0x1f, R11 ;  /* 0x0000001fff007819 */ /* 0x000fc6000001140b */
[----:B------:R3:W-:Y:S01]  /*9940*/  STL [R1+0x1264], R7 ;  /* 0x0012640701007387 */ /* 0x0007e20000100800 */
[C---:B0-----:R-:W-:Y:S02]  /*9950*/  LOP3.LUT R4, R14.reuse, 0x60, RZ, 0x3c, !PT ;  /* 0x000000600e047812 */ /* 0x041fe400078e3cff */
[C---:B--2---:R-:W-:Y:S01]  /*9960*/  LOP3.LUT R5, R14.reuse, 0x50, RZ, 0x3c, !PT ;  /* 0x000000500e057812 */ /* 0x044fe200078e3cff */
[----:B------:R0:W-:Y:S01]  /*9970*/  STL [R1+0x1270], R2 ;  /* 0x0012700201007387 */ /* 0x0001e20000100800 */
[C---:B------:R-:W-:Y:S01]  /*9980*/  SHF.L.U64.HI R0, R11.reuse, 0x1, R0 ;  /* 0x000000010b007819 */ /* 0x040fe20000010200 */
[----:B------:R-:W-:Y:S02]  /*9990*/  IMAD.SHL.U32 R11, R11, 0x2, RZ ;  /* 0x000000020b0b7824 */ /* 0x000fe400078e00ff */
[----:B------:R2:W-:Y:S01]  /*99a0*/  STL [R1+0x126c], R3 ;  /* 0x00126c0301007387 */ /* 0x0005e20000100800 */
[----:B-1----:R-:W-:Y:S01]  /*99b0*/  LOP3.LUT R6, R14, 0x40, RZ, 0x3c, !PT ;  /* 0x000000400e067812 */ /* 0x002fe200078e3cff */
[----:B------:R-:W-:Y:S01]  /*99c0*/  IMAD.IADD R5, R216, 0x1, R5 ;  /* 0x00000001d8057824 */ /* 0x000fe200078e0205 */
[----:B---3--:R-:W-:Y:S01]  /*99d0*/  LOP3.LUT R7, R14, 0x30, RZ, 0x3c, !PT ;  /* 0x000000300e077812 */ /* 0x008fe200078e3cff */
[----:B------:R-:W-:Y:S01]  /*99e0*/  STL [R1+0x6c4], RZ ;  /* 0x0006c4ff01007387 */ /* 0x000fe20000100800 */
[----:B------:R-:W-:-:S02]  /*99f0*/  IMAD.IADD R4, R216, 0x1, R4 ;  /* 0x00000001d8047824 */ /* 0x000fc400078e0204 */
[C---:B------:R-:W-:Y:S01]  /*9a00*/  IMAD.IADD R6, R216.reuse, 0x1, R6 ;  /* 0x00000001d8067824 */ /* 0x040fe200078e0206 */
[----:B------:R-:W-:Y:S01]  /*9a10*/  STL [R1+0x400], RZ ;  /* 0x000400ff01007387 */ /* 0x000fe20000100800 */
[----:B0-----:R-:W-:Y:S01]  /*9a20*/  SHF.R.S32.HI R2, RZ, 0x1f, R17 ;  /* 0x0000001fff027819 */ /* 0x001fe20000011411 */
[C---:B------:R-:W-:Y:S01]  /*9a30*/  IMAD.IADD R7, R216.reuse, 0x1, R7 ;  /* 0x00000001d8077824 */ /* 0x040fe200078e0207 */
[----:B--2---:R-:W-:Y:S01]  /*9a40*/  SHF.R.S32.HI R3, RZ, 0x6, R10 ;  /* 0x00000006ff037819 */ /* 0x004fe2000001140a */
[----:B------:R-:W-:Y:S01]  /*9a50*/  STL [R1+0x404], RZ ;  /* 0x000404ff01007387 */ /* 0x000fe20000100800 */
[C---:B------:R-:W-:Y:S01]  /*9a60*/  IMAD.IADD R10, R216.reuse, 0x1, R14 ;  /* 0x00000001d80a7824 */ /* 0x040fe200078e020e */
[----:B------:R-:W-:Y:S01]  /*9a70*/  SHF.L.U64.HI R2, R17, 0x1, R2 ;  /* 0x0000000111027819 */ /* 0x000fe20000010202 */
[----:B------:R-:W-:Y:S01]  /*9a80*/  IMAD.IADD R17, R216, 0x1, R15 ;  /* 0x00000001d8117824 */ /* 0x000fe200078e020f */
[----:B------:R-:W-:Y:S04]  /*9a90*/  STL [R1+0x408], RZ ;  /* 0x000408ff01007387 */ /* 0x000fe80000100800 */
        /* <DEDUP_REMOVED lines=253> */
[----:B------:R-:W-:Y:S04]  /*aa70*/  STL [R1], RZ ;  /* 0x000000ff01007387 */ /* 0x000fe80000100800 */
        /* <DEDUP_REMOVED lines=63> */
[----:B------:R0:W-:Y:S02]  /*ae70*/  STL [R1+0x1290], R3 ;  /* 0x0012900301007387 */ /* 0x0001e40000100800 */
[----:B0-----:R-:W-:-:S02]  /*ae80*/  LOP3.LUT R3, R14, 0x70, RZ, 0x3c, !PT ;  /* 0x000000700e037812 */ /* 0x001fc400078e3cff */
[----:B------:R-:W-:Y:S01]  /*ae90*/  LOP3.LUT R14, R15, 0x60, RZ, 0x3c, !PT ;  /* 0x000000600f0e7812 */ /* 0x000fe200078e3cff */
[C---:B------:R-:W-:Y:S01]  /*aea0*/  IMAD.IADD R15, R216.reuse, 0x1, R24 ;  /* 0x00000001d80f7824 */ /* 0x040fe200078e0218 */
[----:B------:R-:W-:Y:S01]  /*aeb0*/  CS2R R24, SRZ ;  /* 0x0000000000187805 */ /* 0x000fe2000001ff00 */
[C---:B------:R-:W-:Y:S02]  /*aec0*/  IMAD.IADD R3, R216.reuse, 0x1, R3 ;  /* 0x00000001d8037824 */ /* 0x040fe400078e0203 */
[----:B------:R-:W-:-:S07]  /*aed0*/  IMAD.IADD R14, R216, 0x1, R14 ;  /* 0x00000001d80e7824 */ /* 0x000fce00078e020e */
.L_x_1:
[----:B------:R-:W2:Y:S01]  /*aee0*/  LDL R218, [R1+0x6c4] ;  /* 0x0006c40001da7983 */ /* 0x000ea20000100800 */
[----:B------:R-:W2:Y:S03]  /*aef0*/  LDC R216, c[0x0][0x230] ;  /* 0x00008c00ffd87b82 */ /* 0x000ea60000000800 */
[----:B------:R-:W-:Y:S04]  /*af00*/  STL [R1+0x177c], R224 ;  /* 0x00177ce001007387 */ /* 0x000fe80000100800 */
[----:B-----5:R-:W-:Y:S04]  /*af10*/  STL [R1+0x1778], R10 ;  /* 0x0017780a01007387 */ /* 0x020fe80000100800 */
[----:B------:R-:W-:Y:S04]  /*af20*/  STL [R1+0x1724], R9 ;  /* 0x0017240901007387 */ /* 0x000fe80000100800 */
        /* <DEDUP_REMOVED lines=10> */
[----:B------:R-:W-:Y:S04]  /*afd0*/  STL.64 [R1+0x1568], R214 ;  /* 0x001568d601007387 */ /* 0x000fe80000100a00 */
        /* <DEDUP_REMOVED lines=52> */
[----:B------:R0:W-:Y:S04]  /*b320*/  STL.64 [R1+0x13c0], R108 ;  /* 0x0013c06c01007387 */ /* 0x0001e80000100a00 */
[----:B------:R-:W-:Y:S04]  /*b330*/  STL.64 [R1+0x13b8], R106 ;  /* 0x0013b86a01007387 */ /* 0x000fe80000100a00 */
[----:B------:R-:W-:Y:S01]  /*b340*/  STL.64 [R1+0x13b0], R104 ;  /* 0x0013b06801007387 */ /* 0x000fe20000100a00 */
[----:B0-----:R-:W-:-:S03]  /*b350*/  PRMT R109, RZ, 0x7610, R109 ;  /* 0x00007610ff6d7816 */ /* 0x001fc6000000006d */
[----:B------:R-:W-:Y:S04]  /*b360*/  STL.64 [R1+0x13a8], R102 ;  /* 0x0013a86601007387 */ /* 0x000fe80000100a00 */
[----:B------:R-:W-:Y:S04]  /*b370*/  STL.64 [R1+0x13a0], R100 ;  /* 0x0013a06401007387 */ /* 0x000fe80000100a00 */
[----:B------:R-:W-:Y:S04]  /*b380*/  STL.64 [R1+0x1398], R98 ;  /* 0x0013986201007387 */ /* 0x000fe80000100a00 */
[----:B------:R-:W-:Y:S04]  /*b390*/  STL.64 [R1+0x1390], R96 ;  /* 0x0013906001007387 */ /* 0x000fe80000100a00 */
[----:B------:R-:W-:Y:S01]  /*b3a0*/  STL.64 [R1+0x1388], R94 ;  /* 0x0013885e01007387 */ /* 0x000fe20000100a00 */
[----:B--2---:R-:W-:-:S03]  /*b3b0*/  IMAD R216, R218, -0x40, R216 ;  /* 0xffffffc0dad87824 */ /* 0x004fc600078e02d8 */
[----:B------:R-:W-:Y:S02]  /*b3c0*/  STL.64 [R1+0x1380], R92 ;  /* 0x0013805c01007387 */ /* 0x000fe40000100a00 */
[----:B------:R-:W-:Y:S02]  /*b3d0*/  ISETP.GT.AND P0, PT, R216, RZ, PT ;  /* 0x000000ffd800720c */ /* 0x000fe40003f04270 */
[----:B------:R-:W-:Y:S04]  /*b3e0*/  STL.64 [R1+0x1378], R90 ;  /* 0x0013785a01007387 */ /* 0x000fe80000100a00 */
[----:B------:R-:W-:Y:S04]  /*b3f0*/  STL.64 [R1+0x1370], R88 ;  /* 0x0013705801007387 */ /* 0x000fe80000100a00 */
[----:B------:R0:W-:Y:S04]  /*b400*/  STL [R1+0x1368], R87 ;  /* 0x0013685701007387 */ /* 0x0001e80000100800 */
[----:B------:R-:W2:Y:S04]  /*b410*/  @P0 LDG.E.U16 R109, desc[UR60][R22.64] ;  /* 0x0000003c166d0981 */ /* 0x000ea8000c1e1500 */
[----:B------:R-:W-:Y:S01]  /*b420*/  STL [R1+0x1364], R0 ;  /* 0x0013640001007387 */ /* 0x000fe20000100800 */
[----:B------:R-:W-:-:S03]  /*b430*/  MOV R151, UR49 ;  /* 0x0000003100977c02 */ /* 0x000fc60008000f00 */
[----:B------:R-:W3:Y:S01]  /*b440*/  LDL.LU R227, [R1+0xabc] ;  /* 0x000abc0001e37983 */ /* 0x000ee20000300800 */
[----:B------:R-:W-:-:S03]  /*b450*/  MOV R149, UR48 ;  /* 0x0000003000957c02 */ /* 0x000fc60008000f00 */
[----:B------:R1:W-:Y:S01]  /*b460*/  STL [R1+0x1348], R2 ;  /* 0x0013480201007387 */ /* 0x0003e20000100800 */
[----:B------:R-:W-:Y:S02]  /*b470*/  MOV R150, UR53 ;  /* 0x0000003500967c02 */ /* 0x000fe40008000f00 */
[----:B0-----:R-:W-:Y:S01]  /*b480*/  MOV R87, UR52 ;  /* 0x0000003400577c02 */ /* 0x001fe20008000f00 */
[----:B-1----:R-:W4:Y:S01]  /*b490*/  LDL.LU R2, [R1+0xa94] ;  /* 0x000a940001027983 */ /* 0x002f220000300800 */
[----:B------:R-:W-:Y:S02]  /*b4a0*/  PRMT R10, RZ, 0x7610, R10 ;  /* 0x00007610ff0a7816 */ /* 0x000fe4000000000a */
[----:B------:R-:W-:Y:S01]  /*b4b0*/  PRMT R224, RZ, 0x7610, R224 ;  /* 0x00007610ffe07816 */ /* 0x000fe200000000e0 */
[----:B------:R-:W-:Y:S01]  /*b4c0*/  STL [R1+0x12a8], R223 ;  /* 0x0012a8df01007387 */ /* 0x000fe20000100800 */
[----:B------:R-:W-:Y:S02]  /*b4d0*/  MOV R0, UR57 ;  /* 0x0000003900007c02 */ /* 0x000fe40008000f00 */
[----:B------:R-:W-:Y:S01]  /*b4e0*/  MOV R11, UR56 ;  /* 0x00000038000b7c02 */ /* 0x000fe20008000f00 */
[----:B------:R-:W-:Y:S01]  /*b4f0*/  STL [R1+0x12a4], R222 ;  /* 0x0012a4de01007387 */ /* 0x000fe20000100800 */
[----:B------:R-:W-:-:S02]  /*b500*/  PRMT R219, RZ, 0x7610, R219 ;  /* 0x00007610ffdb7816 */ /* 0x000fc400000000db */
[----:B------:R-:W-:Y:S01]  /*b510*/  ISETP.GT.AND P1, PT, R216, 0x1, PT ;  /* 0x00000001d800780c */ /* 0x000fe20003f24270 */
        /* <DEDUP_REMOVED lines=21> */
[----:B------:R-:W-:Y:S04]  /*b670*/  STL [R1+0x16a0], R58 ;  /* 0x0016a03a01007387 */ /* 0x000fe80000100800 */
[----:B------:R-:W-:Y:S04]  /*b680*/  STL.64 [R1+0x15f0], R56 ;  /* 0x0015f03801007387 */ /* 0x000fe80000100a00 */
[----:B------:R-:W-:Y:S04]  /*b690*/  STL [R1+0x16a8], R56 ;  /* 0x0016a83801007387 */ /* 0x000fe80000100800 */
        /* <DEDUP_REMOVED lines=42> */
[----:B------:R-:W3:Y:S04]  /*b940*/  @P0 LDG.E.U16 R10, desc[UR60][R20.64] ;  /* 0x0000003c140a0981 */ /* 0x000ee8000c1e1500 */
[----:B------:R-:W-:Y:S04]  /*b950*/  STL [R1+0x1718], R29 ;  /* 0x0017181d01007387 */ /* 0x000fe80000100800 */
[----:B------:R-:W-:Y:S04]  /*b960*/  STL.64 [R1+0x1578], R26 ;  /* 0x0015781a01007387 */ /* 0x000fe80000100a00 */
[----:B------:R-:W-:Y:S04]  /*b970*/  STL [R1+0x1728], R26 ;  /* 0x0017281a01007387 */ /* 0x000fe80000100800 */
[----:B------:R-:W-:Y:S04]  /*b980*/  STL [R1+0x1720], R27 ;  /* 0x0017201b01007387 */ /* 0x000fe80000100800 */
[----:B------:R-:W4:Y:S04]  /*b990*/  @P0 LDG.E.U16 R224, desc[UR60][R18.64] ;  /* 0x0000003c12e00981 */ /* 0x000f28000c1e1500 */
[----:B------:R-:W-:Y:S04]  /*b9a0*/  STL.64 [R1+0x1570], R24 ;  /* 0x0015701801007387 */ /* 0x000fe80000100a00 */
[----:B------:R-:W-:Y:S04]  /*b9b0*/  STL [R1+0x1730], R24 ;  /* 0x0017301801007387 */ /* 0x000fe80000100800 */
[----:B------:R-:W-:Y:S04]  /*b9c0*/  STL [R1+0x172c], R25 ;  /* 0x00172c1901007387 */ /* 0x000fe80000100800 */
[----:B------:R-:W-:Y:S04]  /*b9d0*/  STL [R1+0x1734], R0 ;  /* 0x0017340001007387 */ /* 0x000fe80000100800 */
[----:B------:R-:W-:Y:S04]  /*b9e0*/  STL [R1+0x1738], R11 ;  /* 0x0017380b01007387 */ /* 0x000fe80000100800 */
[----:B------:R-:W4:Y:S04]  /*b9f0*/  LDL R218, [R1+0x126c] ;  /* 0x00126c0001da7983 */ /* 0x000f280000100800 */
[----:B------:R-:W4:Y:S04]  /*ba00*/  @P0 LDG.E.U16 R219, desc[UR60][R12.64] ;  /* 0x0000003c0cdb0981 */ /* 0x000f28000c1e1500 */
[----:B--2---:R0:W-:Y:S04]  /*ba10*/  STL [R1+0x850], R109 ;  /* 0x0008506d01007387 */ /* 0x0041e80000100800 */
[----:B0-----:R-:W2:Y:S04]  /*ba20*/  LDL R109, [R1+0x1270] ;  /* 0x00127000016d7983 */ /* 0x001ea80000100800 */
[----:B------:R-:W-:Y:S04]  /*ba30*/  STL [R1+0x1740], R22 ;  /* 0x0017401601007387 */ /* 0x000fe80000100800 */
[----:B------:R-:W-:Y:S01]  /*ba40*/  STL [R1+0x173c], R23 ;  /* 0x00173c1701007387 */ /* 0x000fe20000100800 */
[----:B------:R-:W-:-:S03]  /*ba50*/  PRMT R30, RZ, 0x7610, R30 ;  /* 0x00007610ff1e7816 */ /* 0x000fc6000000001e */
[----:B---3--:R0:W-:Y:S04]  /*ba60*/  STL [R1+0x84c], R10 ;  /* 0x00084c0a01007387 */ /* 0x0081e80000100800 */
[----:B0-----:R-:W3:Y:S04]  /*ba70*/  LDL R10, [R1+0x1268] ;  /* 0x00126800010a7983 */ /* 0x001ee80000100800 */
[----:B------:R-:W-:Y:S04]  /*ba80*/  STL [R1+0x1748], R20 ;  /* 0x0017481401007387 */ /* 0x000fe80000100800 */
[----:B------:R-:W-:Y:S04]  /*ba90*/  STL [R1+0x1744], R21 ;  /* 0x0017441501007387 */ /* 0x000fe80000100800 */
[----:B----4-:R0:W-:Y:S04]  /*baa0*/  STL [R1+0x848], R224 ;  /* 0x000848e001007387 */ /* 0x0101e80000100800 */
[----:B0-----:R-:W4:Y:S04]  /*bab0*/  LDL.LU R224, [R1+0x177c] ;  /* 0x00177c0001e07983 */ /* 0x001f280000300800 */
[----:B------:R-:W-:Y:S04]  /*bac0*/  STL [R1+0x1750], R18 ;  /* 0x0017501201007387 */ /* 0x000fe80000100800 */
[----:B------:R-:W-:Y:S04]  /*bad0*/  STL [R1+0x174c], R19 ;  /* 0x00174c1301007387 */ /* 0x000fe80000100800 */
[----:B------:R-:W-:Y:S04]  /*bae0*/  STL [R1+0x1758], R12 ;  /* 0x0017580c01007387 */ /* 0x000fe80000100800 */
[----:B------:R-:W-:Y:S04]  /*baf0*/  STL [R1+0x1754], R13 ;  /* 0x0017540d01007387 */ /* 0x000fe80000100800 */
[----:B------:R0:W-:Y:S02]  /*bb00*/  STL [R1+0x844], R219 ;  /* 0x000844db01007387 */ /* 0x0001e40000100800 */
[----:B0-----:R-:W-:-:S02]  /*bb10*/  @P1 IMAD.MOV.U32 R219, RZ, RZ, R218 ;  /* 0x000000ffffdb1224 */ /* 0x001fc400078e00da */
[----:B--2---:R-:W-:Y:S01]  /*bb20*/  @P1 IMAD.MOV.U32 R218, RZ, RZ, R109 ;  /* 0x000000ffffda1224 */ /* 0x004fe200078e006d */
[----:B------:R-:W-:Y:S01]  /*bb30*/  PRMT R31, RZ, 0x7610, R31 ;  /* 0x00007610ff1f7816 */ /* 0x000fe2000000001f */
[----:B------:R-:W2:Y:S04]  /*bb40*/  LDL R109, [R1+0x1250] ;  /* 0x00125000016d7983 */ /* 0x000ea80000100800 */
[----:B------:R3:W4:Y:S04]  /*bb50*/  @P1 LDG.E.U16 R30, desc[UR60][R218.64] ;  /* 0x0000003cda1e1981 */ /* 0x000728000c1e1500 */
[----:B------:R-:W2:Y:S01]  /*bb60*/  LDL R219, [R1+0x1264] ;  /* 0x0012640001db7983 */ /* 0x000ea20000100800 */
[----:B---3--:R-:W-:-:S03]  /*bb70*/  @P1 IMAD.MOV.U32 R218, RZ, RZ, R10 ;  /* 0x000000ffffda1224 */ /* 0x008fc600078e000a */
[----:B----4-:R-:W-:Y:S01]  /*bb80*/  STL [R1+0x175c], R30 ;  /* 0x00175c1e01007387 */ /* 0x010fe20000100800 */
[----:B------:R-:W-:-:S03]  /*bb90*/  PRMT R32, RZ, 0x7610, R32 ;  /* 0x00007610ff207816 */ /* 0x000fc60000000020 */
[----:B------:R-:W3:Y:S04]  /*bba0*/  LDL R10, [R1+0x1248] ;  /* 0x00124800010a7983 */ /* 0x000ee80000100800 */
[----:B--2---:R-:W2:Y:S04]  /*bbb0*/  @P1 LDG.E.U16 R31, desc[UR60][R218.64] ;  /* 0x0000003cda1f1981 */ /* 0x004ea8000c1e1500 */
[----:B------:R-:W4:Y:S04]  /*bbc0*/  LDL R218, [R1+0x125c] ;  /* 0x00125c0001da7983 */ /* 0x000f280000100800 */
[----:B------:R-:W4:Y:S04]  /*bbd0*/  LDL R219, [R1+0x1260] ;  /* 0x0012600001db7983 */ /* 0x000f280000100800 */
[----:B--2---:R-:W-:Y:S01]  /*bbe0*/  STL [R1+0x1760], R31 ;  /* 0x0017601f01007387 */ /* 0x004fe20000100800 */
[----:B----4-:R-:W-:-:S04]  /*bbf0*/  @P1 LOP3.LUT R219, R219, R218, RZ, 0x3c, !PT ;  /* 0x000000dadbdb1212 */ /* 0x010fc800078e3cff */
[----:B------:R-:W-:-:S04]  /*bc00*/  @P1 LOP3.LUT R218, R219, R218, RZ, 0x3c, !PT ;  /* 0x000000dadbda1212 */ /* 0x000fc800078e3cff */
[----:B------:R-:W-:-:S05]  /*bc10*/  @P1 LOP3.LUT R219, R219, R218, RZ, 0x3c, !PT ;  /* 0x000000dadbdb1212 */ /* 0x000fca00078e3cff */
[----:B------:R-:W2:Y:S04]  /*bc20*/  @P1 LDG.E.U16 R32, desc[UR60][R218.64] ;  /* 0x0000003cda201981 */ /* 0x000ea8000c1e1500 */
[----:B------:R-:W4:Y:S04]  /*bc30*/  LDL R218, [R1+0x1254] ;  /* 0x0012540001da7983 */ /* 0x000f280000100800 */
[----:B------:R-:W4:Y:S01]  /*bc40*/  LDL R219, [R1+0x1258] ;  /* 0x0012580001db7983 */ /* 0x000f220000100800 */
[----:B------:R-:W-:Y:S02]  /*bc50*/  PRMT R33, RZ, 0x7610, R33 ;  /* 0x00007610ff217816 */ /* 0x000fe40000000021 */
[----:B------:R-:W-:Y:S01]  /*bc60*/  ISETP.GT.AND P0, PT, R216, 0x2, PT ;  /* 0x00000002d800780c */ /* 0x000fe20003f04270 */
[----:B--2---:R-:W-:Y:S01]  /*bc70*/  STL [R1+0x1764], R32 ;  /* 0x0017642001007387 */ /* 0x004fe20000100800 */
[----:B----4-:R-:W-:-:S04]  /*bc80*/  @P1 LOP3.LUT R219, R219, R218, RZ, 0x3c, !PT ;  /* 0x000000dadbdb1212 */ /* 0x010fc800078e3cff */
[----:B------:R-:W-:-:S04]  /*bc90*/  @P1 LOP3.LUT R218, R219, R218, RZ, 0x3c, !PT ;  /* 0x000000dadbda1212 */ /* 0x000fc800078e3cff */
[----:B------:R-:W-:-:S05]  /*bca0*/  @P1 LOP3.LUT R219, R219, R218, RZ, 0x3c, !PT ;  /* 0x000000dadbdb1212 */ /* 0x000fca00078e3cff */
[----:B------:R0:W2:Y:S04]  /*bcb0*/  @P1 LDG.E.U16 R33, desc[UR60][R218.64] ;  /* 0x0000003cda211981 */ /* 0x0000a8000c1e1500 */
[----:B------:R-:W4:Y:S01]  /*bcc0*/  LDL R219, [R1+0x124c] ;  /* 0x00124c0001db7983 */ /* 0x000f220000100800 */
[----:B------:R-:W-:Y:S01]  /*bcd0*/  PRMT R57, RZ, 0x7610, R57 ;  /* 0x00007610ff397816 */ /* 0x000fe20000000039 */
[----:B0-----:R-:W-:Y:S02]  /*bce0*/  @P0 IMAD.MOV.U32 R218, RZ, RZ, R109 ;  /* 0x000000ffffda0224 */ /* 0x001fe400078e006d */
[----:B--2---:R-:W-:Y:S01]  /*bcf0*/  STL [R1+0x1768], R33 ;  /* 0x0017682101007387 */ /* 0x004fe20000100800 */
[----:B------:R-:W-:-:S03]  /*bd00*/  PRMT R58, RZ, 0x7610, R58 ;  /* 0x00007610ff3a7816 */ /* 0x000fc6000000003a */
[----:B------:R-:W2:Y:S04]  /*bd10*/  LDL R109, [R1+0x1230] ;  /* 0x00123000016d7983 */ /* 0x000ea80000100800 */
[----:B----4-:R3:W4:Y:S04]  /*bd20*/  @P0 LDG.E.U16 R57, desc[UR60][R218.64] ;  /* 0x0000003cda390981 */ /* 0x010728000c1e1500 */
        /* <DEDUP_REMOVED lines=17> */
[----:B--2---:R0:W-:Y:S01]  /*be40*/  STL [R1+0x1774], R150 ;  /* 0x0017749601007387 */ /* 0x0041e20000100800 */
[----:B----4-:R-:W-:-:S04]  /*be50*/  @P0 LOP3.LUT R219, R219, R218, RZ, 0x3c, !PT ;  /* 0x000000dadbdb0212 */ /* 0x010fc800078e3cff */
[----:B------:R-:W-:-:S04]  /*be60*/  @P0 LOP3.LUT R218, R219, R218, RZ, 0x3c, !PT ;  /* 0x000000dadbda0212 */ /* 0x000fc800078e3cff */
[----:B------:R-:W-:-:S05]  /*be70*/  @P0 LOP3.LUT R219, R219, R218, RZ, 0x3c, !PT ;  /* 0x000000dadbdb0212 */ /* 0x000fca00078e3cff */
[----:B------:R1:W2:Y:S04]  /*be80*/  @P0 LDG.E.U16 R149, desc[UR60][R218.64] ;  /* 0x0000003cda950981 */ /* 0x0002a8000c1e1500 */
[----:B------:R-:W4:Y:S01]  /*be90*/  LDL R219, [R1+0x122c] ;  /* 0x00122c0001db7983 */ /* 0x000f220000100800 */
[----:B------:R-:W-:Y:S01]  /*bea0*/  PRMT R206, RZ, 0x7610, R206 ;  /* 0x00007610ffce7816 */ /* 0x000fe200000000ce */
[----:B-1----:R-:W-:Y:S01]  /*beb0*/  @P1 IMAD.MOV.U32 R218, RZ, RZ, R109 ;  /* 0x000000ffffda1224 */ /* 0x002fe200078e006d */
[----:B------:R-:W-:Y:S01]  /*bec0*/  PRMT R205, RZ, 0x7610, R205 ;  /* 0x00007610ffcd7816 */ /* 0x000fe200000000cd */
[----:B------:R-:W2:Y:S04]  /*bed0*/  LDL R109, [R1+0x1208] ;  /* 0x00120800016d7983 */ /* 0x000ea80000100800 */
[----:B----4-:R1:W4:Y:S04]  /*bee0*/  @P1 LDG.E.U16 R206, desc[UR60][R218.64] ;  /* 0x0000003cdace1981 */ /* 0x010328000c1e1500 */
[----:B------:R-:W1:Y:S04]  /*bef0*/  LDL R218, [R1+0x1224] ;  /* 0x0012240001da7983 */ /* 0x000e680000100800 */
[----:B------:R-:W1:Y:S02]  /*bf00*/  LDL R219, [R1+0x1228] ;  /* 0x0012280001db7983 */ /* 0x000e640000100800 */
[----:B-1----:R-:W-:-:S04]  /*bf10*/  @P1 LOP3.LUT R219, R219, R218, RZ, 0x3c, !PT ;  /* 0x000000dadbdb1212 */ /* 0x002fc800078e3cff */
[----:B------:R-:W-:-:S04]  /*bf20*/  @P1 LOP3.LUT R218, R219, R218, RZ, 0x3c, !PT ;  /* 0x000000dadbda1212 */ /* 0x000fc800078e3cff */
[----:B------:R-:W-:-:S05]  /*bf30*/  @P1 LOP3.LUT R219, R219, R218, RZ, 0x3c, !PT ;  /* 0x000000dadbdb1212 */ /* 0x000fca00078e3cff */
[----:B------:R3:W4:Y:S04]  /*bf40*/  @P1 LDG.E.U16 R205, desc[UR60][R218.64] ;  /* 0x0000003cdacd1981 */ /* 0x000728000c1e1500 */
[----:B------:R-:W2:Y:S01]  /*bf50*/  LDL R219, [R1+0x121c] ;  /* 0x00121c0001db7983 */ /* 0x000ea20000100800 */
[----:B------:R-:W-:Y:S01]  /*bf60*/  PRMT R204, RZ, 0x7610, R204 ;  /* 0x00007610ffcc7816 */ /* 0x000fe200000000cc */
[----:B---3--:R-:W-:Y:S01]  /*bf70*/  @P1 IMAD.MOV.U32 R218, RZ, RZ, R10 ;  /* 0x000000ffffda1224 */ /* 0x008fe200078e000a */
[----:B------:R-:W-:Y:S01]  /*bf80*/  PRMT R203, RZ, 0x7610, R203 ;  /* 0x00007610ffcb7816 */ /* 0x000fe200000000cb */
[----:B------:R-:W3:Y:S04]  /*bf90*/  LDL R10, [R1+0x11f8] ;  /* 0x0011f800010a7983 */ /* 0x000ee80000100800 */
[----:B--2---:R1:W2:Y:S04]  /*bfa0*/  @P1 LDG.E.U16 R204, desc[UR60][R218.64] ;  /* 0x0000003cdacc1981 */ /* 0x0042a8000c1e1500 */
[----:B------:R-:W1:Y:S04]  /*bfb0*/  LDL R218, [R1+0x1214] ;  /* 0x0012140001da7983 */ /* 0x000e680000100800 */
[----:B------:R-:W1:Y:S02]  /*bfc0*/  LDL R219, [R1+0x1218] ;  /* 0x0012180001db7983 */ /* 0x000e640000100800 */
[----:B-1----:R-:W-:-:S04]  /*bfd0*/  @P1 LOP3.LUT R219, R219, R218, RZ, 0x3c, !PT ;  /* 0x000000dadbdb1212 */ /* 0x002fc800078e3cff */
[----:B------:R-:W-:-:S04]  /*bfe0*/  @P1 LOP3.LUT R218, R219, R218, RZ, 0x3c, !PT ;  /* 0x000000dadbda1212 */ /* 0x000fc800078e3cff */
[----:B------:R-:W-:-:S05]  /*bff0*/  @P1 LOP3.LUT R219, R219, R218, RZ, 0x3c, !PT ;  /* 0x000000dadbdb1212 */ /* 0x000fca00078e3cff */
[----:B------:R1:W2:Y:S04]  /*c000*/  @P1 LDG.E.U16 R203, desc[UR60][R218.64] ;  /* 0x0000003cdacb1981 */ /* 0x0002a8000c1e1500 */
[----:B------:R-:W1:Y:S04]  /*c010*/  LDL R218, [R1+0x120c] ;  /* 0x00120c0001da7983 */ /* 0x000e680000100800 */
[----:B------:R-:W1:Y:S01]  /*c020*/  LDL R219, [R1+0x1210] ;  /* 0x0012100001db7983 */ /* 0x000e620000100800 */
[----:B------:R-:W-:Y:S02]  /*c030*/  ISETP.GT.AND P0, PT, R216, 0x4, PT ;  /* 0x00000004d800780c */ /* 0x000fe40003f04270 */
[----:B------:R-:W-:-:S11]  /*c040*/  PRMT R178, RZ, 0x7610, R178 ;  /* 0x00007610ffb27816 */ /* 0x000fd600000000b2 */
[----:B-1----:R-:W-:-:S04]  /*c050*/  @P0 LOP3.LUT R219, R219, R218, RZ, 0x3c, !PT ;  /* 0x000000dadbdb0212 */ /* 0x002fc800078e3cff */
        /* <DEDUP_REMOVED lines=18> */
[----:B------:R-:W-:Y:S01]  /*c180*/  ISETP.GT.AND P1, PT, R216, 0x5, PT ;  /* 0x00000005d800780c */ /* 0x000fe20003f24270 */
[----:B------:R-:W3:Y:S04]  /*c190*/  LDL R10, [R1+0x11d0] ;  /* 0x0011d000010a7983 */ /* 0x000ee80000100800 */
[----:B--2---:R1:W2:Y:S04]  /*c1a0*/  @P0 LDG.E.U16 R175, desc[UR60][R218.64] ;  /* 0x0000003cdaaf0981 */ /* 0x0042a8000c1e1500 */
[----:B------:R-:W1:Y:S04]  /*c1b0*/  LDL R218, [R1+0x11ec] ;  /* 0x0011ec0001da7983 */ /* 0x000e680000100800 */
[----:B------:R-:W1:Y:S01]  /*c1c0*/  LDL R219, [R1+0x11f0] ;  /* 0x0011f00001db7983 */ /* 0x000e620000100800 */
[----:B------:R-:W-:-:S02]  /*c1d0*/  PRMT R147, RZ, 0x7610, R147 ;  /* 0x00007610ff937816 */ /* 0x000fc40000000093 */
[----:B-1----:R-:W-:-:S04]  /*c1e0*/  @P1 LOP3.LUT R219, R219, R218, RZ, 0x3c, !PT ;  /* 0x000000dadbdb1212 */ /* 0x002fc800078e3cff */
[----:B------:R-:W-:-:S04]  /*c1f0*/  @P1 LOP3.LUT R218, R219, R218, RZ, 0x3c, !PT ;  /* 0x000000dadbda1212 */ /* 0x000fc800078e3cff */
[----:B------:R-:W-:-:S05]  /*c200*/  @P1 LOP3.LUT R219, R219, R218, RZ, 0x3c, !PT ;  /* 0x000000dadbdb1212 */ /* 0x000fca00078e3cff */
[----:B------:R1:W2:Y:S04]  /*c210*/  @P1 LDG.E.U16 R147, desc[UR60][R218.64] ;  /* 0x0000003cda931981 */ /* 0x0002a8000c1e1500 */
[----:B------:R-:W1:Y:S04]  /*c220*/  LDL R218, [R1+0x11e4] ;  /* 0x0011e40001da7983 */ /* 0x000e680000100800 */
[----:B------:R-:W1:Y:S01]  /*c230*/  LDL R219, [R1+0x11e8] ;  /* 0x0011e80001db7983 */ /* 0x000e620000100800 */
[----:B------:R-:W-:Y:S02]  /*c240*/  PRMT R146, RZ, 0x7610, R146 ;  /* 0x00007610ff927816 */ /* 0x000fe40000000092 */
        /* <DEDUP_REMOVED lines=11> */
[----:B------:R-:W1:Y:S01]  /*c300*/  LDL R219, [R1+0x11d8] ;  /* 0x0011d80001db7983 */ /* 0x000e620000100800 */
[----:B------:R-:W-:-:S02]  /*c310*/  ISETP.GT.AND P0, PT, R216, 0x6, PT ;  /* 0x00000006d800780c */ /* 0x000fc40003f04270 */
        /* <DEDUP_REMOVED lines=26> */
[----:B------:R-:W-:Y:S01]  /*c4c0*/  ISETP.GT.AND P1, PT, R216, 0x7, PT ;  /* 0x00000007d800780c */ /* 0x000fe20003f24270 */
[----:B------:R-:W2:Y:S04]  /*c4d0*/  LDL R109, [R1+0x1190] ;  /* 0x00119000016d7983 */ /* 0x000ea80000100800 */
[----:B----4-:R1:W4:Y:S04]  /*c4e0*/  @P0 LDG.E.U16 R92, desc[UR60][R218.64] ;  /* 0x0000003cda5c0981 */ /* 0x010328000c1e1500 */
[----:B------:R-:W1:Y:S04]  /*c4f0*/  LDL R218, [R1+0x11ac] ;  /* 0x0011ac0001da7983 */ /* 0x000e680000100800 */
[----:B------:R-:W1:Y:S01]  /*c500*/  LDL R219, [R1+0x11b0] ;  /* 0x0011b00001db7983 */ /* 0x000e620000100800 */
[----:B------:R-:W-:-:S02]  /*c510*/  PRMT R116, RZ, 0x7610, R116 ;  /* 0x00007610ff747816 */ /* 0x000fc40000000074 */
        /* <DEDUP_REMOVED lines=19> */
[----:B------:R-:W-:-:S02]  /*c650*/  ISETP.GT.AND P0, PT, R216, 0x8, PT ;  /* 0x00000008d800780c */ /* 0x000fc40003f04270 */
[----:B-1----:R-:W-:-:S04]  /*c660*/  @P1 LOP3.LUT R219, R219, R218, RZ, 0x3c, !PT ;  /* 0x000000dadbdb1212 */ /* 0x002fc800078e3cff */
[----:B------:R-:W-:-:S04]  /*c670*/  @P1 LOP3.LUT R218, R219, R218, RZ, 0x3c, !PT ;  /* 0x000000dadbda1212 */ /* 0x000fc800078e3cff */
[----:B------:R-:W-:-:S05]  /*c680*/  @P1 LOP3.LUT R219, R219, R218, RZ, 0x3c, !PT ;  /* 0x000000dadbdb1212 */ /* 0x000fca00078e3cff */
[----:B------:R1:W2:Y:S04]  /*c690*/  @P1 LDG.E.U16 R87, desc[UR60][R218.64] ;  /* 0x0000003cda571981 */ /* 0x0002a8000c1e1500 */
[----:B------:R-:W4:Y:S01]  /*c6a0*/  LDL R219, [R1+0x118c] ;  /* 0x00118c0001db7983 */ /* 0x000f220000100800 */
[----:B0-----:R-:W-:Y:S01]  /*c6b0*/  PRMT R150, RZ, 0x7610, R150 ;  /* 0x00007610ff967816 */ /* 0x001fe20000000096 */
[----:B-1----:R-:W-:Y:S01]  /*c6c0*/  @P0 IMAD.MOV.U32 R218, RZ, RZ, R109 ;  /* 0x000000ffffda0224 */ /* 0x002fe200078e006d */
[----:B------:R-:W-:Y:S01]  /*c6d0*/  PRMT R58, RZ, 0x7610, R58 ;  /* 0x00007610ff3a7816 */ /* 0x000fe2000000003a */
[----:B------:R-:W2:Y:S04]  /*c6e0*/  LDL R109, [R1+0x1168] ;  /* 0x00116800016d7983 */ /* 0x000ea80000100800 */
[----:B----4-:R0:W4:Y:S04]  /*c6f0*/  @P0 LDG.E.U16 R150, desc[UR60][R218.64] ;  /* 0x0000003cda960981 */ /* 0x010128000c1e1500 */
[----:B------:R-:W0:Y:S04]  /*c700*/  LDL R218, [R1+0x1184] ;  /* 0x0011840001da7983 */ /* 0x000e280000100800 */
[----:B------:R-:W0:Y:S02]  /*c710*/  LDL R219, [R1+0x1188] ;  /* 0x0011880001db7983 */ /* 0x000e240000100800 */
[----:B0-----:R-:W-:-:S04]  /*c720*/  @P0 LOP3.LUT R219, R219, R218, RZ, 0x3c, !PT ;  /* 0x000000dadbdb0212 */ /* 0x001fc800078e3cff */
        /* <DEDUP_REMOVED lines=9> */
[----:B------:R-:W0:Y:S04]  /*c7c0*/  LDL R218, [R1+0x1174] ;  /* 0x0011740001da7983 */ /* 0x000e280000100800 */
[----:B------:R-:W0:Y:S02]  /*c7d0*/  LDL R219, [R1+0x1178] ;  /* 0x0011780001db7983 */ /* 0x000e240000100800 */
[----:B0-----:R-:W-:-:S04]  /*c7e0*/  @P0 LOP3.LUT R219, R219, R218, RZ, 0x3c, !PT ;  /* 0x000000dadbdb0212 */ /* 0x001fc800078e3cff */
[----:B------:R-:W-:-:S04]  /*c7f0*/  @P0 LOP3.LUT R218, R219, R218, RZ, 0x3c, !PT ;  /* 0x000000dadbda0212 */ /* 0x000fc800078e3cff */
[----:B------:R-:W-:-:S05]  /*c800*/  @P0 LOP3.LUT R219, R219, R218, RZ, 0x3c, !PT ;  /* 0x000000dadbdb0212 */ /* 0x000fca00078e3cff */
[----:B------:R0:W2:Y:S04]  /*c810*/  @P0 LDG.E.U16 R33, desc[UR60][R218.64] ;  /* 0x0000003cda210981 */ /* 0x0000a8000c1e1500 */
[----:B------:R-:W0:Y:S04]  /*c820*/  LDL R218, [R1+0x116c] ;  /* 0x00116c0001da7983 */ /* 0x000e280000100800 */
[----:B------:R-:W0:Y:S01]  /*c830*/  LDL R219, [R1+0x1170] ;  /* 0x0011700001db7983 */ /* 0x000e220000100800 */
[----:B------:R-:W-:Y:S02]  /*c840*/  ISETP.GT.AND P1, PT, R216, 0x9, PT ;  /* 0x00000009d800780c */ /* 0x000fe40003f24270 */
[----:B------:R-:W-:-:S11]  /*c850*/  PRMT R34, RZ, 0x7610, R34 ;  /* 0x00007610ff227816 */ /* 0x000fd60000000022 */
[----:B0-----:R-:W-:-:S04]  /*c860*/  @P1 LOP3.LUT R219, R219, R218, RZ, 0x3c, !PT ;  /* 0x000000dadbdb1212 */ /* 0x001fc800078e3cff */
[----:B------:R-:W-:-:S04]  /*c870*/  @P1 LOP3.LUT R218, R219, R218, RZ, 0x3c, !PT ;  /* 0x000000dadbda1212 */ /* 0x000fc800078e3cff */
[----:B------:R-:W-:-:S05]  /*c880*/  @P1 LOP3.LUT R219, R219, R218, RZ, 0x3c, !PT ;  /* 0x000000dadbdb1212 */ /* 0x000fca00078e3cff */
[----:B------:R0:W2:Y:S04]  /*c890*/  @P1 LDG.E.U16 R34, desc[UR60][R218.64] ;  /* 0x0000003cda221981 */ /* 0x0000a8000c1e1500 */
[----:B------:R-:W4:Y:S01]  /*c8a0*/  LDL R219, [R1+0x1164] ;  /* 0x0011640001db7983 */ /* 0x000f220000100800 */
[----:B------:R-:W-:Y:S01]  /*c8b0*/  PRMT R35, RZ, 0x7610, R35 ;  /* 0x00007610ff237816 */ /* 0x000fe20000000023 */
[----:B0-----:R-:W-:Y:S01]  /*c8c0*/  @P1 IMAD.MOV.U32 R218, RZ, RZ, R109 ;  /* 0x000000ffffda1224 */ /* 0x001fe200078e006d */
        /* <DEDUP_REMOVED lines=15> */
[----:B------:R-:W0:Y:S04]  /*c9c0*/  LDL R218, [R1+0x114c] ;  /* 0x00114c0001da7983 */ /* 0x000e280000100800 */
[----:B------:R-:W0:Y:S01]  /*c9d0*/  LDL R219, [R1+0x1150] ;  /* 0x0011500001db7983 */ /* 0x000e220000100800 */
[----:B------:R-:W-:-:S02]  /*c9e0*/  PRMT R151, RZ, 0x7610, R151 ;  /* 0x00007610ff977816 */ /* 0x000fc40000000097 */
[----:B0-----:R-:W-:-:S04]  /*c9f0*/  @P0 LOP3.LUT R219, R219, R218, RZ, 0x3c, !PT ;  /* 0x000000dadbdb0212 */ /* 0x001fc800078e3cff */
[----:B------:R-:W-:-:S04]  /*ca00*/  @P0 LOP3.LUT R218, R219, R218, RZ, 0x3c, !PT ;  /* 0x000000dadbda0212 */ /* 0x000fc800078e3cff */
[----:B------:R-:W-:-:S05]  /*ca10*/  @P0 LOP3.LUT R219, R219, R218, RZ, 0x3c, !PT ;  /* 0x000000dadbdb0212 */ /* 0x000fca00078e3cff */
[----:B------:R0:W2:Y:S04]  /*ca20*/  @P0 LDG.E.U16 R151, desc[UR60][R218.64] ;  /* 0x0000003cda970981 */ /* 0x0000a8000c1e1500 */
[----:B------:R-:W0:Y:S04]  /*ca30*/  LDL R218, [R1+0x1144] ;  /* 0x0011440001da7983 */ /* 0x000e280000100800 */
[----:B------:R-:W0:Y:S01]  /*ca40*/  LDL R219, [R1+0x1148] ;  /* 0x0011480001db7983 */ /* 0x000e220000100800 */
[----:B------:R-:W-:Y:S02]  /*ca50*/  PRMT R7, RZ, 0x7610, R7 ;  /* 0x00007610ff077816 */ /* 0x000fe40000000007 */
        /* <DEDUP_REMOVED lines=11> */
[----:B------:R-:W0:Y:S01]  /*cb10*/  LDL R219, [R1+0x1138] ;  /* 0x0011380001db7983 */ /* 0x000e220000100800 */
[----:B------:R-:W-:-:S02]  /*cb20*/  ISETP.GT.AND P1, PT, R216, 0xb, PT ;  /* 0x0000000bd800780c */ /* 0x000fc40003f24270 */
        /* <DEDUP_REMOVED lines=26> */
[----:B------:R-:W-:Y:S01]  /*ccd0*/  ISETP.GT.AND P0, PT, R216, 0xc, PT ;  /* 0x0000000cd800780c */ /* 0x000fe20003f04270 */
[----:B------:R-:W2:Y:S04]  /*cce0*/  LDL R109, [R1+0x10f0] ;  /* 0x0010f000016d7983 */ /* 0x000ea80000100800 */
[----:B----4-:R0:W4:Y:S04]  /*ccf0*/  @P1 LDG.E.U16 R199, desc[UR60][R218.64] ;  /* 0x0000003cdac71981 */ /* 0x010128000c1e1500 */
[----:B------:R-:W0:Y:S04]  /*cd00*/  LDL R218, [R1+0x110c] ;  /* 0x00110c0001da7983 */ /* 0x000e280000100800 */
[----:B------:R-:W0:Y:S01]  /*cd10*/  LDL R219, [R1+0x1110] ;  /* 0x0011100001db7983 */ /* 0x000e220000100800 */
[----:B------:R-:W-:-:S02]  /*cd20*/  PRMT R174, RZ, 0x7610, R174 ;  /* 0x00007610ffae7816 */ /* 0x000fc400000000ae */
        /* <DEDUP_REMOVED lines=19> */
[----:B------:R-:W-:-:S02]  /*ce60*/  ISETP.GT.AND P1, PT, R216, 0xd, PT ;  /* 0x0000000dd800780c */ /* 0x000fc40003f24270 */
        /* <DEDUP_REMOVED lines=92> */
[----:B------:R0:W4:Y:S04]  /*d430*/  @P0 LDG.E.U16 R31, desc[UR60][R218.64] ;  /* 0x0000003cda1f0981 */ /* 0x000128000c1e1500 */
[----:B------:R-:W0:Y:S04]  /*d440*/  LDL R218, [R1+0x107c] ;  /* 0x00107c0001da7983 */ /* 0x000e280000100800 */
[----:B------:R-:W0:Y:S01]  /*d450*/  LDL R219, [R1+0x1080] ;  /* 0x0010800001db7983 */ /* 0x000e220000100800 */
[----:B------:R-:W-:Y:S02]  /*d460*/  PRMT R30, RZ, 0x7610, R30 ;  /* 0x00007610ff1e7816 */ /* 0x000fe4000000001e */
[----:B0-----:R-:W-:-:S04]  /*d470*/  @P0 LOP3.LUT R219, R219, R218, RZ, 0x3c, !PT ;  /* 0x000000dadbdb0212 */ /* 0x001fc800078e3cff */
[----:B------:R-:W-:-:S04]  /*d480*/  @P0 LOP3.LUT R218, R219, R218, RZ, 0x3c, !PT ;  /* 0x000000dadbda0212 */ /* 0x000fc800078e3cff */
[----:B------:R-:W-:-:S05]  /*d490*/  @P0 LOP3.LUT R219, R219, R218, RZ, 0x3c, !PT ;  /* 0x000000dadbdb0212 */ /* 0x000fca00078e3cff */
[----:B------:R0:W4:Y:S04]  /*d4a0*/  @P0 LDG.E.U16 R30, desc[UR60][R218.64] ;  /* 0x0000003cda1e0981 */ /* 0x000128000c1e1500 */
[----:B------:R-:W3:Y:S01]  /*d4b0*/  LDL R219, [R1+0x1074] ;  /* 0x0010740001db7983 */ /* 0x000ee20000100800 */
[----:B------:R-:W-:Y:S01]  /*d4c0*/  PRMT R12, RZ, 0x7610, R12 ;  /* 0x00007610ff0c7816 */ /* 0x000fe2000000000c */
[----:B0-----:R-:W-:Y:S01]  /*d4d0*/  @P0 IMAD.MOV.U32 R218, RZ, RZ, R109 ;  /* 0x000000ffffda0224 */ /* 0x001fe200078e006d */
[----:B------:R-:W-:Y:S01]  /*d4e0*/  ISETP.GT.AND P1, PT, R216, 0x11, PT ;  /* 0x00000011d800780c */ /* 0x000fe20003f24270 */
[----:B------:R-:W2:Y:S04]  /*d4f0*/  LDL R109, [R1+0x1050] ;  /* 0x00105000016d7983 */ /* 0x000ea80000100800 */
[----:B---3--:R0:W3:Y:S04]  /*d500*/  @P0 LDG.E.U16 R12, desc[UR60][R218.64] ;  /* 0x0000003cda0c0981 */ /* 0x0080e8000c1e1500 */
[----:B------:R-:W0:Y:S04]  /*d510*/  LDL R218, [R1+0x106c] ;  /* 0x00106c0001da7983 */ /* 0x000e280000100800 */
[----:B------:R-:W0:Y:S01]  /*d520*/  LDL R219, [R1+0x1070] ;  /* 0x0010700001db7983 */ /* 0x000e220000100800 */
[----:B------:R-:W-:-:S02]  /*d530*/  PRMT R38, RZ, 0x7610, R38 ;  /* 0x00007610ff267816 */ /* 0x000fc40000000026 */
[----:B0-----:R-:W-:-:S04]  /*d540*/  @P1 LOP3.LUT R219, R219, R218, RZ, 0x3c, !PT ;  /* 0x000000dadbdb1212 */ /* 0x001fc800078e3cff */
[----:B------:R-:W-:-:S04]  /*d550*/  @P1 LOP3.LUT R218, R219, R218, RZ, 0x3c, !PT ;  /* 0x000000dadbda1212 */ /* 0x000fc800078e3cff */
[----:B------:R-:W-:-:S05]  /*d560*/  @P1 LOP3.LUT R219, R219, R218, RZ, 0x3c, !PT ;  /* 0x000000dadbdb1212 */ /* 0x000fca00078e3cff */
[----:B------:R0:W3:Y:S04]  /*d570*/  @P1 LDG.E.U16 R38, desc[UR60][R218.64] ;  /* 0x0000003cda261981 */ /* 0x0000e8000c1e1500 */
[----:B------:R-:W4:Y:S01]  /*d580*/  LDL R219, [R1+0x1064] ;  /* 0x0010640001db7983 */ /* 0x000f220000100800 */
[----:B------:R-:W-:Y:S01]  /*d590*/  PRMT R39, RZ, 0x7610, R39 ;  /* 0x00007610ff277816 */ /* 0x000fe20000000027 */
[----:B0-----:R-:W-:Y:S01]  /*d5a0*/  @P1 IMAD.MOV.U32 R218, RZ, RZ, R10 ;  /* 0x000000ffffda1224 */ /* 0x001fe200078e000a */
[----:B------:R-:W-:Y:S01]  /*d5b0*/  PRMT R40, RZ, 0x7610, R40 ;  /* 0x00007610ff287816 */ /* 0x000fe20000000028 */
[----:B------:R-:W3:Y:S04]  /*d5c0*/  LDL R10, [R1+0x1040] ;  /* 0x00104000010a7983 */ /* 0x000ee80000100800 */
[----:B----4-:R0:W4:Y:S04]  /*d5d0*/  @P1 LDG.E.U16 R39, desc[UR60][R218.64] ;  /* 0x0000003cda271981 */ /* 0x010128000c1e1500 */
        /* <DEDUP_REMOVED lines=9> */
[----:B------:R-:W-:-:S02]  /*d670*/  ISETP.GT.AND P0, PT, R216, 0x12, PT ;  /* 0x00000012d800780c */ /* 0x000fc40003f04270 */
[----:B0-----:R-:W-:-:S04]  /*d680*/  @P1 LOP3.LUT R219, R219, R218, RZ, 0x3c, !PT ;  /* 0x000000dadbdb1212 */ /* 0x001fc800078e3cff */
[----:B------:R-:W-:-:S04]  /*d690*/  @P1 LOP3.LUT R218, R219, R218, RZ, 0x3c, !PT ;  /* 0x000000dadbda1212 */ /* 0x000fc800078e3cff */
[----:B------:R-:W-:-:S05]  /*d6a0*/  @P1 LOP3.LUT R219, R219, R218, RZ, 0x3c, !PT ;  /* 0x000000dadbdb1212 */ /* 0x000fca00078e3cff */
[----:B------:R2:W4:Y:S04]  /*d6b0*/  @P1 LDG.E.U16 R41, desc[UR60][R218.64] ;  /* 0x0000003cda291981 */ /* 0x000528000c1e1500 */
[----:B------:R-:W3:Y:S01]  /*d6c0*/  LDL R219, [R1+0x104c] ;  /* 0x00104c0001db7983 */ /* 0x000ee20000100800 */
[----:B------:R-:W-:Y:S01]  /*d6d0*/  PRMT R4, RZ, 0x7610, R4 ;  /* 0x00007610ff047816 */ /* 0x000fe20000000004 */
[----:B--2---:R-:W-:Y:S01]  /*d6e0*/  @P0 IMAD.MOV.U32 R218, RZ, RZ, R109 ;  /* 0x000000ffffda0224 */ /* 0x004fe200078e006d */
[----:B------:R-:W-:Y:S01]  /*d6f0*/  PRMT R3, RZ, 0x7610, R3 ;  /* 0x00007610ff037816 */ /* 0x000fe20000000003 */
[----:B------:R-:W2:Y:S04]  /*d700*/  LDL R109, [R1+0x1028] ;  /* 0x00102800016d7983 */ /* 0x000ea80000100800 */
[----:B---3--:R0:W3:Y:S04]  /*d710*/  @P0 LDG.E.U16 R4, desc[UR60][R218.64] ;  /* 0x0000003cda040981 */ /* 0x0080e8000c1e1500 */
[----:B------:R-:W0:Y:S04]  /*d720*/  LDL R218, [R1+0x1044] ;  /* 0x0010440001da7983 */ /* 0x000e280000100800 */
[----:B------:R-:W0:Y:S02]  /*d730*/  LDL R219, [R1+0x1048] ;  /* 0x0010480001db7983 */ /* 0x000e240000100800 */
        /* <DEDUP_REMOVED lines=18> */
[----:B------:R-:W-:Y:S02]  /*d860*/  ISETP.GT.AND P1, PT, R216, 0x13, PT ;  /* 0x00000013d800780c */ /* 0x000fe40003f24270 */
[----:B------:R-:W-:-:S11]  /*d870*/  PRMT R198, RZ, 0x7610, R198 ;  /* 0x00007610ffc67816 */ /* 0x000fd600000000c6 */
        /* <DEDUP_REMOVED lines=19> */
[----:B------:R-:W-:Y:S01]  /*d9b0*/  ISETP.GT.AND P0, PT, R216, 0x14, PT ;  /* 0x00000014d800780c */ /* 0x000fe20003f04270 */
[----:B------:R-:W3:Y:S04]  /*d9c0*/  LDL R10, [R1+0xff0] ;  /* 0x000ff000010a7983 */ /* 0x000ee80000100800 */
        /* <DEDUP_REMOVED lines=22> */
[----:B------:R-:W0:Y:S01]  /*db30*/  LDL R219, [R1+0xff8] ;  /* 0x000ff80001db7983 */ /* 0x000e220000100800 */
[----:B------:R-:W-:-:S02]  /*db40*/  ISETP.GT.AND P1, PT, R216, 0x15, PT ;  /* 0x00000015d800780c */ /* 0x000fc40003f24270 */
        /* <DEDUP_REMOVED lines=296> */
[----:B0-----:R-:W-:Y:S01]  /*edd0*/  @P0 IMAD.MOV.U32 R218, RZ, RZ, R10 ;  /* 0x000000ffffda0224 */ /* 0x001fe200078e000a */
        /* <DEDUP_REMOVED lines=209> */
[----:B------:R0:W2:Y:S04]  /*faf0*/  @P0 LDG.E.U16 R24, desc[UR60][R218.64] ;  /* 0x0000003cda180981 */ /* 0x0000a8000c1e1500 */
[----:B------:R-:W3:Y:S01]  /*fb00*/  LDL R219, [R1+0xd7c] ;  /* 0x000d7c0001db7983 */ /* 0x000ee20000100800 */
[----:B------:R-:W-:Y:S01]  /*fb10*/  PRMT R25, RZ, 0x7610, R25 ;  /* 0x00007610ff197816 */ /* 0x000fe20000000019 */
[----:B0-----:R-:W-:Y:S01]  /*fb20*/  @P0 IMAD.MOV.U32 R218, RZ, RZ, R109 ;  /* 0x000000ffffda0224 */ /* 0x001fe200078e006d */
[----:B------:R-:W-:Y:S01]  /*fb30*/  PRMT R26, RZ, 0x7610, R26 ;  /* 0x00007610ff1a7816 */ /* 0x000fe2000000001a */
[----:B------:R-:W4:Y:S04]  /*fb40*/  LDL R109, [R1+0xd58] ;  /* 0x000d5800016d7983 */ /* 0x000f280000100800 */
        /* <DEDUP_REMOVED lines=29> */
[----:B----4-:R-:W-:Y:S01]  /*fd20*/  @P1 IMAD.MOV.U32 R218, RZ, RZ, R109 ;  /* 0x000000ffffda1224 */ /* 0x010fe200078e006d */
[----:B------:R-:W-:Y:S01]  /*fd30*/  ISETP.GT.AND P0, PT, R216, 0x2a, PT ;  /* 0x0000002ad800780c */ /* 0x000fe20003f04270 */
[----:B------:R-:W4:Y:S04]  /*fd40*/  LDL R109, [R1+0xd28] ;  /* 0x000d2800016d7983 */ /* 0x000f280000100800 */
        /* <DEDUP_REMOVED lines=35> */
[----:B------:R-:W3:Y:S01]  /*ff80*/  LDL R219, [R1+0xd24] ;  /* 0x000d240001db7983 */ /* 0x000ee20000100800 */
[----:B------:R-:W-:Y:S01]  /*ff90*/  PRMT R185, RZ, 0x7610, R185 ;  /* 0x00007610ffb97816 */ /* 0x000fe200000000b9 */
[----:B----4-:R-:W-:Y:S01]  /*ffa0*/  @P1 IMAD.MOV.U32 R218, RZ, RZ, R109 ;  /* 0x000000ffffda1224 */ /* 0x010fe200078e006d */
[----:B------:R-:W-:Y:S01]  /*ffb0*/  PRMT R184, RZ, 0x7610, R184 ;  /* 0x00007610ffb87816 */ /* 0x000fe200000000b8 */
[----:B------:R-:W4:Y:S04]  /*ffc0*/  LDL R109, [R1+0xd00] ;  /* 0x000d0000016d7983 */ /* 0x000f280000100800 */
[----:B---3--:R0:W3:Y:S04]  /*ffd0*/  @P1 LDG.E.U16 R185, desc[UR60][R218.64] ;  /* 0x0000003cdab91981 */ /* 0x0080e8000c1e1500 */
[----:B------:R-:W0:Y:S04]  /*ffe0*/  LDL R218, [R1+0xd1c] ;  /* 0x000d1c0001da7983 */ /* 0x000e280000100800 */
[----:B------:R-:W0:Y:S02]  /*fff0*/  LDL R219, [R1+0xd20] ;  /* 0x000d200001db7983 */ /* 0x000e240000100800 */
[----:B0-----:R-:W-:-:S04]  /*10000*/  @P1 LOP3.LUT R219, R219, R218, RZ, 0x3c, !PT ;  /* 0x000000dadbdb1212 */ /* 0x001fc800078e3cff */
[----:B------:R-:W-:-:S04]  /*10010*/  @P1 LOP3.LUT R218, R219, R218, RZ, 0x3c, !PT ;  /* 0x000000dadbda1212 */ /* 0x000fc800078e3cff */
[----:B------:R-:W-:-:S05]  /*10020*/  @P1 LOP3.LUT R219, R219, R218, RZ, 0x3c, !PT ;  /* 0x000000dadbdb1212 */ /* 0x000fca00078e3cff */
[----:B------:R0:W3:Y:S04]  /*10030*/  @P1 LDG.E.U16 R184, desc[UR60][R218.64] ;  /* 0x0000003cdab81981 */ /* 0x0000e8000c1e1500 */
[----:B------:R-:W2:Y:S01]  /*10040*/  LDL R219, [R1+0xd14] ;  /* 0x000d140001db7983 */ /* 0x000ea20000100800 */
[----:B------:R-:W-:Y:S01]  /*10050*/  PRMT R183, RZ, 0x7610, R183 ;  /* 0x00007610ffb77816 */ /* 0x000fe200000000b7 */
[----:B0-----:R-:W-:Y:S01]  /*10060*/  @P1 IMAD.MOV.U32 R218, RZ, RZ, R10 ;  /* 0x000000ffffda1224 */ /* 0x001fe200078e000a */
        /* <DEDUP_REMOVED lines=471> */
[----:B----4-:R-:W-:Y:S02]  /*11de0*/  @P1 IMAD.MOV.U32 R218, RZ, RZ, R109 ;  /* 0x000000ffffda1224 */ /* 0x010fe400078e006d */
[----:B------:R-:W4:Y:S04]  /*11df0*/  LDL.LU R109, [R1+0xaa8] ;  /* 0x000aa800016d7983 */ /* 0x000f280000300800 */
[----:B---3--:R0:W3:Y:S04]  /*11e00*/  @P1 LDG.E.U16 R120, desc[UR60][R218.64] ;  /* 0x0000003cda781981 */ /* 0x0080e8000c1e1500 */
[----:B------:R-:W0:Y:S04]  /*11e10*/  LDL R218, [R1+0xac4] ;  /* 0x000ac40001da7983 */ /* 0x000e280000100800 */
[----:B------:R-:W0:Y:S01]  /*11e20*/  LDL R219, [R1+0xac8] ;  /* 0x000ac80001db7983 */ /* 0x000e220000100800 */
[----:B------:R-:W-:-:S02]  /*11e30*/  PRMT R119, RZ, 0x7610, R119 ;  /* 0x00007610ff777816 */ /* 0x000fc40000000077 */
[----:B------:R-:W-:Y:S02]  /*11e40*/  PRMT R118, RZ, 0x7610, R118 ;  /* 0x00007610ff767816 */ /* 0x000fe40000000076 */
[----:B0-----:R-:W-:-:S04]  /*11e50*/  @P1 LOP3.LUT R219, R219, R218, RZ, 0x3c, !PT ;  /* 0x000000dadbdb1212 */ /* 0x001fc800078e3cff */
[----:B------:R-:W-:-:S04]  /*11e60*/  @P1 LOP3.LUT R218, R219, R218, RZ, 0x3c, !PT ;  /* 0x000000dadbda1212 */ /* 0x000fc800078e3cff */
[----:B------:R-:W-:-:S05]  /*11e70*/  @P1 LOP3.LUT R219, R219, R218, RZ, 0x3c, !PT ;  /* 0x000000dadbdb1212 */ /* 0x000fca00078e3cff */
[----:B------:R0:W2:Y:S02]  /*11e80*/  @P1 LDG.E.U16 R119, desc[UR60][R218.64] ;  /* 0x0000003cda771981 */ /* 0x0000a4000c1e1500 */
[----:B0-----:R-:W-:Y:S02]  /*11e90*/  @P1 IMAD.MOV.U32 R218, RZ, RZ, R10 ;  /* 0x000000ffffda1224 */ /* 0x001fe400078e000a */
[----:B------:R-:W-:Y:S01]  /*11ea0*/  @P1 IMAD.MOV.U32 R219, RZ, RZ, R227 ;  /* 0x000000ffffdb1224 */ /* 0x000fe200078e00e3 */
[----:B------:R-:W3:Y:S04]  /*11eb0*/  LDL R10, [R1+0xa98] ;  /* 0x000a9800010a7983 */ /* 0x000ee80000100800 */
[----:B------:R0:W-:Y:S04]  /*11ec0*/  STL [R1+0x135c], R227 ;  /* 0x00135ce301007387 */ /* 0x0001e80000100800 */
[----:B------:R1:W2:Y:S04]  /*11ed0*/  @P1 LDG.E.U16 R118, desc[UR60][R218.64] ;  /* 0x0000003cda761981 */ /* 0x0002a8000c1e1500 */
[----:B0-----:R-:W3:Y:S04]  /*11ee0*/  LDL.LU R227, [R1+0xaa0] ;  /* 0x000aa00001e37983 */ /* 0x001ee80000300800 */
[----:B------:R-:W1:Y:S04]  /*11ef0*/  LDL R218, [R1+0xab4] ;  /* 0x000ab40001da7983 */ /* 0x000e680000100800 */
[----:B------:R-:W1:Y:S01]  /*11f00*/  LDL R219, [R1+0xab8] ;  /* 0x000ab80001db7983 */ /* 0x000e620000100800 */
[----:B------:R-:W-:-:S02]  /*11f10*/  PRMT R117, RZ, 0x7610, R117 ;  /* 0x00007610ff757816 */ /* 0x000fc40000000075 */
[----:B-1----:R-:W-:-:S04]  /*11f20*/  @P1 LOP3.LUT R219, R219, R218, RZ, 0x3c, !PT ;  /* 0x000000dadbdb1212 */ /* 0x002fc800078e3cff */
        /* <DEDUP_REMOVED lines=14> */
[----:B------:R-:W-:-:S04]  /*12010*/  PRMT R60, RZ, 0x7610, R60 ;  /* 0x00007610ff3c7816 */ /* 0x000fc8000000003c */
[----:B---3--:R0:W3:Y:S04]  /*12020*/  @P0 LDG.E.U16 R61, desc[UR60][R218.64] ;  /* 0x0000003cda3d0981 */ /* 0x0080e8000c1e1500 */
[----:B------:R-:W4:Y:S01]  /*12030*/  LDL R219, [R1+0xa9c] ;  /* 0x000a9c0001db7983 */ /* 0x000f220000100800 */
[----:B0-----:R-:W-:Y:S01]  /*12040*/  @P0 IMAD.MOV.U32 R218, RZ, RZ, R227 ;  /* 0x000000ffffda0224 */ /* 0x001fe200078e00e3 */
[----:B------:R-:W-:Y:S02]  /*12050*/  PRMT R59, RZ, 0x7610, R59 ;  /* 0x00007610ff3b7816 */ /* 0x000fe4000000003b */
[----:B------:R0:W-:Y:S04]  /*12060*/  STL [R1+0x1360], R227 ;  /* 0x001360e301007387 */ /* 0x0001e80000100800 */
[----:B0-----:R-:W2:Y:S04]  /*12070*/  LDL.LU R227, [R1+0x844] ;  /* 0x0008440001e37983 */ /* 0x001ea80000300800 */
[----:B------:R0:W-:Y:S04]  /*12080*/  STL [R1+0x134c], R2 ;  /* 0x00134c0201007387 */ /* 0x0001e80000100800 */
[----:B----4-:R1:W4:Y:S02]  /*12090*/  @P0 LDG.E.U16 R60, desc[UR60][R218.64] ;  /* 0x0000003cda3c0981 */ /* 0x010324000c1e1500 */
[----:B-1----:R-:W-:-:S02]  /*120a0*/  @P0 IMAD.MOV.U32 R218, RZ, RZ, R10 ;  /* 0x000000ffffda0224 */ /* 0x002fc400078e000a */
[----:B------:R-:W1:Y:S01]  /*120b0*/  S2R R10, SR_TID.X ;  /* 0x00000000000a7919 */ /* 0x000e620000002100 */
[----:B------:R-:W-:Y:S02]  /*120c0*/  @P0 IMAD.MOV.U32 R219, RZ, RZ, R2 ;  /* 0x000000ffffdb0224 */ /* 0x000fe400078e0002 */
[----:B0-----:R-:W3:Y:S04]  /*120d0*/  LDL.LU R2, [R1+0x848] ;  /* 0x0008480001027983 */ /* 0x001ee80000300800 */
[----:B------:R0:W4:Y:S04]  /*120e0*/  @P0 LDG.E.U16 R59, desc[UR60][R218.64] ;  /* 0x0000003cda3b0981 */ /* 0x000128000c1e1500 */
[----:B------:R-:W2:Y:S04]  /*120f0*/  LDL.LU R218, [R1+0x850] ;  /* 0x0008500001da7983 */ /* 0x000ea80000300800 */
[----:B------:R-:W3:Y:S01]  /*12100*/  LDL.LU R219, [R1+0x84c] ;  /* 0x00084c0001db7983 */ /* 0x000ee20000300800 */
[----:B-1----:R-:W-:-:S04]  /*12110*/  LOP3.LUT R10, R10, 0x3f, RZ, 0xc0, !PT ;  /* 0x0000003f0a0a7812 */ /* 0x002fc800078ec0ff */
[----:B------:R-:W-:Y:S02]  /*12120*/  ISETP.GE.AND P0, PT, R10, R216, PT ;  /* 0x000000d80a00720c */ /* 0x000fe40003f06270 */
[----:B------:R-:W4:Y:S01]  /*12130*/  LDL.LU R10, [R1+0x1778] ;  /* 0x00177800010a7983 */ /* 0x000f220000300800 */
[----:B------:R-:W-:Y:S06]  /*12140*/  BAR.SYNC.DEFER_BLOCKING 0x0 ;  /* 0x0000000000007b1d */ /* 0x000fec0000010000 */
[----:B----4-:R1:W-:Y:S04]  /*12150*/  STS.U16 [R10+0x400], R150 ;  /* 0x000400960a007388 */ /* 0x0103e80000000400 */
[----:B------:R4:W-:Y:S04]  /*12160*/  STS.U16 [R10+0x4400], R58 ;  /* 0x0044003a0a007388 */ /* 0x0009e80000000400 */
[----:B------:R0:W-:Y:S04]  /*12170*/  STS.U16 [R10+0x8400], R57 ;  /* 0x008400390a007388 */ /* 0x0001e80000000400 */
[----:B-1----:R-:W3:Y:S04]  /*12180*/  LDL.LU R150, [R1+0x1774] ;  /* 0x0017740001967983 */ /* 0x002ee80000300800 */
[----:B----4-:R-:W4:Y:S04]  /*12190*/  LDL.LU R58, [R1+0x1770] ;  /* 0x00177000013a7983 */ /* 0x010f280000300800 */
[----:B0-----:R-:W4:Y:S04]  /*121a0*/  LDL.LU R57, [R1+0x176c] ;  /* 0x00176c0001397983 */ /* 0x001f280000300800 */
[----:B------:R0:W-:Y:S04]  /*121b0*/  STS.U16 [R10+0xc400], R33 ;  /* 0x00c400210a007388 */ /* 0x0001e80000000400 */
[----:B------:R1:W-:Y:S04]  /*121c0*/  STS.U16 [R10+0x800], R32 ;  /* 0x000800200a007388 */ /* 0x0003e80000000400 */
[----:B------:R2:W-:Y:S04]  /*121d0*/  STS.U16 [R10+0x4800], R31 ;  /* 0x0048001f0a007388 */ /* 0x0005e80000000400 */
[----:B0-----:R-:W4:Y:S04]  /*121e0*/  LDL.LU R33, [R1+0x1768] ;  /* 0x0017680001217983 */ /* 0x001f280000300800 */
[----:B-1----:R-:W4:Y:S04]  /*121f0*/  LDL.LU R32, [R1+0x1764] ;  /* 0x0017640001207983 */ /* 0x002f280000300800 */
[----:B--2---:R-:W2:Y:S04]  /*12200*/  LDL.LU R31, [R1+0x1760] ;  /* 0x00176000011f7983 */ /* 0x004ea80000300800 */
[----:B------:R0:W-:Y:S04]  /*12210*/  STS.U16 [R10+0x8800], R30 ;  /* 0x0088001e0a007388 */ /* 0x0001e80000000400 */
[----:B------:R1:W-:Y:S04]  /*12220*/  STS.U16 [R10+0xc800], R12 ;  /* 0x00c8000c0a007388 */ /* 0x0003e80000000400 */
[----:B------:R1:W-:Y:S04]  /*12230*/  STS.U16 [R10+0xc00], R13 ;  /* 0x000c000d0a007388 */ /* 0x0003e80000000400 */
[----:B0-----:R-:W4:Y:S04]  /*12240*/  LDL.LU R30, [R1+0x175c] ;  /* 0x00175c00011e7983 */ /* 0x001f280000300800 */
[----:B-1----:R-:W2:Y:S04]  /*12250*/  LDL.LU R12, [R1+0x1758] ;  /* 0x00175800010c7983 */ /* 0x002ea80000300800 */
[----:B------:R-:W2:Y:S04]  /*12260*/  LDL.LU R13, [R1+0x1754] ;  /* 0x00175400010d7983 */ /* 0x000ea80000300800 */
[----:B------:R0:W-:Y:S04]  /*12270*/  STS.U16 [R10+0x4c00], R18 ;  /* 0x004c00120a007388 */ /* 0x0001e80000000400 */
[----:B------:R1:W-:Y:S04]  /*12280*/  STS.U16 [R10+0x8c00], R19 ;  /* 0x008c00130a007388 */ /* 0x0003e80000000400 */
[----:B------:R1:W-:Y:S04]  /*12290*/  STS.U16 [R10+0xcc00], R20 ;  /* 0x00cc00140a007388 */ /* 0x0003e80000000400 */
[----:B0-----:R-:W2:Y:S04]  /*122a0*/  LDL.LU R18, [R1+0x1750] ;  /* 0x0017500001127983 */ /* 0x001ea80000300800 */
        /* <DEDUP_REMOVED lines=19> */
[----:B------:R-:W4:Y:S04]  /*123e0*/  LDL.LU R9, [R1+0x1724] ;  /* 0x0017240001097983 */ /* 0x000f280000300800 */
[----:B------:R0:W-:Y:S04]  /*123f0*/  STS.U16 [R10+0x5800], R27 ;  /* 0x0058001b0a007388 */ /* 0x0001e80000000400 */
[----:B------:R1:W-:Y:S04]  /*12400*/  STS.U16 [R10+0x9800], R28 ;  /* 0x0098001c0a007388 */ /* 0x0003e80000000400 */
[----:B------:R3:W-:Y:S04]  /*12410*/  STS.U16 [R10+0xd800], R29 ;  /* 0x00d8001d0a007388 */ /* 0x0007e80000000400 */
[----:B0-----:R-:W2:Y:S04]  /*12420*/  LDL.LU R27, [R1+0x1720] ;  /* 0x00172000011b7983 */ /* 0x001ea80000300800 */
[----:B-1----:R-:W2:Y:S04]  /*12430*/  LDL.LU R28, [R1+0x171c] ;  /* 0x00171c00011c7983 */ /* 0x002ea80000300800 */
[----:B------:R-:W-:Y:S04]  /*12440*/  STS.U16 [R10], R218 ;  /* 0x000000da0a007388 */ /* 0x000fe80000000400 */
[----:B---3--:R-:W-:Y:S04]  /*12450*/  STS.U16 [R10+0x4000], R219 ;  /* 0x004000db0a007388 */ /* 0x008fe80000000400 */
[----:B------:R-:W-:Y:S04]  /*12460*/  STS.U16 [R10+0x8000], R2 ;  /* 0x008000020a007388 */ /* 0x000fe80000000400 */
[----:B------:R-:W-:Y:S04]  /*12470*/  STS.U16 [R10+0xc000], R227 ;  /* 0x00c000e30a007388 */ /* 0x000fe80000000400 */
[----:B------:R-:W3:Y:S04]  /*12480*/  LDL.LU R29, [R1+0x1718] ;  /* 0x00171800011d7983 */ /* 0x000ee80000300800 */
[----:B------:R-:W-:Y:S04]  /*12490*/  STS.U16 [R10+0x1c00], R252 ;  /* 0x001c00fc0a007388 */ /* 0x000fe80000000400 */
[----:B------:R-:W-:Y:S04]  /*124a0*/  STS.U16 [R10+0x5c00], R251 ;  /* 0x005c00fb0a007388 */ /* 0x000fe80000000400 */
[----:B------:R-:W-:Y:S04]  /*124b0*/  STS.U16 [R10+0x9c00], R250 ;  /* 0x009c00fa0a007388 */ /* 0x000fe80000000400 */
[----:B------:R-:W-:Y:S04]  /*124c0*/  STS.U16 [R10+0xdc00], R249 ;  /* 0x00dc00f90a007388 */ /* 0x000fe80000000400 */
[----:B------:R-:W-:Y:S04]  /*124d0*/  STL [R1+0x12ac], R10 ;  /* 0x0012ac0a01007387 */ /* 0x000fe80000100800 */
[----:B----4-:R0:W-:Y:S04]  /*124e0*/  STS.U16 [R9+0x80], R30 ;  /* 0x0000801e09007388 */ /* 0x0101e80000000400 */
[----:B--2---:R1:W-:Y:S04]  /*124f0*/  STS.U16 [R9+0x4080], R31 ;  /* 0x0040801f09007388 */ /* 0x0043e80000000400 */
[----:B------:R2:W-:Y:S04]  /*12500*/  STS.U16 [R9+0x8080], R32 ;  /* 0x0080802009007388 */ /* 0x0005e80000000400 */
[----:B0-----:R-:W4:Y:S04]  /*12510*/  LDL.LU R30, [R1+0x1714] ;  /* 0x00171400011e7983 */ /* 0x001f280000300800 */
[----:B-1----:R-:W3:Y:S04]  /*12520*/  LDL.LU R31, [R1+0x1710] ;  /* 0x00171000011f7983 */ /* 0x002ee80000300800 */
[----:B--2---:R-:W2:Y:S04]  /*12530*/  LDL.LU R32, [R1+0x170c] ;  /* 0x00170c0001207983 */ /* 0x004ea80000300800 */
[----:B------:R0:W-:Y:S04]  /*12540*/  STS.U16 [R9+0xc080], R33 ;  /* 0x00c0802109007388 */ /* 0x0001e80000000400 */
[----:B------:R1:W-:Y:S04]  /*12550*/  STS.U16 [R9+0x480], R34 ;  /* 0x0004802209007388 */ /* 0x0003e80000000400 */
[----:B------:R1:W-:Y:S04]  /*12560*/  STS.U16 [R9+0x4480], R35 ;  /* 0x0044802309007388 */ /* 0x0003e80000000400 */
[----:B0-----:R-:W4:Y:S04]  /*12570*/  LDL.LU R33, [R1+0x1708] ;  /* 0x0017080001217983 */ /* 0x001f280000300800 */
[----:B-1----:R-:W3:Y:S04]  /*12580*/  LDL.LU R34, [R1+0x1704] ;  /* 0x0017040001227983 */ /* 0x002ee80000300800 */
[----:B------:R-:W2:Y:S04]  /*12590*/  LDL.LU R35, [R1+0x1700] ;  /* 0x0017000001237983 */ /* 0x000ea80000300800 */
        /* <DEDUP_REMOVED lines=37> */
[----:B0-----:R-:W4:Y:S04]  /*127f0*/  LDL.LU R8, [R1+0x16b4] ;  /* 0x0016b40001087983 */ /* 0x001f280000300800 */
[----:B------:R0:W-:Y:S04]  /*12800*/  STS.U16 [R9+0x5880], R54 ;  /* 0x0058803609007388 */ /* 0x0001e80000000400 */
[----:B------:R1:W-:Y:S04]  /*12810*/  STS.U16 [R9+0x9880], R55 ;  /* 0x0098803709007388 */ /* 0x0003e80000000400 */
[----:B------:R1:W-:Y:S04]  /*12820*/  STS.U16 [R9+0xd880], R56 ;  /* 0x00d8803809007388 */ /* 0x0003e80000000400 */
[----:B0-----:R-:W3:Y:S04]  /*12830*/  LDL.LU R54, [R1+0x16b0] ;  /* 0x0016b00001367983 */ /* 0x001ee80000300800 */
[----:B-1----:R-:W2:Y:S04]  /*12840*/  LDL.LU R55, [R1+0x16ac] ;  /* 0x0016ac0001377983 */ /* 0x002ea80000300800 */
[----:B------:R-:W3:Y:S04]  /*12850*/  LDL.LU R56, [R1+0x16a8] ;  /* 0x0016a80001387983 */ /* 0x000ee80000300800 */
[----:B------:R-:W-:Y:S04]  /*12860*/  STS.U16 [R9+0x1c80], R247 ;  /* 0x001c80f709007388 */ /* 0x000fe80000000400 */
[----:B------:R-:W-:Y:S04]  /*12870*/  STS.U16 [R9+0x5c80], R246 ;  /* 0x005c80f609007388 */ /* 0x000fe80000000400 */
[----:B------:R-:W-:Y:S04]  /*12880*/  STS.U16 [R9+0x9c80], R245 ;  /* 0x009c80f509007388 */ /* 0x000fe80000000400 */
[----:B------:R-:W-:Y:S04]  /*12890*/  STS.U16 [R9+0xdc80], R244 ;  /* 0x00dc80f409007388 */ /* 0x000fe80000000400 */
[----:B------:R-:W-:Y:S04]  /*128a0*/  STL [R1+0x12b0], R9 ;  /* 0x0012b00901007387 */ /* 0x000fe80000100800 */
[----:B----4-:R0:W-:Y:S04]  /*128b0*/  STS.U16 [R8+0x100], R57 ;  /* 0x0001003908007388 */ /* 0x0101e80000000400 */
[----:B------:R1:W-:Y:S04]  /*128c0*/  STS.U16 [R8+0x4100], R58 ;  /* 0x0041003a08007388 */ /* 0x0003e80000000400 */
[----:B------:R4:W-:Y:S04]  /*128d0*/  STS.U16 [R8+0x8100], R150 ;  /* 0x0081009608007388 */ /* 0x0009e80000000400 */
[----:B0-----:R-:W2:Y:S04]  /*128e0*/  LDL.LU R57, [R1+0x16a4] ;  /* 0x0016a40001397983 */ /* 0x001ea80000300800 */
[----:B-1----:R-:W3:Y:S04]  /*128f0*/  LDL.LU R58, [R1+0x16a0] ;  /* 0x0016a000013a7983 */ /* 0x002ee80000300800 */
[----:B----4-:R-:W4:Y:S04]  /*12900*/  LDL.LU R150, [R1+0x169c] ;  /* 0x00169c0001967983 */ /* 0x010f280000300800 */
[----:B------:R0:W-:Y:S04]  /*12910*/  STS.U16 [R8+0xc100], R149 ;  /* 0x00c1009508007388 */ /* 0x0001e80000000400 */
[----:B------:R1:W-:Y:S04]  /*12920*/  STS.U16 [R8+0x500], R151 ;  /* 0x0005009708007388 */ /* 0x0003e80000000400 */
[----:B------:R1:W-:Y:S04]  /*12930*/  STS.U16 [R8+0x4500], R7 ;  /* 0x0045000708007388 */ /* 0x0003e80000000400 */
[----:B0-----:R-:W4:Y:S04]  /*12940*/  LDL.LU R149, [R1+0x1698] ;  /* 0x0016980001957983 */ /* 0x001f280000300800 */
[----:B-1----:R-:W4:Y:S04]  /*12950*/  LDL.LU R151, [R1+0x1694] ;  /* 0x0016940001977983 */ /* 0x002f280000300800 */
[----:B------:R-:W2:Y:S04]  /*12960*/  LDL.LU R7, [R1+0x1690] ;  /* 0x0016900001077983 */ /* 0x000ea80000300800 */
[----:B------:R0:W-:Y:S04]  /*12970*/  STS.U16 [R8+0x8500], R6 ;  /* 0x0085000608007388 */ /* 0x0001e80000000400 */
[----:B------:R1:W-:Y:S04]  /*12980*/  STS.U16 [R8+0xc500], R5 ;  /* 0x00c5000508007388 */ /* 0x0003e80000000400 */
[----:B0-----:R-:W3:Y:S04]  /*12990*/  LDL.LU R6, [R1+0x168c] ;  /* 0x00168c0001067983 */ /* 0x001ee80000300800 */
[----:B-1----:R-:W4:Y:S04]  /*129a0*/  LDL.LU R5, [R1+0x1688] ;  /* 0x0016880001057983 */ /* 0x002f280000300800 */
[----:B------:R0:W-:Y:S04]  /*129b0*/  STS.U16 [R8+0x900], R4 ;  /* 0x0009000408007388 */ /* 0x0001e80000000400 */
[----:B0-----:R-:W4:Y:S04]  /*129c0*/  LDL.LU R4, [R1+0x1684] ;  /* 0x0016840001047983 */ /* 0x001f280000300800 */
[----:B------:R0:W-:Y:S04]  /*129d0*/  STS.U16 [R8+0x4900], R3 ;  /* 0x0049000308007388 */ /* 0x0001e80000000400 */
[----:B------:R1:W-:Y:S04]  /*129e0*/  STS.U16 [R8+0x8900], R17 ;  /* 0x0089001108007388 */ /* 0x0003e80000000400 */
[----:B------:R1:W-:Y:S04]  /*129f0*/  STS.U16 [R8+0xc900], R16 ;  /* 0x00c9001008007388 */ /* 0x0003e80000000400 */
[----:B0-----:R-:W4:Y:S04]  /*12a00*/  LDL.LU R3, [R1+0x1680] ;  /* 0x0016800001037983 */ /* 0x001f280000300800 */
[----:B-1----:R-:W4:Y:S04]  /*12a10*/  LDL.LU R17, [R1+0x167c] ;  /* 0x00167c0001117983 */ /* 0x002f280000300800 */
[----:B------:R-:W4:Y:S04]  /*12a20*/  LDL.LU R16, [R1+0x1678] ;  /* 0x0016780001107983 */ /* 0x000f280000300800 */
[----:B------:R0:W-:Y:S04]  /*12a30*/  STS.U16 [R8+0xd00], R15 ;  /* 0x000d000f08007388 */ /* 0x0001e80000000400 */
[----:B------:R1:W-:Y:S04]  /*12a40*/  STS.U16 [R8+0x4d00], R14 ;  /* 0x004d000e08007388 */ /* 0x0003e80000000400 */
[----:B0-----:R-:W4:Y:S04]  /*12a50*/  LDL.LU R15, [R1+0x1674] ;  /* 0x00167400010f7983 */ /* 0x001f280000300800 */
[----:B-1----:R-:W4:Y:S04]  /*12a60*/  LDL.LU R14, [R1+0x1670] ;  /* 0x00167000010e7983 */ /* 0x002f280000300800 */
[----:B------:R-:W-:Y:S04]  /*12a70*/  STL [R1+0x12b4], R8 ;  /* 0x0012b40801007387 */ /* 0x000fe80000100800 */
[----:B--2---:R-:W-:Y:S04]  /*12a80*/  STL [R1+0x12b8], R7 ;  /* 0x0012b80701007387 */ /* 0x004fe80000100800 */
[----:B---3--:R-:W-:Y:S04]  /*12a90*/  STL [R1+0x12bc], R6 ;  /* 0x0012bc0601007387 */ /* 0x008fe80000100800 */
[----:B----4-:R-:W-:Y:S04]  /*12aa0*/  STL [R1+0x12c0], R5 ;  /* 0x0012c00501007387 */ /* 0x010fe80000100800 */
[----:B------:R-:W2:Y:S04]  /*12ab0*/  LDL.LU R10, [R1+0x898] ;  /* 0x00089800010a7983 */ /* 0x000ea80000300800 */
[----:B------:R-:W-:Y:S04]  /*12ac0*/  STS.U16 [R8+0x8d00], R223 ;  /* 0x008d00df08007388 */ /* 0x000fe80000000400 */
        /* <DEDUP_REMOVED lines=113> */
[----:B------:R0:W-:Y:S04]  /*131e0*/  STS.U16 [R4+0x300], R95 ;  /* 0x0003005f04007388 */ /* 0x0001e80000000400 */
[----:B------:R1:W-:Y:S04]  /*131f0*/  STS.U16 [R4+0x8700], R89 ;  /* 0x0087005904007388 */ /* 0x0003e80000000400 */
[----:B0-----:R-:W3:Y:S04]  /*13200*/  LDL R95, [R1+0xa8c] ;  /* 0x000a8c00015f7983 */ /* 0x001ee80000100800 */
[----:B-1----:R-:W4:Y:S04]  /*13210*/  LDL R89, [R1+0xa6c] ;  /* 0x000a6c0001597983 */ /* 0x002f280000100800 */
[----:B------:R-:W3:Y:S04]  /*13220*/  LDL.LU R103, [R1+0x894] ;  /* 0x0008940001677983 */ /* 0x000ee80000300800 */
[----:B------:R0:W-:Y:S04]  /*13230*/  STS.U16 [R4+0x4300], R94 ;  /* 0x0043005e04007388 */ /* 0x0001e80000000400 */
[----:B------:R-:W-:Y:S04]  /*13240*/  STS.U16 [R4+0x8300], R93 ;  /* 0x0083005d04007388 */ /* 0x000fe80000000400 */
[----:B------:R-:W-:Y:S04]  /*13250*/  STS.U16 [R4+0xc300], R92 ;  /* 0x00c3005c04007388 */ /* 0x000fe80000000400 */
[----:B------:R1:W-:Y:S04]  /*13260*/  STS.U16 [R4+0x700], R91 ;  /* 0x0007005b04007388 */ /* 0x0003e80000000400 */
[----:B------:R2:W-:Y:S04]  /*13270*/  STS.U16 [R4+0x4700], R90 ;  /* 0x0047005a04007388 */ /* 0x0005e80000000400 */
[----:B------:R2:W-:Y:S04]  /*13280*/  STS.U16 [R4+0xc700], R88 ;  /* 0x00c7005804007388 */ /* 0x0005e80000000400 */
[----:B0-----:R-:W4:Y:S04]  /*13290*/  LDL R94, [R1+0xa4c] ;  /* 0x000a4c00015e7983 */ /* 0x001f280000100800 */
[----:B-1----:R-:W4:Y:S04]  /*132a0*/  LDL R91, [R1+0xa50] ;  /* 0x000a5000015b7983 */ /* 0x002f280000100800 */
[----:B------:R-:W4:Y:S04]  /*132b0*/  LDL R93, [R1+0xa2c] ;  /* 0x000a2c00015d7983 */ /* 0x000f280000100800 */
[----:B------:R-:W4:Y:S04]  /*132c0*/  LDL R92, [R1+0xa30] ;  /* 0x000a3000015c7983 */ /* 0x000f280000100800 */
[----:B--2---:R-:W2:Y:S04]  /*132d0*/  LDL R90, [R1+0xa0c] ;  /* 0x000a0c00015a7983 */ /* 0x004ea80000100800 */
[----:B------:R-:W2:Y:S04]  /*132e0*/  LDL R88, [R1+0xa10] ;  /* 0x000a100001587983 */ /* 0x000ea80000100800 */
[----:B------:R-:W4:Y:S04]  /*132f0*/  LDL.LU R99, [R1+0xa90] ;  /* 0x000a900001637983 */ /* 0x000f280000300800 */
[----:B------:R-:W2:Y:S04]  /*13300*/  LDL.LU R2, [R1+0xa70] ;  /* 0x000a700001027983 */ /* 0x000ea80000300800 */
[----:B------:R-:W2:Y:S04]  /*13310*/  LDL.LU R5, [R1+0x8d4] ;  /* 0x0008d40001057983 */ /* 0x000ea80000300800 */
[----:B------:R-:W2:Y:S04]  /*13320*/  LDL.LU R6, [R1+0x8a8] ;  /* 0x0008a80001067983 */ /* 0x000ea80000300800 */
[----:B------:R-:W2:Y:S04]  /*13330*/  LDL.LU R7, [R1+0x8cc] ;  /* 0x0008cc0001077983 */ /* 0x000ea80000300800 */
[----:B------:R-:W2:Y:S04]  /*13340*/  LDL.LU R8, [R1+0x8a0] ;  /* 0x0008a00001087983 */ /* 0x000ea80000300800 */
[----:B------:R-:W2:Y:S04]  /*13350*/  LDL.LU R9, [R1+0x8c4] ;  /* 0x0008c40001097983 */ /* 0x000ea80000300800 */
[----:B------:R-:W2:Y:S04]  /*13360*/  LDL.LU R223, [R1+0x8bc] ;  /* 0x0008bc0001df7983 */ /* 0x000ea80000300800 */
[----:B------:R-:W2:Y:S01]  /*13370*/  LDL.LU R222, [R1+0x8b4] ;  /* 0x0008b40001de7983 */ /* 0x000ea20000300800 */
[----:B------:R-:W-:-:S03]  /*13380*/  @!P0 IMAD.MOV.U32 R218, RZ, RZ, R10 ;  /* 0x000000ffffda8224 */ /* 0x000fc600078e000a */
[----:B------:R-:W2:Y:S04]  /*13390*/  LDL.LU R221, [R1+0x8ac] ;  /* 0x0008ac0001dd7983 */ /* 0x000ea80000300800 */
[----:B------:R-:W2:Y:S04]  /*133a0*/  LDL.LU R220, [R1+0x8a4] ;  /* 0x0008a40001dc7983 */ /* 0x000ea80000300800 */
[----:B------:R-:W2:Y:S04]  /*133b0*/  LDL.LU R217, [R1+0x89c] ;  /* 0x00089c0001d97983 */ /* 0x000ea80000300800 */
[----:B------:R0:W-:Y:S04]  /*133c0*/  STL [R1+0x12c4], R10 ;  /* 0x0012c40a01007387 */ /* 0x0001e80000100800 */
[----:B0-----:R-:W2:Y:S04]  /*133d0*/  LDL.LU R10, [R1+0x8b0] ;  /* 0x0008b000010a7983 */ /* 0x001ea80000300800 */
[----:B------:R-:W2:Y:S01]  /*133e0*/  LDL R96, [R1+0x9f0] ;  /* 0x0009f00001607983 */ /* 0x000ea20000100800 */
[----:B------:R-:W-:-:S02]  /*133f0*/  PRMT R24, RZ, 0x7610, R24 ;  /* 0x00007610ff187816 */ /* 0x000fc40000000018 */
[----:B------:R-:W-:Y:S01]  /*13400*/  PRMT R58, RZ, 0x7610, R58 ;  /* 0x00007610ff3a7816 */ /* 0x000fe2000000003a */
[----:B------:R-:W2:Y:S01]  /*13410*/  LDL R104, [R1+0x9ec] ;  /* 0x0009ec0001687983 */ /* 0x000ea20000100800 */
[----:B------:R-:W-:-:S03]  /*13420*/  PRMT R57, RZ, 0x7610, R57 ;  /* 0x00007610ff397816 */ /* 0x000fc60000000039 */
[----:B------:R-:W2:Y:S01]  /*13430*/  LDL.LU R101, [R1+0x9cc] ;  /* 0x0009cc0001657983 */ /* 0x000ea20000300800 */
[----:B------:R-:W-:Y:S02]  /*13440*/  PRMT R56, RZ, 0x7610, R56 ;  /* 0x00007610ff387816 */ /* 0x000fe40000000038 */
[----:B------:R-:W-:Y:S02]  /*13450*/  PRMT R55, RZ, 0x7610, R55 ;  /* 0x00007610ff377816 */ /* 0x000fe40000000037 */
[----:B------:R-:W-:Y:S01]  /*13460*/  PRMT R54, RZ, 0x7610, R54 ;  /* 0x00007610ff367816 */ /* 0x000fe20000000036 */
[----:B---3--:R-:W-:-:S05]  /*13470*/  @!P0 IMAD.MOV.U32 R219, RZ, RZ, R103 ;  /* 0x000000ffffdb8224 */ /* 0x008fca00078e0067 */
[----:B------:R0:W3:Y:S02]  /*13480*/  @!P0 LDG.E.U16 R24, desc[UR60][R218.64] ;  /* 0x0000003cda188981 */ /* 0x0000e4000c1e1500 */
[----:B0-----:R-:W-:Y:S02]  /*13490*/  @!P0 IMAD.MOV.U32 R219, RZ, RZ, R95 ;  /* 0x000000ffffdb8224 */ /* 0x001fe400078e005f */
[----:B----4-:R-:W-:-:S05]  /*134a0*/  @!P0 IMAD.MOV.U32 R218, RZ, RZ, R99 ;  /* 0x000000ffffda8224 */ /* 0x010fca00078e0063 */
[----:B------:R2:W4:Y:S02]  /*134b0*/  @!P0 LDG.E.U16 R58, desc[UR60][R218.64] ;  /* 0x0000003cda3a8981 */ /* 0x000524000c1e1500 */
[----:B--2---:R-:W-:Y:S02]  /*134c0*/  @!P0 IMAD.MOV.U32 R218, RZ, RZ, R2 ;  /* 0x000000ffffda8224 */ /* 0x004fe400078e0002 */
[----:B------:R-:W-:Y:S02]  /*134d0*/  @!P0 IMAD.MOV.U32 R219, RZ, RZ, R89 ;  /* 0x000000ffffdb8224 */ /* 0x000fe400078e0059 */
[----:B------:R-:W2:Y:S04]  /*134e0*/  LDL.LU R89, [R1+0x9d0] ;  /* 0x0009d00001597983 */ /* 0x000ea80000300800 */
[----:B------:R0:W-:Y:S04]  /*134f0*/  STL [R1+0x1350], R2 ;  /* 0x0013500201007387 */ /* 0x0001e80000100800 */
[----:B------:R1:W3:Y:S04]  /*13500*/  @!P0 LDG.E.U16 R57, desc[UR60][R218.64] ;  /* 0x0000003cda398981 */ /* 0x0002e8000c1e1500 */
[----:B------:R-:W4:Y:S04]  /*13510*/  LDL R102, [R1+0x990] ;  /* 0x0009900001667983 */ /* 0x000f280000100800 */
[----:B------:R-:W3:Y:S01]  /*13520*/  LDL R100, [R1+0x96c] ;  /* 0x00096c0001647983 */ /* 0x000ee20000100800 */
[----:B-1----:R-:W-:-:S02]  /*13530*/  @!P0 IMAD.MOV.U32 R218, RZ, RZ, R91 ;  /* 0x000000ffffda8224 */ /* 0x002fc400078e005b */
[----:B------:R-:W-:Y:S01]  /*13540*/  @!P0 IMAD.MOV.U32 R219, RZ, RZ, R94 ;  /* 0x000000ffffdb8224 */ /* 0x000fe200078e005e */
[----:B------:R-:W3:Y:S04]  /*13550*/  LDL R98, [R1+0x970] ;  /* 0x0009700001627983 */ /* 0x000ee80000100800 */
[----:B------:R-:W3:Y:S04]  /*13560*/  LDL R97, [R1+0x94c] ;  /* 0x00094c0001617983 */ /* 0x000ee80000100800 */
[----:B------:R-:W4:Y:S04]  /*13570*/  LDL.LU R112, [R1+0x9ac] ;  /* 0x0009ac0001707983 */ /* 0x000f280000300800 */
[----:B------:R-:W3:Y:S04]  /*13580*/  LDL.LU R91, [R1+0x9b0] ;  /* 0x0009b000015b7983 */ /* 0x000ee80000300800 */
[----:B------:R1:W3:Y:S04]  /*13590*/  @!P0 LDG.E.U16 R56, desc[UR60][R218.64] ;  /* 0x0000003cda388981 */ /* 0x0002e8000c1e1500 */
[----:B------:R-:W3:Y:S04]  /*135a0*/  LDL R95, [R1+0x92c] ;  /* 0x00092c00015f7983 */ /* 0x000ee80000100800 */
[----:B------:R-:W3:Y:S01]  /*135b0*/  LDL R94, [R1+0x90c] ;  /* 0x00090c00015e7983 */ /* 0x000ee20000100800 */
[----:B-1----:R-:W-:-:S03]  /*135c0*/  @!P0 IMAD.MOV.U32 R219, RZ, RZ, R93 ;  /* 0x000000ffffdb8224 */ /* 0x002fc600078e005d */
[----:B------:R-:W3:Y:S04]  /*135d0*/  LDL R93, [R1+0x910] ;  /* 0x00091000015d7983 */ /* 0x000ee80000100800 */
[----:B------:R-:W3:Y:S01]  /*135e0*/  LDL.LU R108, [R1+0x98c] ;  /* 0x00098c00016c7983 */ /* 0x000ee20000300800 */
[----:B------:R-:W-:-:S03]  /*135f0*/  @!P0 IMAD.MOV.U32 R218, RZ, RZ, R92 ;  /* 0x000000ffffda8224 */ /* 0x000fc600078e005c */
[----:B------:R-:W3:Y:S04]  /*13600*/  LDL R92, [R1+0x8ec] ;  /* 0x0008ec00015c7983 */ /* 0x000ee80000100800 */
[----:B------:R1:W3:Y:S02]  /*13610*/  @!P0 LDG.E.U16 R55, desc[UR60][R218.64] ;  /* 0x0000003cda378981 */ /* 0x0002e4000c1e1500 */
[----:B-1----:R-:W-:Y:S02]  /*13620*/  @!P0 IMAD.MOV.U32 R218, RZ, RZ, R88 ;  /* 0x000000ffffda8224 */ /* 0x002fe400078e0058 */
[----:B------:R-:W-:Y:S01]  /*13630*/  @!P0 IMAD.MOV.U32 R219, RZ, RZ, R90 ;  /* 0x000000ffffdb8224 */ /* 0x000fe200078e005a */
[----:B------:R-:W3:Y:S04]  /*13640*/  LDL R88, [R1+0x8f0] ;  /* 0x0008f00001587983 */ /* 0x000ee80000100800 */
[----:B------:R-:W3:Y:S04]  /*13650*/  LDL.LU R90, [R1+0x950] ;  /* 0x00095000015a7983 */ /* 0x000ee80000300800 */
[----:B------:R1:W3:Y:S04]  /*13660*/  @!P0 LDG.E.U16 R54, desc[UR60][R218.64] ;  /* 0x0000003cda368981 */ /* 0x0002e8000c1e1500 */
[----:B0-----:R-:W3:Y:S01]  /*13670*/  LDL R2, [R1+0x8d0] ;  /* 0x0008d00001027983 */ /* 0x001ee20000100800 */
[----:B-1----:R-:W-:-:S03]  /*13680*/  @!P0 IMAD.MOV.U32 R218, RZ, RZ, R96 ;  /* 0x000000ffffda8224 */ /* 0x002fc600078e0060 */
[----:B------:R-:W3:Y:S01]  /*13690*/  LDL.LU R96, [R1+0x930] ;  /* 0x0009300001607983 */ /* 0x000ee20000300800 */
[----:B------:R-:W-:Y:S01]  /*136a0*/  PRMT R53, RZ, 0x7610, R53 ;  /* 0x00007610ff357816 */ /* 0x000fe20000000035 */
[----:B------:R-:W-:Y:S01]  /*136b0*/  @!P0 IMAD.MOV.U32 R219, RZ, RZ, R104 ;  /* 0x000000ffffdb8224 */ /* 0x000fe200078e0068 */
[----:B------:R-:W-:-:S04]  /*136c0*/  PRMT R52, RZ, 0x7610, R52 ;  /* 0x00007610ff347816 */ /* 0x000fc80000000034 */
[----:B------:R0:W3:Y:S01]  /*136d0*/  @!P0 LDG.E.U16 R53, desc[UR60][R218.64] ;  /* 0x0000003cda358981 */ /* 0x0000e2000c1e1500 */
[----:B------:R-:W-:Y:S01]  /*136e0*/  PRMT R51, RZ, 0x7610, R51 ;  /* 0x00007610ff337816 */ /* 0x000fe20000000033 */
[----:B0-----:R-:W-:Y:S01]  /*136f0*/  @!P0 IMAD.MOV.U32 R219, RZ, RZ, R101 ;  /* 0x000000ffffdb8224 */ /* 0x001fe200078e0065 */
[----:B------:R-:W-:Y:S02]  /*13700*/  PRMT R50, RZ, 0x7610, R50 ;  /* 0x00007610ff327816 */ /* 0x000fe40000000032 */
[----:B------:R-:W-:Y:S02]  /*13710*/  PRMT R49, RZ, 0x7610, R49 ;  /* 0x00007610ff317816 */ /* 0x000fe40000000031 */
[----:B------:R-:W-:Y:S02]  /*13720*/  PRMT R48, RZ, 0x7610, R48 ;  /* 0x00007610ff307816 */ /* 0x000fe40000000030 */
[----:B------:R-:W-:Y:S02]  /*13730*/  PRMT R47, RZ, 0x7610, R47 ;  /* 0x00007610ff2f7816 */ /* 0x000fe4000000002f */
[----:B------:R-:W-:-:S02]  /*13740*/  PRMT R46, RZ, 0x7610, R46 ;  /* 0x00007610ff2e7816 */ /* 0x000fc4000000002e */
[----:B------:R-:W-:Y:S01]  /*13750*/  PRMT R45, RZ, 0x7610, R45 ;  /* 0x00007610ff2d7816 */ /* 0x000fe2000000002d */
[----:B--2---:R-:W-:-:S05]  /*13760*/  @!P0 IMAD.MOV.U32 R218, RZ, RZ, R89 ;  /* 0x000000ffffda8224 */ /* 0x004fca00078e0059 */
[----:B------:R4:W2:Y:S02]  /*13770*/  @!P0 LDG.E.U16 R52, desc[UR60][R218.64] ;  /* 0x0000003cda348981 */ /* 0x0008a4000c1e1500 */
[----:B----4-:R-:W-:Y:S02]  /*13780*/  @!P0 IMAD.MOV.U32 R219, RZ, RZ, R112 ;  /* 0x000000ffffdb8224 */ /* 0x010fe400078e0070 */
[----:B---3--:R-:W-:-:S05]  /*13790*/  @!P0 IMAD.MOV.U32 R218, RZ, RZ, R91 ;  /* 0x000000ffffda8224 */ /* 0x008fca00078e005b */
[----:B------:R0:W3:Y:S02]  /*137a0*/  @!P0 LDG.E.U16 R51, desc[UR60][R218.64] ;  /* 0x0000003cda338981 */ /* 0x0000e4000c1e1500 */
[----:B0-----:R-:W-:Y:S02]  /*137b0*/  @!P0 IMAD.MOV.U32 R218, RZ, RZ, R102 ;  /* 0x000000ffffda8224 */ /* 0x001fe400078e0066 */
[----:B------:R-:W-:-:S05]  /*137c0*/  @!P0 IMAD.MOV.U32 R219, RZ, RZ, R108 ;  /* 0x000000ffffdb8224 */ /* 0x000fca00078e006c */
[----:B------:R0:W4:Y:S02]  /*137d0*/  @!P0 LDG.E.U16 R50, desc[UR60][R218.64] ;  /* 0x0000003cda328981 */ /* 0x000124000c1e1500 */
[----:B0-----:R-:W-:Y:S02]  /*137e0*/  @!P0 IMAD.MOV.U32 R218, RZ, RZ, R98 ;  /* 0x000000ffffda8224 */ /* 0x001fe400078e0062 */
[----:B------:R-:W-:Y:S01]  /*137f0*/  @!P0 IMAD.MOV.U32 R219, RZ, RZ, R100 ;  /* 0x000000ffffdb8224 */ /* 0x000fe200078e0064 */
[----:B------:R-:W2:Y:S04]  /*13800*/  LDL R98, [R1+0xa64] ;  /* 0x000a640001627983 */ /* 0x000ea80000100800 */
[----:B------:R0:W4:Y:S04]  /*13810*/  @!P0 LDG.E.U16 R49, desc[UR60][R218.64] ;  /* 0x0000003cda318981 */ /* 0x000128000c1e1500 */
[----:B------:R-:W3:Y:S01]  /*13820*/  LDL R100, [R1+0xa84] ;  /* 0x000a840001647983 */ /* 0x000ee20000100800 */
[----:B0-----:R-:W-:-:S02]  /*13830*/  @!P0 IMAD.MOV.U32 R219, RZ, RZ, R97 ;  /* 0x000000ffffdb8224 */ /* 0x001fc400078e0061 */
[----:B------:R-:W-:Y:S01]  /*13840*/  @!P0 IMAD.MOV.U32 R218, RZ, RZ, R90 ;  /* 0x000000ffffda8224 */ /* 0x000fe200078e005a */
[----:B------:R-:W2:Y:S04]  /*13850*/  LDL R97, [R1+0xa68] ;  /* 0x000a680001617983 */ /* 0x000ea80000100800 */
[----:B------:R-:W4:Y:S04]  /*13860*/  LDL.LU R105, [R1+0xa88] ;  /* 0x000a880001697983 */ /* 0x000f280000300800 */
[----:B------:R0:W2:Y:S02]  /*13870*/  @!P0 LDG.E.U16 R48, desc[UR60][R218.64] ;  /* 0x0000003cda308981 */ /* 0x0000a4000c1e1500 */
[----:B0-----:R-:W-:-:S02]  /*13880*/  @!P0 IMAD.MOV.U32 R218, RZ, RZ, R96 ;  /* 0x000000ffffda8224 */ /* 0x001fc400078e0060 */
[----:B------:R-:W-:Y:S02]  /*13890*/  @!P0 IMAD.MOV.U32 R219, RZ, RZ, R95 ;  /* 0x000000ffffdb8224 */ /* 0x000fe400078e005f */
[----:B------:R-:W2:Y:S04]  /*138a0*/  LDL R95, [R1+0xa44] ;  /* 0x000a4400015f7983 */ /* 0x000ea80000100800 */
[----:B------:R0:W2:Y:S02]  /*138b0*/  @!P0 LDG.E.U16 R47, desc[UR60][R218.64] ;  /* 0x0000003cda2f8981 */ /* 0x0000a4000c1e1500 */
[----:B0-----:R-:W-:Y:S02]  /*138c0*/  @!P0 IMAD.MOV.U32 R219, RZ, RZ, R94 ;  /* 0x000000ffffdb8224 */ /* 0x001fe400078e005e */
[----:B------:R-:W2:Y:S01]  /*138d0*/  LDL R94, [R1+0xa48] ;  /* 0x000a4800015e7983 */ /* 0x000ea20000100800 */
[----:B------:R-:W-:-:S03]  /*138e0*/  @!P0 IMAD.MOV.U32 R218, RZ, RZ, R93 ;  /* 0x000000ffffda8224 */ /* 0x000fc600078e005d */
[----:B------:R-:W2:Y:S04]  /*138f0*/  LDL R93, [R1+0xa24] ;  /* 0x000a2400015d7983 */ /* 0x000ea80000100800 */
[----:B------:R0:W2:Y:S02]  /*13900*/  @!P0 LDG.E.U16 R46, desc[UR60][R218.64] ;  /* 0x0000003cda2e8981 */ /* 0x0000a4000c1e1500 */
[----:B0-----:R-:W-:Y:S02]  /*13910*/  @!P0 IMAD.MOV.U32 R218, RZ, RZ, R88 ;  /* 0x000000ffffda8224 */ /* 0x001fe400078e0058 */
[----:B------:R-:W-:Y:S01]  /*13920*/  @!P0 IMAD.MOV.U32 R219, RZ, RZ, R92 ;  /* 0x000000ffffdb8224 */ /* 0x000fe200078e005c */
[----:B------:R-:W2:Y:S04]  /*13930*/  LDL R88, [R1+0xa28] ;  /* 0x000a280001587983 */ /* 0x000ea80000100800 */
[----:B------:R0:W2:Y:S04]  /*13940*/  @!P0 LDG.E.U16 R45, desc[UR60][R218.64] ;  /* 0x0000003cda2d8981 */ /* 0x0000a8000c1e1500 */
[----:B------:R-:W2:Y:S01]  /*13950*/  LDL R92, [R1+0xa04] ;  /* 0x000a0400015c7983 */ /* 0x000ea20000100800 */
[----:B0-----:R-:W-:-:S03]  /*13960*/  @!P0 IMAD.MOV.U32 R218, RZ, RZ, R2 ;  /* 0x000000ffffda8224 */ /* 0x001fc600078e0002 */
[----:B------:R-:W2:Y:S01]  /*13970*/  LDL R2, [R1+0xa08] ;  /* 0x000a080001027983 */ /* 0x000ea20000100800 */
[----:B------:R-:W-:Y:S01]  /*13980*/  PRMT R44, RZ, 0x7610, R44 ;  /* 0x00007610ff2c7816 */ /* 0x000fe2000000002c */
[----:B------:R-:W-:Y:S01]  /*13990*/  @!P0 IMAD.MOV.U32 R219, RZ, RZ, R7 ;  /* 0x000000ffffdb8224 */ /* 0x000fe200078e0007 */
[----:B------:R-:W-:Y:S01]  /*139a0*/  PRMT R43, RZ, 0x7610, R43 ;  /* 0x00007610ff2b7816 */ /* 0x000fe2000000002b */
[----:B------:R0:W-:Y:S04]  /*139b0*/  STL [R1+0x12cc], R7 ;  /* 0x0012cc0701007387 */ /* 0x0001e80000100800 */
[----:B------:R1:W2:Y:S01]  /*139c0*/  @!P0 LDG.E.U16 R44, desc[UR60][R218.64] ;  /* 0x0000003cda2c8981 */ /* 0x0002a2000c1e1500 */
[----:B------:R-:W-:-:S03]  /*139d0*/  PRMT R42, RZ, 0x7610, R42 ;  /* 0x00007610ff2a7816 */ /* 0x000fc6000000002a */
[----:B0-----:R-:W2:Y:S01]  /*139e0*/  LDL.LU R7, [R1+0x8b8] ;  /* 0x0008b80001077983 */ /* 0x001ea20000300800 */
[----:B-1----:R-:W-:Y:S02]  /*139f0*/  @!P0 IMAD.MOV.U32 R218, RZ, RZ, R10 ;  /* 0x000000ffffda8224 */ /* 0x002fe400078e000a */
[----:B------:R-:W-:Y:S01]  /*13a00*/  @!P0 IMAD.MOV.U32 R219, RZ, RZ, R221 ;  /* 0x000000ffffdb8224 */ /* 0x000fe200078e00dd */
[----:B------:R0:W-:Y:S04]  /*13a10*/  STL [R1+0x12d4], R10 ;  /* 0x0012d40a01007387 */ /* 0x0001e80000100800 */
[----:B------:R3:W2:Y:S04]  /*13a20*/  @!P0 LDG.E.U16 R43, desc[UR60][R218.64] ;  /* 0x0000003cda2b8981 */ /* 0x0006a8000c1e1500 */
[----:B0-----:R-:W2:Y:S04]  /*13a30*/  LDL.LU R10, [R1+0x8c8] ;  /* 0x0008c800010a7983 */ /* 0x001ea80000300800 */
[----:B------:R0:W-:Y:S01]  /*13a40*/  STL [R1+0x12c8], R221 ;  /* 0x0012c8dd01007387 */ /* 0x0001e20000100800 */
[----:B------:R-:W-:-:S03]  /*13a50*/  PRMT R41, RZ, 0x7610, R41 ;  /* 0x00007610ff297816 */ /* 0x000fc60000000029 */
[----:B0-----:R-:W2:Y:S04]  /*13a60*/  LDL.LU R221, [R1+0x8dc] ;  /* 0x0008dc0001dd7983 */ /* 0x001ea80000300800 */
[----:B------:R-:W2:Y:S04]  /*13a70*/  LDL R142, [R1+0x9e4] ;  /* 0x0009e400018e7983 */ /* 0x000ea80000100800 */
[----:B------:R-:W2:Y:S04]  /*13a80*/  LDL R141, [R1+0x9c4] ;  /* 0x0009c400018d7983 */ /* 0x000ea80000100800 */
[----:B------:R-:W2:Y:S04]  /*13a90*/  LDL R110, [R1+0x9c8] ;  /* 0x0009c800016e7983 */ /* 0x000ea80000100800 */
[----:B------:R-:W2:Y:S04]  /*13aa0*/  LDL R107, [R1+0x9a4] ;  /* 0x0009a400016b7983 */ /* 0x000ea80000100800 */
[----:B------:R-:W2:Y:S04]  /*13ab0*/  LDL R104, [R1+0x988] ;  /* 0x0009880001687983 */ /* 0x000ea80000100800 */
[----:B------:R-:W2:Y:S01]  /*13ac0*/  LDL.LU R111, [R1+0x9e8] ;  /* 0x0009e800016f7983 */ /* 0x000ea20000300800 */
[----:B------:R-:W-:-:S02]  /*13ad0*/  PRMT R40, RZ, 0x7610, R40 ;  /* 0x00007610ff287816 */ /* 0x000fc40000000028 */
[----:B------:R-:W-:Y:S01]  /*13ae0*/  PRMT R39, RZ, 0x7610, R39 ;  /* 0x00007610ff277816 */ /* 0x000fe20000000027 */
[----:B---3--:R-:W-:Y:S02]  /*13af0*/  @!P0 IMAD.MOV.U32 R219, RZ, RZ, R100 ;  /* 0x000000ffffdb8224 */ /* 0x008fe400078e0064 */
[----:B------:R-:W3:Y:S01]  /*13b00*/  LDL.LU R100, [R1+0x9a8] ;  /* 0x0009a80001647983 */ /* 0x000ee20000300800 */
[----:B----4-:R-:W-:-:S05]  /*13b10*/  @!P0 IMAD.MOV.U32 R218, RZ, RZ, R105 ;  /* 0x000000ffffda8224 */ /* 0x010fca00078e0069 */
[----:B------:R2:W4:Y:S02]  /*13b20*/  @!P0 LDG.E.U16 R42, desc[UR60][R218.64] ;  /* 0x0000003cda2a8981 */ /* 0x000524000c1e1500 */
[----:B--2---:R-:W-:Y:S02]  /*13b30*/  @!P0 IMAD.MOV.U32 R218, RZ, RZ, R97 ;  /* 0x000000ffffda8224 */ /* 0x004fe400078e0061 */
[----:B------:R-:W-:Y:S01]  /*13b40*/  @!P0 IMAD.MOV.U32 R219, RZ, RZ, R98 ;  /* 0x000000ffffdb8224 */ /* 0x000fe200078e0062 */
[----:B------:R-:W2:Y:S04]  /*13b50*/  LDL R97, [R1+0x924] ;  /* 0x0009240001617983 */ /* 0x000ea80000100800 */
[----:B------:R0:W4:Y:S04]  /*13b60*/  @!P0 LDG.E.U16 R41, desc[UR60][R218.64] ;  /* 0x0000003cda298981 */ /* 0x000128000c1e1500 */
[----:B------:R-:W2:Y:S01]  /*13b70*/  LDL R98, [R1+0x944] ;  /* 0x0009440001627983 */ /* 0x000ea20000100800 */
[----:B0-----:R-:W-:-:S02]  /*13b80*/  @!P0 IMAD.MOV.U32 R219, RZ, RZ, R95 ;  /* 0x000000ffffdb8224 */ /* 0x001fc400078e005f */
[----:B------:R-:W-:Y:S01]  /*13b90*/  @!P0 IMAD.MOV.U32 R218, RZ, RZ, R94 ;  /* 0x000000ffffda8224 */ /* 0x000fe200078e005e */
[----:B------:R-:W4:Y:S04]  /*13ba0*/  LDL R95, [R1+0x928] ;  /* 0x00092800015f7983 */ /* 0x000f280000100800 */
[----:B------:R0:W4:Y:S04]  /*13bb0*/  @!P0 LDG.E.U16 R40, desc[UR60][R218.64] ;  /* 0x0000003cda288981 */ /* 0x000128000c1e1500 */
[----:B------:R-:W4:Y:S01]  /*13bc0*/  LDL R94, [R1+0x904] ;  /* 0x00090400015e7983 */ /* 0x000f220000100800 */
[----:B0-----:R-:W-:-:S03]  /*13bd0*/  @!P0 IMAD.MOV.U32 R219, RZ, RZ, R93 ;  /* 0x000000ffffdb8224 */ /* 0x001fc600078e005d */
[----:B------:R-:W4:Y:S04]  /*13be0*/  LDL R93, [R1+0x908] ;  /* 0x00090800015d7983 */ /* 0x000f280000100800 */
[----:B------:R-:W2:Y:S01]  /*13bf0*/  LDL.LU R106, [R1+0x984] ;  /* 0x00098400016a7983 */ /* 0x000ea20000300800 */
[----:B------:R-:W-:-:S03]  /*13c00*/  @!P0 IMAD.MOV.U32 R218, RZ, RZ, R88 ;  /* 0x000000ffffda8224 */ /* 0x000fc600078e0058 */
[----:B------:R-:W4:Y:S04]  /*13c10*/  LDL.LU R102, [R1+0x968] ;  /* 0x0009680001667983 */ /* 0x000f280000300800 */
[----:B------:R-:W4:Y:S04]  /*13c20*/  LDL.LU R88, [R1+0x964] ;  /* 0x0009640001587983 */ /* 0x000f280000300800 */
[----:B------:R0:W4:Y:S02]  /*13c30*/  @!P0 LDG.E.U16 R39, desc[UR60][R218.64] ;  /* 0x0000003cda278981 */ /* 0x000124000c1e1500 */
[----:B0-----:R-:W-:-:S02]  /*13c40*/  @!P0 IMAD.MOV.U32 R218, RZ, RZ, R2 ;  /* 0x000000ffffda8224 */ /* 0x001fc400078e0002 */
[----:B------:R-:W-:Y:S01]  /*13c50*/  @!P0 IMAD.MOV.U32 R219, RZ, RZ, R92 ;  /* 0x000000ffffdb8224 */ /* 0x000fe200078e005c */
[----:B------:R-:W4:Y:S04]  /*13c60*/  LDL R2, [R1+0x8e8] ;  /* 0x0008e80001027983 */ /* 0x000f280000100800 */
[----:B------:R-:W4:Y:S04]  /*13c70*/  LDL R92, [R1+0x8e4] ;  /* 0x0008e400015c7983 */ /* 0x000f280000100800 */
[----:B------:R-:W4:Y:S01]  /*13c80*/  LDL.LU R113, [R1+0x948] ;  /* 0x0009480001717983 */ /* 0x000f220000300800 */
[----:B------:R-:W-:-:S02]  /*13c90*/  PRMT R38, RZ, 0x7610, R38 ;  /* 0x00007610ff267816 */ /* 0x000fc40000000026 */
[----:B------:R-:W-:Y:S01]  /*13ca0*/  PRMT R37, RZ, 0x7610, R37 ;  /* 0x00007610ff257816 */ /* 0x000fe20000000025 */
[----:B------:R-:W4:Y:S04]  /*13cb0*/  LDL R147, [R1+0x9dc] ;  /* 0x0009dc0001937983 */ /* 0x000f280000100800 */
[----:B------:R0:W4:Y:S01]  /*13cc0*/  @!P0 LDG.E.U16 R38, desc[UR60][R218.64] ;  /* 0x0000003cda268981 */ /* 0x000122000c1e1500 */
[----:B------:R-:W-:Y:S02]  /*13cd0*/  PRMT R36, RZ, 0x7610, R36 ;  /* 0x00007610ff247816 */ /* 0x000fe40000000024 */
[----:B------:R-:W-:Y:S01]  /*13ce0*/  PRMT R35, RZ, 0x7610, R35 ;  /* 0x00007610ff237816 */ /* 0x000fe20000000023 */
[----:B------:R-:W4:Y:S01]  /*13cf0*/  LDL R146, [R1+0x9e0] ;  /* 0x0009e00001927983 */ /* 0x000f220000100800 */
[----:B------:R-:W-:-:S02]  /*13d00*/  PRMT R34, RZ, 0x7610, R34 ;  /* 0x00007610ff227816 */ /* 0x000fc40000000022 */
[----:B------:R-:W-:Y:S01]  /*13d10*/  PRMT R33, RZ, 0x7610, R33 ;  /* 0x00007610ff217816 */ /* 0x000fe20000000021 */
[----:B------:R-:W4:Y:S01]  /*13d20*/  LDL R145, [R1+0x9bc] ;  /* 0x0009bc0001917983 */ /* 0x000f220000100800 */
[----:B------:R-:W-:Y:S02]  /*13d30*/  PRMT R32, RZ, 0x7610, R32 ;  /* 0x00007610ff207816 */ /* 0x000fe40000000020 */
[----:B------:R-:W-:Y:S01]  /*13d40*/  PRMT R31, RZ, 0x7610, R31 ;  /* 0x00007610ff1f7816 */ /* 0x000fe2000000001f */
[----:B------:R-:W4:Y:S01]  /*13d50*/  LDL R144, [R1+0x9c0] ;  /* 0x0009c00001907983 */ /* 0x000f220000100800 */
[----:B0-----:R-:W-:Y:S02]  /*13d60*/  @!P0 IMAD.MOV.U32 R219, RZ, RZ, R142 ;  /* 0x000000ffffdb8224 */ /* 0x001fe400078e008e */
[----:B------:R-:W-:-:S05]  /*13d70*/  @!P0 IMAD.MOV.U32 R218, RZ, RZ, R111 ;  /* 0x000000ffffda8224 */ /* 0x000fca00078e006f */
[----:B------:R0:W4:Y:S02]  /*13d80*/  @!P0 LDG.E.U16 R37, desc[UR60][R218.64] ;  /* 0x0000003cda258981 */ /* 0x000124000c1e1500 */
[----:B0-----:R-:W-:Y:S02]  /*13d90*/  @!P0 IMAD.MOV.U32 R218, RZ, RZ, R110 ;  /* 0x000000ffffda8224 */ /* 0x001fe400078e006e */
[----:B------:R-:W-:Y:S01]  /*13da0*/  @!P0 IMAD.MOV.U32 R219, RZ, RZ, R141 ;  /* 0x000000ffffdb8224 */ /* 0x000fe200078e008d */
[----:B------:R-:W4:Y:S04]  /*13db0*/  LDL R110, [R1+0xa7c] ;  /* 0x000a7c00016e7983 */ /* 0x000f280000100800 */
[----:B------:R0:W4:Y:S02]  /*13dc0*/  @!P0 LDG.E.U16 R36, desc[UR60][R218.64] ;  /* 0x0000003cda248981 */ /* 0x000124000c1e1500 */
[----:B0-----:R-:W-:-:S02]  /*13dd0*/  @!P0 IMAD.MOV.U32 R219, RZ, RZ, R107 ;  /* 0x000000ffffdb8224 */ /* 0x001fc400078e006b */
[----:B------:R-:W4:Y:S01]  /*13de0*/  LDL R107, [R1+0xa80] ;  /* 0x000a8000016b7983 */ /* 0x000f220000100800 */
[----:B------:R-:W-:Y:S01]  /*13df0*/  PRMT R30, RZ, 0x7610, R30 ;  /* 0x00007610ff1e7816 */ /* 0x000fe2000000001e */
[----:B---3--:R-:W-:-:S05]  /*13e00*/  @!P0 IMAD.MOV.U32 R218, RZ, RZ, R100 ;  /* 0x000000ffffda8224 */ /* 0x008fca00078e0064 */
[----:B------:R0:W3:Y:S02]  /*13e10*/  @!P0 LDG.E.U16 R35, desc[UR60][R218.64] ;  /* 0x0000003cda238981 */ /* 0x0000e4000c1e1500 */
[----:B0-----:R-:W-:Y:S02]  /*13e20*/  @!P0 IMAD.MOV.U32 R218, RZ, RZ, R104 ;  /* 0x000000ffffda8224 */ /* 0x001fe400078e0068 */
[----:B--2---:R-:W-:-:S05]  /*13e30*/  @!P0 IMAD.MOV.U32 R219, RZ, RZ, R106 ;  /* 0x000000ffffdb8224 */ /* 0x004fca00078e006a */
[----:B------:R4:W2:Y:S02]  /*13e40*/  @!P0 LDG.E.U16 R34, desc[UR60][R218.64] ;  /* 0x0000003cda228981 */ /* 0x0008a4000c1e1500 */
[----:B----4-:R-:W-:Y:S02]  /*13e50*/  @!P0 IMAD.MOV.U32 R218, RZ, RZ, R102 ;  /* 0x000000ffffda8224 */ /* 0x010fe400078e0066 */
[----:B------:R-:W-:-:S05]  /*13e60*/  @!P0 IMAD.MOV.U32 R219, RZ, RZ, R88 ;  /* 0x000000ffffdb8224 */ /* 0x000fca00078e0058 */
[----:B------:R0:W4:Y:S02]  /*13e70*/  @!P0 LDG.E.U16 R33, desc[UR60][R218.64] ;  /* 0x0000003cda218981 */ /* 0x000124000c1e1500 */
[----:B0-----:R-:W-:Y:S02]  /*13e80*/  @!P0 IMAD.MOV.U32 R219, RZ, RZ, R98 ;  /* 0x000000ffffdb8224 */ /* 0x001fe400078e0062 */
[----:B------:R-:W-:Y:S01]  /*13e90*/  @!P0 IMAD.MOV.U32 R218, RZ, RZ, R113 ;  /* 0x000000ffffda8224 */ /* 0x000fe200078e0071 */
[----:B------:R-:W3:Y:S04]  /*13ea0*/  LDL R98, [R1+0xa1c] ;  /* 0x000a1c0001627983 */ /* 0x000ee80000100800 */
[----:B------:R0:W4:Y:S02]  /*13eb0*/  @!P0 LDG.E.U16 R32, desc[UR60][R218.64] ;  /* 0x0000003cda208981 */ /* 0x000124000c1e1500 */
[----:B0-----:R-:W-:-:S02]  /*13ec0*/  @!P0 IMAD.MOV.U32 R218, RZ, RZ, R95 ;  /* 0x000000ffffda8224 */ /* 0x001fc400078e005f */
[----:B------:R-:W-:Y:S01]  /*13ed0*/  @!P0 IMAD.MOV.U32 R219, RZ, RZ, R97 ;  /* 0x000000ffffdb8224 */ /* 0x000fe200078e0061 */
[----:B------:R-:W2:Y:S04]  /*13ee0*/  LDL R95, [R1+0xa60] ;  /* 0x000a6000015f7983 */ /* 0x000ea80000100800 */
[----:B------:R0:W4:Y:S04]  /*13ef0*/  @!P0 LDG.E.U16 R31, desc[UR60][R218.64] ;  /* 0x0000003cda1f8981 */ /* 0x000128000c1e1500 */
[----:B------:R-:W3:Y:S01]  /*13f00*/  LDL R97, [R1+0xa5c] ;  /* 0x000a5c0001617983 */ /* 0x000ee20000100800 */
[----:B0-----:R-:W-:-:S02]  /*13f10*/  @!P0 IMAD.MOV.U32 R218, RZ, RZ, R93 ;  /* 0x000000ffffda8224 */ /* 0x001fc400078e005d */
[----:B------:R-:W-:Y:S01]  /*13f20*/  @!P0 IMAD.MOV.U32 R219, RZ, RZ, R94 ;  /* 0x000000ffffdb8224 */ /* 0x000fe200078e005e */
[----:B------:R-:W4:Y:S04]  /*13f30*/  LDL R93, [R1+0xa3c] ;  /* 0x000a3c00015d7983 */ /* 0x000f280000100800 */
[----:B------:R0:W4:Y:S04]  /*13f40*/  @!P0 LDG.E.U16 R30, desc[UR60][R218.64] ;  /* 0x0000003cda1e8981 */ /* 0x000128000c1e1500 */
[----:B------:R-:W4:Y:S01]  /*13f50*/  LDL R94, [R1+0xa20] ;  /* 0x000a2000015e7983 */ /* 0x000f220000100800 */
[----:B0-----:R-:W-:-:S03]  /*13f60*/  @!P0 IMAD.MOV.U32 R218, RZ, RZ, R2 ;  /* 0x000000ffffda8224 */ /* 0x001fc600078e0002 */
[----:B------:R-:W4:Y:S01]  /*13f70*/  LDL R2, [R1+0xa40] ;  /* 0x000a400001027983 */ /* 0x000f220000100800 */
[----:B------:R-:W-:Y:S01]  /*13f80*/  PRMT R29, RZ, 0x7610, R29 ;  /* 0x00007610ff1d7816 */ /* 0x000fe2000000001d */
[----:B------:R-:W-:Y:S01]  /*13f90*/  @!P0 IMAD.MOV.U32 R219, RZ, RZ, R92 ;  /* 0x000000ffffdb8224 */ /* 0x000fe200078e005c */
[----:B------:R-:W-:Y:S01]  /*13fa0*/  PRMT R28, RZ, 0x7610, R28 ;  /* 0x00007610ff1c7816 */ /* 0x000fe2000000001c */
[----:B------:R-:W4:Y:S04]  /*13fb0*/  LDL.LU R104, [R1+0xa00] ;  /* 0x000a000001687983 */ /* 0x000f280000300800 */
[----:B------:R0:W4:Y:S01]  /*13fc0*/  @!P0 LDG.E.U16 R29, desc[UR60][R218.64] ;  /* 0x0000003cda1d8981 */ /* 0x000122000c1e1500 */
[----:B------:R-:W-:-:S03]  /*13fd0*/  PRMT R27, RZ, 0x7610, R27 ;  /* 0x00007610ff1b7816 */ /* 0x000fc6000000001b */
[----:B------:R-:W4:Y:S01]  /*13fe0*/  LDL.LU R92, [R1+0x9fc] ;  /* 0x0009fc00015c7983 */ /* 0x000f220000300800 */
[----:B0-----:R-:W-:Y:S02]  /*13ff0*/  @!P0 IMAD.MOV.U32 R218, RZ, RZ, R10 ;  /* 0x000000ffffda8224 */ /* 0x001fe400078e000a */
[----:B------:R-:W-:-:S05]  /*14000*/  @!P0 IMAD.MOV.U32 R219, RZ, RZ, R9 ;  /* 0x000000ffffdb8224 */ /* 0x000fca00078e0009 */
[----:B------:R0:W4:Y:S01]  /*14010*/  @!P0 LDG.E.U16 R28, desc[UR60][R218.64] ;  /* 0x0000003cda1c8981 */ /* 0x000122000c1e1500 */
[----:B------:R-:W-:Y:S01]  /*14020*/  PRMT R26, RZ, 0x7610, R26 ;  /* 0x00007610ff1a7816 */ /* 0x000fe2000000001a */
[----:B0-----:R-:W-:Y:S02]  /*14030*/  @!P0 IMAD.MOV.U32 R218, RZ, RZ, R6 ;  /* 0x000000ffffda8224 */ /* 0x001fe400078e0006 */
[----:B------:R-:W-:-:S05]  /*14040*/  @!P0 IMAD.MOV.U32 R219, RZ, RZ, R220 ;  /* 0x000000ffffdb8224 */ /* 0x000fca00078e00dc */
[----:B------:R0:W4:Y:S01]  /*14050*/  @!P0 LDG.E.U16 R27, desc[UR60][R218.64] ;  /* 0x0000003cda1b8981 */ /* 0x000122000c1e1500 */
[----:B------:R-:W-:-:S03]  /*14060*/  PRMT R25, RZ, 0x7610, R25 ;  /* 0x00007610ff197816 */ /* 0x000fc60000000019 */
[----:B------:R-:W-:Y:S01]  /*14070*/  STL [R1+0x12dc], R10 ;  /* 0x0012dc0a01007387 */ /* 0x000fe20000100800 */
[----:B0-----:R-:W-:Y:S02]  /*14080*/  @!P0 IMAD.MOV.U32 R218, RZ, RZ, R107 ;  /* 0x000000ffffda8224 */ /* 0x001fe400078e006b */
[----:B------:R-:W-:Y:S01]  /*14090*/  @!P0 IMAD.MOV.U32 R219, RZ, RZ, R110 ;  /* 0x000000ffffdb8224 */ /* 0x000fe200078e006e */
[----:B------:R0:W-:Y:S04]  /*140a0*/  STL [R1+0x12d0], R9 ;  /* 0x0012d00901007387 */ /* 0x0001e80000100800 */
[----:B------:R2:W4:Y:S01]  /*140b0*/  @!P0 LDG.E.U16 R26, desc[UR60][R218.64] ;  /* 0x0000003cda1a8981 */ /* 0x000522000c1e1500 */
[----:B------:R-:W-:-:S03]  /*140c0*/  PRMT R252, RZ, 0x7610, R252 ;  /* 0x00007610fffc7816 */ /* 0x000fc600000000fc */
[----:B0-----:R-:W4:Y:S04]  /*140d0*/  LDL.LU R9, [R1+0x8c0] ;  /* 0x0008c00001097983 */ /* 0x001f280000300800 */
[----:B------:R0:W-:Y:S04]  /*140e0*/  STL [R1+0x12e0], R6 ;  /* 0x0012e00601007387 */ /* 0x0001e80000100800 */
[----:B0-----:R-:W4:Y:S04]  /*140f0*/  LDL.LU R6, [R1+0x8e0] ;  /* 0x0008e00001067983 */ /* 0x001f280000300800 */
[----:B------:R0:W-:Y:S04]  /*14100*/  STL [R1+0x12d8], R220 ;  /* 0x0012d8dc01007387 */ /* 0x0001e80000100800 */
[----:B0-----:R-:W4:Y:S04]  /*14110*/  LDL.LU R220, [R1+0x8f4] ;  /* 0x0008f40001dc7983 */ /* 0x001f280000300800 */
[----:B------:R-:W4:Y:S04]  /*14120*/  LDL R143, [R1+0x99c] ;  /* 0x00099c00018f7983 */ /* 0x000f280000100800 */
[----:B------:R-:W4:Y:S04]  /*14130*/  LDL R142, [R1+0x980] ;  /* 0x00098000018e7983 */ /* 0x000f280000100800 */
[----:B------:R-:W4:Y:S04]  /*14140*/  LDL R141, [R1+0x93c] ;  /* 0x00093c00018d7983 */ /* 0x000f280000100800 */
[----:B------:R-:W4:Y:S01]  /*14150*/  LDL R10, [R1+0x8fc] ;  /* 0x0008fc00010a7983 */ /* 0x000f220000100800 */
[----:B--2---:R-:W-:-:S03]  /*14160*/  @!P0 IMAD.MOV.U32 R218, RZ, RZ, R95 ;  /* 0x000000ffffda8224 */ /* 0x004fc600078e005f */
[----:B------:R-:W2:Y:S01]  /*14170*/  LDL R95, [R1+0x91c] ;  /* 0x00091c00015f7983 */ /* 0x000ea20000100800 */
[----:B---3--:R-:W-:-:S03]  /*14180*/  @!P0 IMAD.MOV.U32 R219, RZ, RZ, R97 ;  /* 0x000000ffffdb8224 */ /* 0x008fc600078e0061 */
[----:B------:R-:W3:Y:S04]  /*14190*/  LDL R97, [R1+0x940] ;  /* 0x0009400001617983 */ /* 0x000ee80000100800 */
[----:B------:R4:W2:Y:S02]  /*141a0*/  @!P0 LDG.E.U16 R25, desc[UR60][R218.64] ;  /* 0x0000003cda198981 */ /* 0x0008a4000c1e1500 */
[----:B----4-:R-:W-:Y:S02]  /*141b0*/  @!P0 IMAD.MOV.U32 R219, RZ, RZ, R93 ;  /* 0x000000ffffdb8224 */ /* 0x010fe400078e005d */
[----:B------:R-:W4:Y:S01]  /*141c0*/  LDL R93, [R1+0x920] ;  /* 0x00092000015d7983 */ /* 0x000f220000100800 */
[----:B------:R-:W-:-:S03]  /*141d0*/  @!P0 IMAD.MOV.U32 R218, RZ, RZ, R2 ;  /* 0x000000ffffda8224 */ /* 0x000fc600078e0002 */
[----:B------:R-:W2:Y:S04]  /*141e0*/  LDL R2, [R1+0x900] ;  /* 0x0009000001027983 */ /* 0x000ea80000100800 */
[----:B------:R-:W3:Y:S04]  /*141f0*/  LDL.LU R110, [R1+0x9a0] ;  /* 0x0009a000016e7983 */ /* 0x000ee80000300800 */
[----:B------:R0:W2:Y:S04]  /*14200*/  @!P0 LDG.E.U16 R252, desc[UR60][R218.64] ;  /* 0x0000003cdafc8981 */ /* 0x0000a8000c1e1500 */
[----:B------:R-:W4:Y:S01]  /*14210*/  LDL.LU R107, [R1+0x960] ;  /* 0x00096000016b7983 */ /* 0x000f220000300800 */
[----:B0-----:R-:W-:-:S03]  /*14220*/  @!P0 IMAD.MOV.U32 R219, RZ, RZ, R98 ;  /* 0x000000ffffdb8224 */ /* 0x001fc600078e0062 */
[----:B------:R-:W2:Y:S01]  /*14230*/  LDL.LU R98, [R1+0x97c] ;  /* 0x00097c0001627983 */ /* 0x000ea20000300800 */
[----:B------:R-:W-:-:S03]  /*14240*/  @!P0 IMAD.MOV.U32 R218, RZ, RZ, R94 ;  /* 0x000000ffffda8224 */ /* 0x000fc600078e005e */
[----:B------:R-:W4:Y:S01]  /*14250*/  LDL.LU R94, [R1+0x95c] ;  /* 0x00095c00015e7983 */ /* 0x000f220000300800 */
[----:B------:R-:W-:Y:S02]  /*14260*/  PRMT R251, RZ, 0x7610, R251 ;  /* 0x00007610fffb7816 */ /* 0x000fe400000000fb */
        /* <DEDUP_REMOVED lines=9> */
[----:B0-----:R-:W-:Y:S02]  /*14300*/  @!P0 IMAD.MOV.U32 R218, RZ, RZ, R104 ;  /* 0x000000ffffda8224 */ /* 0x001fe400078e0068 */
[----:B------:R-:W-:Y:S01]  /*14310*/  @!P0 IMAD.MOV.U32 R219, RZ, RZ, R92 ;  /* 0x000000ffffdb8224 */ /* 0x000fe200078e005c */
[----:B------:R-:W-:Y:S01]  /*14320*/  PRMT R245, RZ, 0x7610, R245 ;  /* 0x00007610fff57816 */ /* 0x000fe200000000f5 */
[----:B------:R-:W4:Y:S04]  /*14330*/  LDL R148, [R1+0xa14] ;  /* 0x000a140001947983 */ /* 0x000f280000100800 */
[----:B------:R0:W4:Y:S02]  /*14340*/  @!P0 LDG.E.U16 R250, desc[UR60][R218.64] ;  /* 0x0000003cdafa8981 */ /* 0x000124000c1e1500 */
[----:B0-----:R-:W-:-:S02]  /*14350*/  @!P0 IMAD.MOV.U32 R218, RZ, RZ, R146 ;  /* 0x000000ffffda8224 */ /* 0x001fc400078e0092 */
[----:B------:R-:W-:Y:S01]  /*14360*/  @!P0 IMAD.MOV.U32 R219, RZ, RZ, R147 ;  /* 0x000000ffffdb8224 */ /* 0x000fe200078e0093 */
[----:B------:R-:W-:Y:S01]  /*14370*/  PRMT R244, RZ, 0x7610, R244 ;  /* 0x00007610fff47816 */ /* 0x000fe200000000f4 */
[----:B------:R-:W4:Y:S04]  /*14380*/  LDL R147, [R1+0x9f4] ;  /* 0x0009f40001937983 */ /* 0x000f280000100800 */
[----:B------:R0:W4:Y:S01]  /*14390*/  @!P0 LDG.E.U16 R249, desc[UR60][R218.64] ;  /* 0x0000003cdaf98981 */ /* 0x000122000c1e1500 */
[----:B------:R-:W-:-:S03]  /*143a0*/  PRMT R243, RZ, 0x7610, R243 ;  /* 0x00007610fff37816 */ /* 0x000fc600000000f3 */
[----:B------:R-:W4:Y:S01]  /*143b0*/  LDL R146, [R1+0x9f8] ;  /* 0x0009f80001927983 */ /* 0x000f220000100800 */
[----:B0-----:R-:W-:Y:S02]  /*143c0*/  @!P0 IMAD.MOV.U32 R218, RZ, RZ, R144 ;  /* 0x000000ffffda8224 */ /* 0x001fe400078e0090 */
[----:B------:R-:W-:Y:S01]  /*143d0*/  @!P0 IMAD.MOV.U32 R219, RZ, RZ, R145 ;  /* 0x000000ffffdb8224 */ /* 0x000fe200078e0091 */
[----:B------:R-:W4:Y:S04]  /*143e0*/  LDL R144, [R1+0x9b8] ;  /* 0x0009b80001907983 */ /* 0x000f280000100800 */
[----:B------:R0:W4:Y:S04]  /*143f0*/  @!P0 LDG.E.U16 R248, desc[UR60][R218.64] ;  /* 0x0000003cdaf88981 */ /* 0x000128000c1e1500 */
[----:B------:R-:W4:Y:S01]  /*14400*/  LDL R145, [R1+0x9b4] ;  /* 0x0009b40001917983 */ /* 0x000f220000100800 */
[----:B0-----:R-:W-:-:S03]  /*14410*/  @!P0 IMAD.MOV.U32 R219, RZ, RZ, R143 ;  /* 0x000000ffffdb8224 */ /* 0x001fc600078e008f */
[----:B------:R-:W4:Y:S01]  /*14420*/  LDL R143, [R1+0x994] ;  /* 0x00099400018f7983 */ /* 0x000f220000100800 */
[----:B---3--:R-:W-:-:S05]  /*14430*/  @!P0 IMAD.MOV.U32 R218, RZ, RZ, R110 ;  /* 0x000000ffffda8224 */ /* 0x008fca00078e006e */
[----:B------:R0:W3:Y:S02]  /*14440*/  @!P0 LDG.E.U16 R247, desc[UR60][R218.64] ;  /* 0x0000003cdaf78981 */ /* 0x0000e4000c1e1500 */
[----:B0-----:R-:W-:Y:S02]  /*14450*/  @!P0 IMAD.MOV.U32 R218, RZ, RZ, R142 ;  /* 0x000000ffffda8224 */ /* 0x001fe400078e008e */
[----:B--2---:R-:W-:Y:S01]  /*14460*/  @!P0 IMAD.MOV.U32 R219, RZ, RZ, R98 ;  /* 0x000000ffffdb8224 */ /* 0x004fe200078e0062 */
[----:B------:R-:W2:Y:S04]  /*14470*/  LDL R142, [R1+0x998] ;  /* 0x00099800018e7983 */ /* 0x000ea80000100800 */
[----:B------:R4:W3:Y:S02]  /*14480*/  @!P0 LDG.E.U16 R246, desc[UR60][R218.64] ;  /* 0x0000003cdaf68981 */ /* 0x0008e4000c1e1500 */
[----:B----4-:R-:W-:-:S02]  /*14490*/  @!P0 IMAD.MOV.U32 R218, RZ, RZ, R107 ;  /* 0x000000ffffda8224 */ /* 0x010fc400078e006b */
        /* <DEDUP_REMOVED lines=13> */
[----:B------:R-:W3:Y:S01]  /*14570*/  LDL.LU R2, [R1+0xa78] ;  /* 0x000a780001027983 */ /* 0x000ee20000300800 */
[----:B------:R-:W-:Y:S01]  /*14580*/  PRMT R242, RZ, 0x7610, R242 ;  /* 0x00007610fff27816 */ /* 0x000fe200000000f2 */
[----:B------:R-:W-:Y:S01]  /*14590*/  @!P0 IMAD.MOV.U32 R219, RZ, RZ, R10 ;  /* 0x000000ffffdb8224 */ /* 0x000fe200078e000a */
[----:B------:R-:W-:Y:S01]  /*145a0*/  PRMT R241, RZ, 0x7610, R241 ;  /* 0x00007610fff17816 */ /* 0x000fe200000000f1 */
[----:B------:R-:W4:Y:S04]  /*145b0*/  LDL.LU R10, [R1+0x8d8] ;  /* 0x0008d800010a7983 */ /* 0x000f280000300800 */
[----:B------:R0:W4:Y:S01]  /*145c0*/  @!P0 LDG.E.U16 R242, desc[UR60][R218.64] ;  /* 0x0000003cdaf28981 */ /* 0x000122000c1e1500 */
[----:B------:R-:W-:Y:S01]  /*145d0*/  PRMT R240, RZ, 0x7610, R240 ;  /* 0x00007610fff07816 */ /* 0x000fe200000000f0 */
[----:B0-----:R-:W-:-:S02]  /*145e0*/  @!P0 IMAD.MOV.U32 R218, RZ, RZ, R6 ;  /* 0x000000ffffda8224 */ /* 0x001fc400078e0006 */
        /* <DEDUP_REMOVED lines=9> */
[----:B0-----:R-:W4:Y:S01]  /*14680*/  LDL.LU R221, [R1+0x974] ;  /* 0x0009740001dd7983 */ /* 0x001f220000300800 */
[----:B-1----:R-:W-:Y:S02]  /*14690*/  @!P0 IMAD.MOV.U32 R218, RZ, RZ, R8 ;  /* 0x000000ffffda8224 */ /* 0x002fe400078e0008 */
[----:B------:R-:W-:Y:S01]  /*146a0*/  @!P0 IMAD.MOV.U32 R219, RZ, RZ, R217 ;  /* 0x000000ffffdb8224 */ /* 0x000fe200078e00d9 */
[----:B------:R-:W-:Y:S04]  /*146b0*/  STL [R1+0x12f0], R9 ;  /* 0x0012f00901007387 */ /* 0x000fe80000100800 */
[----:B------:R0:W-:Y:S04]  /*146c0*/  STL [R1+0x12ec], R223 ;  /* 0x0012ecdf01007387 */ /* 0x0001e80000100800 */
[----:B------:R2:W4:Y:S04]  /*146d0*/  @!P0 LDG.E.U16 R239, desc[UR60][R218.64] ;  /* 0x0000003cdaef8981 */ /* 0x000528000c1e1500 */
[----:B0-----:R-:W4:Y:S04]  /*146e0*/  LDL.LU R223, [R1+0x8f8] ;  /* 0x0008f80001df7983 */ /* 0x001f280000300800 */
[----:B------:R0:W-:Y:S04]  /*146f0*/  STL [R1+0x12f8], R8 ;  /* 0x0012f80801007387 */ /* 0x0001e80000100800 */
[----:B------:R-:W-:Y:S01]  /*14700*/  STL [R1+0x12f4], R217 ;  /* 0x0012f4d901007387 */ /* 0x000fe20000100800 */
[----:B------:R-:W-:-:S02]  /*14710*/  PRMT R237, RZ, 0x7610, R237 ;  /* 0x00007610ffed7816 */ /* 0x000fc400000000ed */
[----:B------:R-:W-:Y:S02]  /*14720*/  PRMT R236, RZ, 0x7610, R236 ;  /* 0x00007610ffec7816 */ /* 0x000fe400000000ec */
[----:B------:R-:W-:Y:S02]  /*14730*/  PRMT R235, RZ, 0x7610, R235 ;  /* 0x00007610ffeb7816 */ /* 0x000fe400000000eb */
[----:B------:R-:W-:Y:S01]  /*14740*/  PRMT R234, RZ, 0x7610, R234 ;  /* 0x00007610ffea7816 */ /* 0x000fe200000000ea */
[----:B--2---:R-:W-:Y:S02]  /*14750*/  @!P0 IMAD.MOV.U32 R219, RZ, RZ, R97 ;  /* 0x000000ffffdb8224 */ /* 0x004fe400078e0061 */
[----:B------:R-:W2:Y:S01]  /*14760*/  LDL.LU R97, [R1+0x9d4] ;  /* 0x0009d40001617983 */ /* 0x000ea20000300800 */
[----:B---3--:R-:W-:-:S05]  /*14770*/  @!P0 IMAD.MOV.U32 R218, RZ, RZ, R2 ;  /* 0x000000ffffda8224 */ /* 0x008fca00078e0002 */
[----:B------:R1:W3:Y:S02]  /*14780*/  @!P0 LDG.E.U16 R238, desc[UR60][R218.64] ;  /* 0x0000003cdaee8981 */ /* 0x0002e4000c1e1500 */
[----:B-1----:R-:W-:Y:S02]  /*14790*/  @!P0 IMAD.MOV.U32 R218, RZ, RZ, R141 ;  /* 0x000000ffffda8224 */ /* 0x002fe400078e008d */
[----:B------:R-:W-:-:S05]  /*147a0*/  @!P0 IMAD.MOV.U32 R219, RZ, RZ, R154 ;  /* 0x000000ffffdb8224 */ /* 0x000fca00078e009a */
[----:B------:R1:W3:Y:S04]  /*147b0*/  @!P0 LDG.E.U16 R237, desc[UR60][R218.64] ;  /* 0x0000003cdaed8981 */ /* 0x0002e8000c1e1500 */
[----:B------:R0:W-:Y:S04]  /*147c0*/  STL [R1+0x1354], R2 ;  /* 0x0013540201007387 */ /* 0x0001e80000100800 */
[----:B------:R-:W3:Y:S01]  /*147d0*/  LDL R141, [R1+0x954] ;  /* 0x00095400018d7983 */ /* 0x000ee20000100800 */
[----:B-1----:R-:W-:Y:S02]  /*147e0*/  @!P0 IMAD.MOV.U32 R218, RZ, RZ, R152 ;  /* 0x000000ffffda8224 */ /* 0x002fe400078e0098 */
[----:B------:R-:W-:Y:S01]  /*147f0*/  @!P0 IMAD.MOV.U32 R219, RZ, RZ, R153 ;  /* 0x000000ffffdb8224 */ /* 0x000fe200078e0099 */
[----:B------:R-:W3:Y:S04]  /*14800*/  LDL R9, [R1+0x934] ;  /* 0x0009340001097983 */ /* 0x000ee80000100800 */
[----:B------:R4:W3:Y:S04]  /*14810*/  @!P0 LDG.E.U16 R236, desc[UR60][R218.64] ;  /* 0x0000003cdaec8981 */ /* 0x0008e8000c1e1500 */
[----:B0-----:R-:W3:Y:S04]  /*14820*/  LDL R8, [R1+0x914] ;  /* 0x0009140001087983 */ /* 0x001ee80000100800 */
[----:B------:R-:W3:Y:S01]  /*14830*/  LDL R2, [R1+0x918] ;  /* 0x0009180001027983 */ /* 0x000ee20000100800 */
[----:B----4-:R-:W-:-:S02]  /*14840*/  @!P0 IMAD.MOV.U32 R218, RZ, RZ, R95 ;  /* 0x000000ffffda8224 */ /* 0x010fc400078e005f */
[----:B------:R-:W-:Y:S01]  /*14850*/  @!P0 IMAD.MOV.U32 R219, RZ, RZ, R148 ;  /* 0x000000ffffdb8224 */ /* 0x000fe200078e0094 */
[----:B------:R-:W4:Y:S04]  /*14860*/  LDL.LU R95, [R1+0x978] ;  /* 0x00097800015f7983 */ /* 0x000f280000300800 */
[----:B------:R0:W3:Y:S04]  /*14870*/  @!P0 LDG.E.U16 R235, desc[UR60][R218.64] ;  /* 0x0000003cdaeb8981 */ /* 0x0000e8000c1e1500 */
[----:B------:R-:W3:Y:S01]  /*14880*/  LDL.LU R6, [R1+0x958] ;  /* 0x0009580001067983 */ /* 0x000ee20000300800 */
[----:B0-----:R-:W-:-:S02]  /*14890*/  @!P0 IMAD.MOV.U32 R218, RZ, RZ, R146 ;  /* 0x000000ffffda8224 */ /* 0x001fc400078e0092 */
[----:B------:R-:W-:-:S05]  /*148a0*/  @!P0 IMAD.MOV.U32 R219, RZ, RZ, R147 ;  /* 0x000000ffffdb8224 */ /* 0x000fca00078e0093 */
[----:B------:R0:W3:Y:S02]  /*148b0*/  @!P0 LDG.E.U16 R234, desc[UR60][R218.64] ;  /* 0x0000003cdaea8981 */ /* 0x0000e4000c1e1500 */
[----:B0-----:R-:W-:Y:S02]  /*148c0*/  @!P0 IMAD.MOV.U32 R218, RZ, RZ, R93 ;  /* 0x000000ffffda8224 */ /* 0x001fe400078e005d */
[----:B------:R-:W3:Y:S01]  /*148d0*/  LDL.LU R93, [R1+0x938] ;  /* 0x00093800015d7983 */ /* 0x000ee20000300800 */
[----:B------:R-:W-:Y:S02]  /*148e0*/  PRMT R233, RZ, 0x7610, R233 ;  /* 0x00007610ffe97816 */ /* 0x000fe400000000e9 */
[----:B------:R-:W-:Y:S02]  /*148f0*/  PRMT R232, RZ, 0x7610, R232 ;  /* 0x00007610ffe87816 */ /* 0x000fe400000000e8 */
[----:B------:R-:W-:Y:S02]  /*14900*/  PRMT R231, RZ, 0x7610, R231 ;  /* 0x00007610ffe77816 */ /* 0x000fe400000000e7 */
[----:B------:R-:W-:-:S02]  /*14910*/  PRMT R230, RZ, 0x7610, R230 ;  /* 0x00007610ffe67816 */ /* 0x000fc400000000e6 */
[----:B------:R-:W-:Y:S02]  /*14920*/  PRMT R229, RZ, 0x7610, R229 ;  /* 0x00007610ffe57816 */ /* 0x000fe400000000e5 */
[----:B------:R-:W-:Y:S02]  /*14930*/  PRMT R228, RZ, 0x7610, R228 ;  /* 0x00007610ffe47816 */ /* 0x000fe400000000e4 */
[----:B------:R-:W-:Y:S02]  /*14940*/  PRMT R226, RZ, 0x7610, R226 ;  /* 0x00007610ffe27816 */ /* 0x000fe400000000e2 */
[----:B------:R-:W-:Y:S02]  /*14950*/  PRMT R225, RZ, 0x7610, R225 ;  /* 0x00007610ffe17816 */ /* 0x000fe400000000e1 */
[----:B------:R-:W-:Y:S02]  /*14960*/  PRMT R224, RZ, 0x7610, R224 ;  /* 0x00007610ffe07816 */ /* 0x000fe400000000e0 */
[----:B------:R-:W-:Y:S01]  /*14970*/  PRMT R216, RZ, 0x7610, R216 ;  /* 0x00007610ffd87816 */ /* 0x000fe200000000d8 */
        /* <DEDUP_REMOVED lines=12> */
[----:B------:R-:W3:Y:S04]  /*14a40*/  LDL.LU.64 R152, [R1+0x400] ;  /* 0x0004000001987983 */ /* 0x000ee80000300a00 */
        /* <DEDUP_REMOVED lines=27> */
[----:B------:R-:W3:Y:S01]  /*14c00*/  LDL.LU.64 R208, [R1+0x4e0] ;  /* 0x0004e00001d07983 */ /* 0x000ee20000300a00 */
[----:B--2---:R-:W-:-:S03]  /*14c10*/  @!P0 IMAD.MOV.U32 R219, RZ, RZ, R97 ;  /* 0x000000ffffdb8224 */ /* 0x004fc600078e0061 */
[----:B------:R-:W2:Y:S04]  /*14c20*/  LDL.LU.64 R210, [R1+0x4e8] ;  /* 0x0004e80001d27983 */ /* 0x000ea80000300a00 */
[----:B------:R0:W2:Y:S04]  /*14c30*/  @!P0 LDG.E.U16 R233, desc[UR60][R218.64] ;  /* 0x0000003cdae98981 */ /* 0x0000a8000c1e1500 */
[----:B------:R-:W2:Y:S04]  /*14c40*/  LDL.LU.64 R212, [R1+0x4f0] ;  /* 0x0004f00001d47983 */ /* 0x000ea80000300a00 */
[----:B------:R-:W2:Y:S01]  /*14c50*/  LDL.LU.64 R214, [R1+0x4f8] ;  /* 0x0004f80001d67983 */ /* 0x000ea20000300a00 */
[----:B0-----:R-:W-:-:S02]  /*14c60*/  @!P0 IMAD.MOV.U32 R218, RZ, RZ, R144 ;  /* 0x000000ffffda8224 */ /* 0x001fc400078e0090 */
[----:B------:R-:W-:-:S05]  /*14c70*/  @!P0 IMAD.MOV.U32 R219, RZ, RZ, R145 ;  /* 0x000000ffffdb8224 */ /* 0x000fca00078e0091 */
[----:B------:R0:W2:Y:S02]  /*14c80*/  @!P0 LDG.E.U16 R232, desc[UR60][R218.64] ;  /* 0x0000003cdae88981 */ /* 0x0000a4000c1e1500 */
[----:B0-----:R-:W-:Y:S02]  /*14c90*/  @!P0 IMAD.MOV.U32 R218, RZ, RZ, R142 ;  /* 0x000000ffffda8224 */ /* 0x001fe400078e008e */
[----:B------:R-:W-:-:S05]  /*14ca0*/  @!P0 IMAD.MOV.U32 R219, RZ, RZ, R143 ;  /* 0x000000ffffdb8224 */ /* 0x000fca00078e008f */
[----:B------:R0:W2:Y:S02]  /*14cb0*/  @!P0 LDG.E.U16 R231, desc[UR60][R218.64] ;  /* 0x0000003cdae78981 */ /* 0x0000a4000c1e1500 */
[----:B0-----:R-:W-:Y:S02]  /*14cc0*/  @!P0 IMAD.MOV.U32 R219, RZ, RZ, R221 ;  /* 0x000000ffffdb8224 */ /* 0x001fe400078e00dd */
[----:B----4-:R-:W-:-:S05]  /*14cd0*/  @!P0 IMAD.MOV.U32 R218, RZ, RZ, R95 ;  /* 0x000000ffffda8224 */ /* 0x010fca00078e005f */
[----:B------:R3:W4:Y:S02]  /*14ce0*/  @!P0 LDG.E.U16 R230, desc[UR60][R218.64] ;  /* 0x0000003cdae68981 */ /* 0x000724000c1e1500 */
[----:B---3--:R-:W-:Y:S02]  /*14cf0*/  @!P0 IMAD.MOV.U32 R218, RZ, RZ, R6 ;  /* 0x000000ffffda8224 */ /* 0x008fe400078e0006 */
[----:B------:R-:W-:-:S05]  /*14d00*/  @!P0 IMAD.MOV.U32 R219, RZ, RZ, R141 ;  /* 0x000000ffffdb8224 */ /* 0x000fca00078e008d */
[----:B------:R0:W3:Y:S02]  /*14d10*/  @!P0 LDG.E.U16 R229, desc[UR60][R218.64] ;  /* 0x0000003cdae58981 */ /* 0x0000e4000c1e1500 */
[----:B0-----:R-:W-:Y:S02]  /*14d20*/  @!P0 IMAD.MOV.U32 R219, RZ, RZ, R9 ;  /* 0x000000ffffdb8224 */ /* 0x001fe400078e0009 */
        /* <DEDUP_REMOVED lines=13> */
[----:B------:R-:W3:Y:S04]  /*14e00*/  @!P0 LDG.E.U16 R216, desc[UR60][R218.64] ;  /* 0x0000003cdad88981 */ /* 0x000ee8000c1e1500 */
        /* <DEDUP_REMOVED lines=87> */
[----:B------:R-:W-:Y:S01]  /*15380*/  STS.U16 [R16+0x13d00], R27 ;  /* 0x013d001b10007388 */ /* 0x000fe20000000400 */
[----:B0-----:R-:W0:Y:S03]  /*15390*/  S2R R3, SR_CgaCtaId ;  /* 0x0000000000037919 */ /* 0x001e260000008800 */
        /* <DEDUP_REMOVED lines=18> */
[----:B------:R-:W-:Y:S04]  /*154c0*/  STS.U16 [R14+0x10700], R237 ;  /* 0x010700ed0e007388 */ /* 0x000fe80000000400 */
[----:B------:R-:W-:Y:S04]  /*154d0*/  STS.U16 [R14+0x10b00], R236 ;  /* 0x010b00ec0e007388 */ /* 0x000fe80000000400 */
[----:B------:R-:W-:Y:S04]  /*154e0*/  STS.U16 [R14+0x10f00], R235 ;  /* 0x010f00eb0e007388 */ /* 0x000fe80000000400 */
[----:B------:R-:W-:Y:S04]  /*154f0*/  STS.U16 [R14+0x11300], R234 ;  /* 0x011300ea0e007388 */ /* 0x000fe80000000400 */
[----:B--2---:R-:W-:Y:S04]  /*15500*/  STS.U16 [R14+0x11700], R233 ;  /* 0x011700e90e007388 */ /* 0x004fe80000000400 */
[----:B------:R-:W-:Y:S04]  /*15510*/  STS.U16 [R14+0x11b00], R232 ;  /* 0x011b00e80e007388 */ /* 0x000fe80000000400 */
[----:B------:R-:W-:Y:S04]  /*15520*/  STS.U16 [R14+0x11f00], R231 ;  /* 0x011f00e70e007388 */ /* 0x000fe80000000400 */
[----:B----4-:R-:W-:Y:S04]  /*15530*/  STS.U16 [R14+0x12300], R230 ;  /* 0x012300e60e007388 */ /* 0x010fe80000000400 */
[----:B---3--:R-:W-:Y:S04]  /*15540*/  STS.U16 [R14+0x12700], R229 ;  /* 0x012700e50e007388 */ /* 0x008fe80000000400 */
[----:B------:R-:W-:Y:S04]  /*15550*/  STS.U16 [R14+0x12b00], R228 ;  /* 0x012b00e40e007388 */ /* 0x000fe80000000400 */
[----:B------:R-:W-:Y:S04]  /*15560*/  STS.U16 [R14+0x12f00], R226 ;  /* 0x012f00e20e007388 */ /* 0x000fe80000000400 */
[----:B------:R2:W-:Y:S04]  /*15570*/  STS.U16 [R14+0x13300], R225 ;  /* 0x013300e10e007388 */ /* 0x0005e80000000400 */
[----:B------:R-:W-:Y:S04]  /*15580*/  STS.U16 [R14+0x13700], R224 ;  /* 0x013700e00e007388 */ /* 0x000fe80000000400 */
[----:B------:R-:W-:Y:S01]  /*15590*/  STS.U16 [R14+0x13b00], R216 ;  /* 0x013b00d80e007388 */ /* 0x000fe20000000400 */
[----:B------:R3:W-:Y:S06]  /*155a0*/  MEMBAR.ALL.CTA ;  /* 0x0000000000007992 */ /* 0x0007ec0000008000 */
[----:B---3--:R-:W3:Y:S01]  /*155b0*/  FENCE.VIEW.ASYNC.S ;  /* 0x00000000000073c6 */ /* 0x008ee20000000000 */
[----:B------:R-:W-:Y:S01]  /*155c0*/  MOV R2, 0x400 ;  /* 0x0000040000027802 */ /* 0x000fe20000000f00 */
[----:B------:R-:W-:-:S02]  /*155d0*/  UMOV UR17, 0x40000040 ;  /* 0x4000004000117882 */ /* 0x000fc40000000000 */
[----:B-1----:R-:W4:Y:S01]  /*155e0*/  LDL.LU.64 R24, [R1+0x300] ;  /* 0x0003000001187983 */ /* 0x002f220000300a00 */
[----:B0-----:R-:W-:-:S03]  /*155f0*/  LEA R2, R3, R2, 0x18 ;  /* 0x0000000203027211 */ /* 0x001fc600078ec0ff */
[----:B------:R-:W4:Y:S01]  /*15600*/  LDL.LU.64 R26, [R1+0x308] ;  /* 0x00030800011a7983 */ /* 0x000f220000300a00 */
[----:B------:R-:W-:-:S03]  /*15610*/  SHF.R.U32.HI R2, RZ, 0x4, R2 ;  /* 0x00000004ff027819 */ /* 0x000fc60000011602 */
[----:B------:R-:W4:Y:S01]  /*15620*/  LDL.LU.64 R28, [R1+0x310] ;  /* 0x00031000011c7983 */ /* 0x000f220000300a00 */
[----:B---3--:R-:W-:Y:S01]  /*15630*/  BAR.SYNC.DEFER_BLOCKING 0x0 ;  /* 0x0000000000007b1d */ /* 0x008fe20000010000 */
[----:B------:R-:W-:-:S04]  /*15640*/  SGXT.U32 R2, R2, 0xe ;  /* 0x0000000e0202781a */ /* 0x000fc80000000000 */
[----:B------:R-:W-:Y:S01]  /*15650*/  R2UR UR16, R2 ;  /* 0x00000000021072ca */ /* 0x000fe200000e0000 */
[----:B------:R-:W4:Y:S04]  /*15660*/  LDL.LU.64 R30, [R1+0x318] ;  /* 0x00031800011e7983 */ /* 0x000f280000300a00 */
[----:B------:R-:W4:Y:S04]  /*15670*/  LDL.LU.64 R32, [R1+0x320] ;  /* 0x0003200001207983 */ /* 0x000f280000300a00 */
[----:B------:R-:W4:Y:S04]  /*15680*/  LDL.LU.64 R34, [R1+0x328] ;  /* 0x0003280001227983 */ /* 0x000f280000300a00 */
[----:B------:R-:W4:Y:S01]  /*15690*/  LDL.LU.64 R36, [R1+0x330] ;  /* 0x0003300001247983 */ /* 0x000f220000300a00 */
[----:B------:R-:W-:-:S03]  /*156a0*/  WARPGROUP.ARRIVE ;  /* 0x00000000000079c5 */ /* 0x000fc60000000000 */
[----:B------:R-:W4:Y:S04]  /*156b0*/  LDL.LU.64 R38, [R1+0x338] ;  /* 0x0003380001267983 */ /* 0x000f280000300a00 */
[----:B------:R-:W4:Y:S01]  /*156c0*/  LDL.LU.64 R40, [R1+0x340] ;  /* 0x0003400001287983 */ /* 0x000f220000300a00 */
[----:B------:R-:W-:Y:S03]  /*156d0*/  HGMMA.64x128x16.F32.BF16 R152, gdesc[UR16].tnspA, R152, gsb0 ;  /* 0x21e00000109879f0 */ /* 0x000fe60008001898 */
[----:B------:R-:W4:Y:S04]  /*156e0*/  LDL.LU.64 R42, [R1+0x348] ;  /* 0x00034800012a7983 */ /* 0x000f280000300a00 */
        /* <DEDUP_REMOVED lines=21> */
[----:B------:R-:W4:Y:S01]  /*15840*/  LDL.LU.64 R86, [R1+0x3f8] ;  /* 0x0003f80001567983 */ /* 0x000f220000300a00 */
[----:B------:R-:W-:-:S02]  /*15850*/  WARPGROUP.DEPBAR.LE gsb0, 0x0 ;  /* 0x00008000000079c5 */ /* 0x000fc40000010000 */
[----:B------:R-:W-:-:S06]  /*15860*/  WARPGROUP.ARRIVE ;  /* 0x00000000000079c5 */ /* 0x000fcc0000000000 */
[----:B------:R-:W-:Y:S03]  /*15870*/  HGMMA.64x128x16.F32.BF16 R152, gdesc[UR4].tnspA, R152, gsb0 ;  /* 0x21e00000049879f0 */ /* 0x000fe60008001898 */
[----:B------:R-:W-:Y:S02]  /*15880*/  WARPGROUP.DEPBAR.LE gsb0, 0x0 ;  /* 0x00008000000079c5 */ /* 0x000fe40000010000 */
[----:B------:R-:W-:-:S07]  /*15890*/  WARPGROUP.ARRIVE ;  /* 0x00000000000079c5 */ /* 0x000fce0000000000 */
[----:B------:R-:W-:Y:S01]  /*158a0*/  HGMMA.64x128x16.F32.BF16 R152, gdesc[UR8].tnspA, R152, gsb0 ;  /* 0x21e00000089879f0 */ /* 0x000fe20008001898 */
[----:B------:R-:W-:Y:S01]  /*158b0*/  UIADD3.64 UR52, UR4, 0x180, URZ ;  /* 0x0000018004347897 */ /* 0x000fe2000fffe03f */
[----:B------:R-:W-:Y:S01]  /*158c0*/  UMOV UR54, UR18 ;  /* 0x0000001200367c82 */ /* 0x000fe20008000000 */
[----:B------:R-:W-:Y:S01]  /*158d0*/  UMOV UR55, UR19 ;  /* 0x0000001300377c82 */ /* 0x000fe20008000000 */
[----:B------:R-:W-:Y:S02]  /*158e0*/  WARPGROUP.DEPBAR.LE gsb0, 0x0 ;  /* 0x00008000000079c5 */ /* 0x000fe40000010000 */
[----:B------:R-:W-:-:S06]  /*158f0*/  WARPGROUP.ARRIVE ;  /* 0x00000000000079c5 */ /* 0x000fcc0000000000 */
[----:B------:R-:W-:Y:S01]  /*15900*/  HGMMA.64x128x16.F32.BF16 R152, gdesc[UR12].tnspA, R152, gsb0 ;  /* 0x21e000000c9879f0 */ /* 0x000fe20008001898 */
[----:B------:R-:W-:Y:S01]  /*15910*/  UIADD3.64 UR48, UR4, 0x200, URZ ;  /* 0x0000020004307897 */ /* 0x000fe2000fffe03f */
[----:B------:R-:W-:Y:S01]  /*15920*/  UMOV UR50, UR6 ;  /* 0x0000000600327c82 */ /* 0x000fe20008000000 */
[----:B------:R-:W-:Y:S01]  /*15930*/  UMOV UR51, UR7 ;  /* 0x0000000700337c82 */ /* 0x000fe20008000000 */
[----:B------:R-:W-:Y:S02]  /*15940*/  WARPGROUP.DEPBAR.LE gsb0, 0x0 ;  /* 0x00008000000079c5 */ /* 0x000fe40000010000 */
[----:B----4-:R-:W-:-:S06]  /*15950*/  WARPGROUP.ARRIVE ;  /* 0x00000000000079c5 */ /* 0x010fcc0000000000 */
        /* <DEDUP_REMOVED lines=11> */
[----:B------:R-:W-:-:S06]  /*15a10*/  WARPGROUP.ARRIVE ;  /* 0x00000000000079c5 */ /* 0x000fcc0000000000 */
[----:B------:R-:W-:Y:S01]  /*15a20*/  HGMMA.64x128x16.F32.BF16 R24, gdesc[UR52].tnspA, R24, gsb0 ;  /* 0x21e00000341879f0 */ /* 0x000fe20008001818 */
        /* <DEDUP_REMOVED lines=11> */
[----:B------:R-:W-:Y:S01]  /*15ae0*/  STL.64 [R1+0x450], R172 ;  /* 0x000450ac01007387 */ /* 0x000fe20000100a00 */
[----:B------:R-:W-:-:S02]  /*15af0*/  WARPGROUP.DEPBAR.LE gsb0, 0x0 ;  /* 0x00008000000079c5 */ /* 0x000fc40000010000 */
[----:B------:R-:W-:-:S06]  /*15b00*/  WARPGROUP.ARRIVE ;  /* 0x00000000000079c5 */ /* 0x000fcc0000000000 */
[----:B------:R-:W-:Y:S01]  /*15b10*/  HGMMA.64x128x16.F32.BF16 R24, gdesc[UR48].tnspA, R24, gsb0 ;  /* 0x21e00000301879f0 */ /* 0x000fe20008001818 */
        /* <DEDUP_REMOVED lines=13> */
[----:B------:R-:W-:-:S03]  /*15bf0*/  IMAD.MOV.U32 R238, RZ, RZ, R154 ;  /* 0x000000ffffee7224 */ /* 0x000fc600078e009a */
[----:B------:R-:W-:Y:S01]  /*15c00*/  STL.64 [R1+0x4c0], R200 ;  /* 0x0004c0c801007387 */ /* 0x000fe20000100a00 */
[----:B------:R-:W-:-:S03]  /*15c10*/  IMAD.MOV.U32 R250, RZ, RZ, R153 ;  /* 0x000000fffffa7224 */ /* 0x000fc600078e0099 */
[----:B------:R-:W-:Y:S01]  /*15c20*/  STL.64 [R1+0x4c8], R202 ;  /* 0x0004c8ca01007387 */ /* 0x000fe20000100a00 */
[----:B------:R-:W-:-:S03]  /*15c30*/  IMAD.MOV.U32 R252, RZ, RZ, R155 ;  /* 0x000000fffffc7224 */ /* 0x000fc600078e009b */
[----:B------:R-:W-:Y:S01]  /*15c40*/  STL.64 [R1+0x4d0], R204 ;  /* 0x0004d0cc01007387 */ /* 0x000fe20000100a00 */
[----:B--2---:R-:W-:-:S03]  /*15c50*/  IMAD.MOV.U32 R225, RZ, RZ, R198 ;  /* 0x000000ffffe17224 */ /* 0x004fc600078e00c6 */
[----:B------:R-:W-:Y:S01]  /*15c60*/  STL.64 [R1+0x4d8], R206 ;  /* 0x0004d8ce01007387 */ /* 0x000fe20000100a00 */
[----:B------:R-:W-:-:S03]  /*15c70*/  IMAD.MOV.U32 R230, RZ, RZ, R197 ;  /* 0x000000ffffe67224 */ /* 0x000fc600078e00c5 */
[----:B------:R-:W-:Y:S01]  /*15c80*/  STL.64 [R1+0x4e0], R208 ;  /* 0x0004e0d001007387 */ /* 0x000fe20000100a00 */
[----:B------:R-:W-:-:S03]  /*15c90*/  IMAD.MOV.U32 R232, RZ, RZ, R199 ;  /* 0x000000ffffe87224 */ /* 0x000fc600078e00c7 */
[----:B------:R-:W-:Y:S01]  /*15ca0*/  STL.64 [R1+0x4e8], R210 ;  /* 0x0004e8d201007387 */ /* 0x000fe20000100a00 */
[----:B------:R-:W-:-:S03]  /*15cb0*/  IMAD.MOV.U32 R247, RZ, RZ, R200 ;  /* 0x000000fffff77224 */ /* 0x000fc600078e00c8 */
[----:B------:R-:W-:Y:S04]  /*15cc0*/  STL.64 [R1+0x4f0], R212 ;  /* 0x0004f0d401007387 */ /* 0x000fe80000100a00 */
[----:B------:R-:W-:Y:S04]  /*15cd0*/  STL.64 [R1+0x4f8], R214 ;  /* 0x0004f8d601007387 */ /* 0x000fe80000100a00 */
[----:B------:R-:W-:Y:S04]  /*15ce0*/  STL [R1+0x1358], R238 ;  /* 0x001358ee01007387 */ /* 0x000fe80000100800 */
[----:B------:R-:W-:Y:S04]  /*15cf0*/  STL [R1+0x1344], R250 ;  /* 0x001344fa01007387 */ /* 0x000fe80000100800 */
[----:B------:R-:W-:Y:S04]  /*15d00*/  STL [R1+0x1340], R252 ;  /* 0x001340fc01007387 */ /* 0x000fe80000100800 */
[----:B------:R-:W-:Y:S04]  /*15d10*/  STL [R1+0x133c], R225 ;  /* 0x00133ce101007387 */ /* 0x000fe80000100800 */
[----:B------:R-:W-:Y:S04]  /*15d20*/  STL [R1+0x1338], R230 ;  /* 0x001338e601007387 */ /* 0x000fe80000100800 */
[----:B------:R-:W-:Y:S04]  /*15d30*/  STL [R1+0x1334], R232 ;  /* 0x001334e801007387 */ /* 0x000fe80000100800 */
[----:B------:R-:W-:Y:S01]  /*15d40*/  STL [R1+0x1330], R247 ;  /* 0x001330f701007387 */ /* 0x000fe20000100800 */
[----:B------:R-:W-:-:S03]  /*15d50*/  WARPGROUP.DEPBAR.LE gsb0, 0x0 ;  /* 0x00008000000079c5 */ /* 0x000fc60000010000 */
[----:B------:R0:W-:Y:S04]  /*15d60*/  STL.64 [R1+0x300], R24 ;  /* 0x0003001801007387 */ /* 0x0001e80000100a00 */
        /* <DEDUP_REMOVED lines=26> */
[----:B------:R4:W-:Y:S01]  /*15f10*/  STL.64 [R1+0x3d8], R78 ;  /* 0x0003d84e01007387 */ /* 0x0009e20000100a00 */
[----:B------:R-:W-:-:S03]  /*15f20*/  IMAD.MOV.U32 R240, RZ, RZ, R24 ;  /* 0x000000fffff07224 */ /* 0x000fc600078e0018 */
[----:B------:R4:W-:Y:S01]  /*15f30*/  STL.64 [R1+0x3e0], R80 ;  /* 0x0003e05001007387 */ /* 0x0009e20000100a00 */
[----:B------:R-:W-:-:S03]  /*15f40*/  IMAD.MOV.U32 R242, RZ, RZ, R26 ;  /* 0x000000fffff27224 */ /* 0x000fc600078e001a */
[----:B------:R4:W-:Y:S04]  /*15f50*/  STL.64 [R1+0x3e8], R82 ;  /* 0x0003e85201007387 */ /* 0x0009e80000100a00 */
[----:B------:R4:W-:Y:S04]  /*15f60*/  STL.64 [R1+0x3f0], R84 ;  /* 0x0003f05401007387 */ /* 0x0009e80000100a00 */
[----:B------:R4:W-:Y:S04]  /*15f70*/  STL.64 [R1+0x3f8], R86 ;  /* 0x0003f85601007387 */ /* 0x0009e80000100a00 */
[----:B0-----:R-:W4:Y:S04]  /*15f80*/  LDL.LU.64 R24, [R1+0x200] ;  /* 0x0002000001187983 */ /* 0x001f280000300a00 */
[----:B-1----:R-:W4:Y:S04]  /*15f90*/  LDL.LU.64 R26, [R1+0x208] ;  /* 0x00020800011a7983 */ /* 0x002f280000300a00 */
[----:B--2---:R-:W2:Y:S04]  /*15fa0*/  LDL.LU.64 R28, [R1+0x210] ;  /* 0x00021000011c7983 */ /* 0x004ea80000300a00 */
[----:B---3--:R-:W2:Y:S04]  /*15fb0*/  LDL.LU.64 R30, [R1+0x218] ;  /* 0x00021800011e7983 */ /* 0x008ea80000300a00 */
[----:B----4-:R-:W2:Y:S04]  /*15fc0*/  LDL.LU.64 R32, [R1+0x220] ;  /* 0x0002200001207983 */ /* 0x010ea80000300a00 */
[----:B------:R-:W2:Y:S04]  /*15fd0*/  LDL.LU.64 R34, [R1+0x228] ;  /* 0x0002280001227983 */ /* 0x000ea80000300a00 */
        /* <DEDUP_REMOVED lines=11> */
[----:B------:R-:W2:Y:S01]  /*16090*/  LDL.LU.64 R58, [R1+0x288] ;  /* 0x00028800013a7983 */ /* 0x000ea20000300a00 */
[----:B------:R-:W-:-:S03]  /*160a0*/  IMAD.MOV.U32 R234, RZ, RZ, R69 ;  /* 0x000000ffffea7224 */ /* 0x000fc600078e0045 */
[----:B------:R-:W2:Y:S01]  /*160b0*/  LDL.LU.64 R60, [R1+0x290] ;  /* 0x00029000013c7983 */ /* 0x000ea20000300a00 */
[----:B------:R-:W-:-:S03]  /*160c0*/  IMAD.MOV.U32 R226, RZ, RZ, R68 ;  /* 0x000000ffffe27224 */ /* 0x000fc600078e0044 */
[----:B------:R-:W2:Y:S01]  /*160d0*/  LDL.LU.64 R62, [R1+0x298] ;  /* 0x00029800013e7983 */ /* 0x000ea20000300a00 */
[----:B------:R-:W-:-:S03]  /*160e0*/  IMAD.MOV.U32 R235, RZ, RZ, R71 ;  /* 0x000000ffffeb7224 */ /* 0x000fc600078e0047 */
        /* <DEDUP_REMOVED lines=12> */
[----:B------:R-:W-:Y:S01]  /*161b0*/  UIADD3.64 UR52, UR4, 0x380, URZ ;  /* 0x0000038004347897 */ /* 0x000fe2000fffe03f */
[----:B------:R-:W-:Y:S01]  /*161c0*/  UMOV UR54, UR18 ;  /* 0x0000001200367c82 */ /* 0x000fe20008000000 */
[----:B------:R-:W-:Y:S01]  /*161d0*/  UMOV UR55, UR19 ;  /* 0x0000001300377c82 */ /* 0x000fe20008000000 */
[----:B------:R-:W-:Y:S01]  /*161e0*/  UIADD3.64 UR48, UR4, 0x400, URZ ;  /* 0x0000040004307897 */ /* 0x000fe2000fffe03f */
[----:B------:R-:W-:Y:S01]  /*161f0*/  UMOV UR50, UR6 ;  /* 0x0000000600327c82 */ /* 0x000fe20008000000 */
[----:B------:R-:W-:Y:S01]  /*16200*/  UMOV UR51, UR7 ;  /* 0x0000000700337c82 */ /* 0x000fe20008000000 */
[----:B------:R-:W-:-:S02]  /*16210*/  IMAD.MOV.U32 R236, RZ, RZ, R152 ;  /* 0x000000ffffec7224 */ /* 0x000fc400078e0098 */
        /* <DEDUP_REMOVED lines=32> */
[----:B--2---:R-:W-:-:S06]  /*16420*/  WARPGROUP.ARRIVE ;  /* 0x00000000000079c5 */ /* 0x004fcc0000000000 */
        /* <DEDUP_REMOVED lines=23> */
[----:B---3--:R-:W-:-:S06]  /*165a0*/  WARPGROUP.ARRIVE ;  /* 0x00000000000079c5 */ /* 0x008fcc0000000000 */
        /* <DEDUP_REMOVED lines=47> */
[----:B------:R0:W-:Y:S01]  /*168a0*/  STL.64 [R1+0x2f8], R86 ;  /* 0x0002f85601007387 */ /* 0x0001e20000100a00 */
[----:B------:R-:W-:-:S02]  /*168b0*/  IMAD.MOV.U32 R233, RZ, RZ, R71 ;  /* 0x000000ffffe97224 */ /* 0x000fc400078e0047 */
[----:B------:R-:W-:Y:S01]  /*168c0*/  IMAD.MOV.U32 R231, RZ, RZ, R69 ;  /* 0x000000ffffe77224 */ /* 0x000fe200078e0045 */
[----:B0-----:R-:W2:Y:S04]  /*168d0*/  LDL.LU.64 R86, [R1+0x1668] ;  /* 0x0016680001567983 */ /* 0x001ea80000300a00 */
        /* <DEDUP_REMOVED lines=25> */
[----:B------:R-:W-:-:S03]  /*16a70*/  IMAD.MOV.U32 R239, RZ, RZ, R26 ;  /* 0x000000ffffef7224 */ /* 0x000fc600078e001a */
[----:B------:R-:W3:Y:S01]  /*16a80*/  LDL.LU.64 R34, [R1+0x1598] ;  /* 0x0015980001227983 */ /* 0x000ee20000300a00 */
[----:B------:R-:W-:-:S03]  /*16a90*/  IMAD.MOV.U32 R251, RZ, RZ, R25 ;  /* 0x000000fffffb7224 */ /* 0x000fc600078e0019 */
[----:B------:R-:W3:Y:S01]  /*16aa0*/  LDL.LU.64 R32, [R1+0x1590] ;  /* 0x0015900001207983 */ /* 0x000ee20000300a00 */
[----:B------:R-:W-:-:S03]  /*16ab0*/  IMAD.MOV.U32 R237, RZ, RZ, R24 ;  /* 0x000000ffffed7224 */ /* 0x000fc600078e0018 */
[----:B------:R-:W3:Y:S01]  /*16ac0*/  LDL.LU.64 R30, [R1+0x1588] ;  /* 0x00158800011e7983 */ /* 0x000ee20000300a00 */
[----:B------:R-:W-:-:S03]  /*16ad0*/  WARPGROUP.DEPBAR.LE gsb0, 0x0 ;  /* 0x00008000000079c5 */ /* 0x000fc60000010000 */
[----:B------:R-:W3:Y:S04]  /*16ae0*/  LDL.LU.64 R28, [R1+0x1580] ;  /* 0x00158000011c7983 */ /* 0x000ee80000300a00 */
[----:B------:R-:W3:Y:S04]  /*16af0*/  LDL.LU.64 R26, [R1+0x1578] ;  /* 0x00157800011a7983 */ /* 0x000ee80000300a00 */
[----:B------:R-:W3:Y:S04]  /*16b00*/  LDL.LU.64 R24, [R1+0x1570] ;  /* 0x0015700001187983 */ /* 0x000ee80000300a00 */
        /* <DEDUP_REMOVED lines=32> */
[----:B------:R-:W-:-:S03]  /*16d10*/  IMAD.MOV.U32 R246, RZ, RZ, R199 ;  /* 0x000000fffff67224 */ /* 0x000fc600078e00c7 */
[----:B0-----:R-:W4:Y:S04]  /*16d20*/  LDL.LU.64 R214, [R1+0x1568] ;  /* 0x0015680001d67983 */ /* 0x001f280000300a00 */
        /* <DEDUP_REMOVED lines=25> */
[----:B------:R-:W-:-:S03]  /*16ec0*/  IMAD.MOV.U32 R243, RZ, RZ, R154 ;  /* 0x000000fffff37224 */ /* 0x000fc600078e009a */
        /* <DEDUP_REMOVED lines=11> */
[----:B------:R-:W-:Y:S02]  /*16f80*/  IMAD.MOV.U32 R14, RZ, RZ, R93 ;  /* 0x000000ffff0e7224 */ /* 0x000fe400078e005d */
[----:B------:R-:W-:Y:S01]  /*16f90*/  IMAD.MOV.U32 R219, RZ, RZ, R92 ;  /* 0x000000ffffdb7224 */ /* 0x000fe200078e005c */
[----:B------:R-:W2:Y:S01]  /*16fa0*/  LDL.LU.64 R88, [R1] ;  /* 0x0000000001587983 */ /* 0x000ea20000300a00 */
[----:B------:R-:W-:Y:S02]  /*16fb0*/  IMAD.MOV.U32 R5, RZ, RZ, R95 ;  /* 0x000000ffff057224 */ /* 0x000fe400078e005f */
[----:B------:R-:W-:Y:S01]  /*16fc0*/  IMAD.MOV.U32 R3, RZ, RZ, R94 ;  /* 0x000000ffff037224 */ /* 0x000fe200078e005e */
[----:B------:R-:W2:Y:S01]  /*16fd0*/  LDL.LU.64 R90, [R1+0x8] ;  /* 0x00000800015a7983 */ /* 0x000ea20000300a00 */
[----:B------:R-:W-:Y:S02]  /*16fe0*/  IMAD.MOV.U32 R7, RZ, RZ, R6 ;  /* 0x000000ffff077224 */ /* 0x000fe400078e0006 */
[----:B------:R-:W-:Y:S01]  /*16ff0*/  IMAD.MOV.U32 R223, RZ, RZ, R97 ;  /* 0x000000ffffdf7224 */ /* 0x000fe200078e0061 */
[----:B------:R-:W2:Y:S01]  /*17000*/  LDL.LU.64 R92, [R1+0x10] ;  /* 0x00001000015c7983 */ /* 0x000ea20000300a00 */
[----:B------:R-:W-:-:S02]  /*17010*/  IMAD.MOV.U32 R10, RZ, RZ, R96 ;  /* 0x000000ffff0a7224 */ /* 0x000fc400078e0060 */
[----:B------:R-:W-:Y:S01]  /*17020*/  IMAD.MOV.U32 R228, RZ, RZ, R99 ;  /* 0x000000ffffe47224 */ /* 0x000fe200078e0063 */
[----:B------:R-:W2:Y:S01]  /*17030*/  LDL.LU.64 R94, [R1+0x18] ;  /* 0x00001800015e7983 */ /* 0x000ea20000300a00 */
        /* <DEDUP_REMOVED lines=72> */
[----:B------:R-:W-:Y:S02]  /*174c0*/  IMAD.MOV.U32 R225, RZ, RZ, R14 ;  /* 0x000000ffffe17224 */ /* 0x000fe400078e000e */
[----:B------:R-:W-:Y:S02]  /*174d0*/  IMAD.MOV.U32 R252, RZ, RZ, R238 ;  /* 0x000000fffffc7224 */ /* 0x000fe400078e00ee */
[----:B------:R-:W-:Y:S02]  /*174e0*/  IMAD.MOV.U32 R14, RZ, RZ, R229 ;  /* 0x000000ffff0e7224 */ /* 0x000fe400078e00e5 */
[----:B------:R-:W-:Y:S02]  /*174f0*/  IMAD.MOV.U32 R232, RZ, RZ, R245 ;  /* 0x000000ffffe87224 */ /* 0x000fe400078e00f5 */
[----:B------:R-:W-:Y:S02]  /*17500*/  IMAD.MOV.U32 R238, RZ, RZ, R228 ;  /* 0x000000ffffee7224 */ /* 0x000fe400078e00e4 */
[----:B------:R-:W-:Y:S01]  /*17510*/  IMAD.MOV.U32 R230, RZ, RZ, R244 ;  /* 0x000000ffffe67224 */ /* 0x000fe200078e00f4 */
[----:B------:R-:W-:Y:S01]  /*17520*/  UIADD3.64 UR56, UR4, 0xa00, URZ ;  /* 0x00000a0004387897 */ /* 0x000fe2000fffe03f */
[----:B------:R-:W-:Y:S01]  /*17530*/  IMAD.MOV.U32 R247, RZ, RZ, R15 ;  /* 0x000000fffff77224 */ /* 0x000fe200078e000f */
[----:B------:R-:W-:Y:S01]  /*17540*/  UMOV UR58, UR6 ;  /* 0x00000006003a7c82 */ /* 0x000fe20008000000 */
[----:B------:R-:W-:Y:S01]  /*17550*/  IMAD.MOV.U32 R15, RZ, RZ, R249 ;  /* 0x000000ffff0f7224 */ /* 0x000fe200078e00f9 */
[----:B------:R-:W-:-:S02]  /*17560*/  WARPGROUP.DEPBAR.LE gsb0, 0x0 ;  /* 0x00008000000079c5 */ /* 0x000fc40000010000 */
[----:B----4-:R-:W-:-:S06]  /*17570*/  WARPGROUP.ARRIVE ;  /* 0x00000000000079c5 */ /* 0x010fcc0000000000 */
[----:B------:R-:W-:Y:S01]  /*17580*/  HGMMA.64x128x16.F32.BF16 R152, gdesc[UR52].tnspA, R152, gsb0 ;  /* 0x21e00000349879f0 */ /* 0x000fe20008001898 */
[----:B------:R-:W-:Y:S04]  /*17590*/  STL.64 [R1], R88 ;  /* 0x0000005801007387 */ /* 0x000fe80000100a00 */
        /* <DEDUP_REMOVED lines=34> */
[----:B------:R-:W2:Y:S04]  /*177c0*/  LDL.LU.64 R148, [R1+0x1460] ;  /* 0x0014600001947983 */ /* 0x000ea80000300a00 */
[----:B------:R-:W2:Y:S04]  /*177d0*/  LDL.LU.64 R146, [R1+0x1458] ;  /* 0x0014580001927983 */ /* 0x000ea80000300a00 */
[----:B------:R-:W2:Y:S04]  /*177e0*/  LDL.LU.64 R144, [R1+0x1450] ;  /* 0x0014500001907983 */ /* 0x000ea80000300a00 */
        /* <DEDUP_REMOVED lines=19> */
[----:B------:R-:W-:-:S03]  /*17920*/  WARPGROUP.DEPBAR.LE gsb0, 0x0 ;  /* 0x00008000000079c5 */ /* 0x000fc60000010000 */
[----:B------:R-:W2:Y:S01]  /*17930*/  LDL.LU.64 R108, [R1+0x13c0] ;  /* 0x0013c000016c7983 */ /* 0x000ea20000300a00 */
[----:B------:R-:W-:-:S03]  /*17940*/  WARPGROUP.ARRIVE ;  /* 0x00000000000079c5 */ /* 0x000fc60000000000 */
[----:B------:R-:W2:Y:S04]  /*17950*/  LDL.LU.64 R106, [R1+0x13b8] ;  /* 0x0013b800016a7983 */ /* 0x000ea80000300a00 */
[----:B------:R-:W2:Y:S04]  /*17960*/  LDL.LU.64 R104, [R1+0x13b0] ;  /* 0x0013b00001687983 */ /* 0x000ea80000300a00 */
[----:B------:R-:W2:Y:S04]  /*17970*/  LDL.LU.64 R102, [R1+0x13a8] ;  /* 0x0013a80001667983 */ /* 0x000ea80000300a00 */
[----:B------:R-:W2:Y:S01]  /*17980*/  LDL.LU.64 R100, [R1+0x13a0] ;  /* 0x0013a00001647983 */ /* 0x000ea20000300a00 */
[----:B------:R-:W-:-:S03]  /*17990*/  IMAD.MOV.U32 R250, RZ, RZ, R248 ;  /* 0x000000fffffa7224 */ /* 0x000fc600078e00f8 */
[----:B------:R-:W2:Y:S01]  /*179a0*/  LDL.LU.64 R98, [R1+0x1398] ;  /* 0x0013980001627983 */ /* 0x000ea20000300a00 */
[----:B------:R-:W-:Y:S01]  /*179b0*/  IMAD.MOV.U32 R249, RZ, RZ, R90 ;  /* 0x000000fffff97224 */ /* 0x000fe200078e005a */
[----:B------:R-:W-:Y:S02]  /*179c0*/  UMOV UR59, UR7 ;  /* 0x00000007003b7c82 */ /* 0x000fe40008000000 */
[----:B------:R-:W2:Y:S01]  /*179d0*/  LDL.LU.64 R96, [R1+0x1390] ;  /* 0x0013900001607983 */ /* 0x000ea20000300a00 */
[----:B------:R-:W-:Y:S01]  /*179e0*/  IMAD.MOV.U32 R248, RZ, RZ, R88 ;  /* 0x000000fffff87224 */ /* 0x000fe200078e0058 */
[----:B------:R-:W-:Y:S01]  /*179f0*/  R2UR UR52, R87 ;  /* 0x00000000573472ca */ /* 0x000fe200000e0000 */
[----:B------:R-:W-:Y:S01]  /*17a00*/  HGMMA.64x128x16.F32.BF16 R152, gdesc[UR56].tnspA, R152, gsb0 ;  /* 0x21e00000389879f0 */ /* 0x000fe20008001898 */
[----:B------:R-:W2:Y:S01]  /*17a10*/  LDL.LU.64 R94, [R1+0x1388] ;  /* 0x00138800015e7983 */ /* 0x000ea20000300a00 */
[----:B------:R-:W-:-:S03]  /*17a20*/  R2UR UR57, R0 ;  /* 0x00000000003972ca */ /* 0x000fc600000e0000 */
[----:B------:R-:W2:Y:S04]  /*17a30*/  LDL.LU.64 R92, [R1+0x1380] ;  /* 0x00138000015c7983 */ /* 0x000ea80000300a00 */
[----:B------:R-:W2:Y:S04]  /*17a40*/  LDL.LU.64 R90, [R1+0x1378] ;  /* 0x00137800015a7983 */ /* 0x000ea80000300a00 */
[----:B------:R-:W2:Y:S04]  /*17a50*/  LDL.LU.64 R88, [R1+0x1370] ;  /* 0x0013700001587983 */ /* 0x000ea80000300a00 */
[----:B------:R-:W3:Y:S04]  /*17a60*/  LDL.LU R87, [R1+0x1368] ;  /* 0x0013680001577983 */ /* 0x000ee80000300800 */
[----:B------:R-:W4:Y:S01]  /*17a70*/  LDL.LU R0, [R1+0x1364] ;  /* 0x0013640001007983 */ /* 0x000f220000300800 */
[----:B------:R-:W-:-:S02]  /*17a80*/  R2UR UR56, R11 ;  /* 0x000000000b3872ca */ /* 0x000fc400000e0000 */
[----:B------:R-:W0:Y:S01]  /*17a90*/  LDC R11, c[0x0][0x238] ;  /* 0x00008e00ff0b7b82 */ /* 0x000e220000000800 */
[----:B------:R-:W-:Y:S01]  /*17aa0*/  R2UR UR53, R230 ;  /* 0x00000000e63572ca */ /* 0x000fe200000e0000 */
[----:B------:R-:W-:Y:S02]  /*17ab0*/  IMAD.MOV.U32 R230, RZ, RZ, R225 ;  /* 0x000000ffffe67224 */ /* 0x000fe400078e00e1 */
[----:B------:R-:W-:Y:S01]  /*17ac0*/  IMAD.MOV.U32 R225, RZ, RZ, R216 ;  /* 0x000000ffffe17224 */ /* 0x000fe200078e00d8 */
[----:B------:R-:W-:Y:S01]  /*17ad0*/  R2UR UR48, R232 ;  /* 0x00000000e83072ca */ /* 0x000fe200000e0000 */
[----:B------:R-:W-:Y:S01]  /*17ae0*/  IMAD.MOV.U32 R232, RZ, RZ, R252 ;  /* 0x000000ffffe87224 */ /* 0x000fe200078e00fc */
[----:B------:R-:W-:Y:S01]  /*17af0*/  R2UR UR49, R247 ;  /* 0x00000000f73172ca */ /* 0x000fe200000e0000 */
[----:B------:R-:W-:Y:S02]  /*17b00*/  IMAD.MOV.U32 R252, RZ, RZ, R224 ;  /* 0x000000fffffc7224 */ /* 0x000fe400078e00e0 */
[----:B0-----:R-:W-:-:S04]  /*17b10*/  IMAD.SHL.U32 R11, R11, 0x40, RZ ;  /* 0x000000400b0b7824 */ /* 0x001fc800078e00ff */
[----:B------:R-:W-:-:S05]  /*17b20*/  IMAD.SHL.U32 R11, R11, 0x2, RZ ;  /* 0x000000020b0b7824 */ /* 0x000fca00078e00ff */
[-C--:B------:R-:W-:Y:S01]  /*17b30*/  IADD3 R216, P0, R22, R11.reuse, RZ ;  /* 0x0000000b16d87210 */ /* 0x080fe20007f1e0ff */
[----:B------:R-:W-:Y:S01]  /*17b40*/  IMAD.MOV.U32 R247, RZ, RZ, R218 ;  /* 0x000000fffff77224 */ /* 0x000fe200078e00da */
[-C--:B------:R-:W-:Y:S02]  /*17b50*/  IADD3 R218, P1, R20, R11.reuse, RZ ;  /* 0x0000000b14da7210 */ /* 0x080fe40007f3e0ff */
[-C--:B------:R-:W-:Y:S01]  /*17b60*/  IADD3 R224, P2, R12, R11.reuse, RZ ;  /* 0x0000000b0ce07210 */ /* 0x080fe20007f5e0ff */
[--C-:B----4-:R-:W-:Y:S02]  /*17b70*/  IMAD.X R22, R23, 0x1, R0.reuse, P0 ;  /* 0x0000000117167824 */ /* 0x110fe400000e0600 */
[----:B------:R-:W-:Y:S01]  /*17b80*/  IMAD.MOV.U32 R23, RZ, RZ, R219 ;  /* 0x000000ffff177224 */ /* 0x000fe200078e00db */
[----:B------:R-:W-:Y:S02]  /*17b90*/  IADD3 R219, P0, R18, R11, RZ ;  /* 0x0000000b12db7210 */ /* 0x000fe40007f1e0ff */
[----:B------:R-:W4:Y:S03]  /*17ba0*/  LDL.LU R11, [R1+0x6c4] ;  /* 0x0006c400010b7983 */ /* 0x000f260000300800 */
[----:B------:R-:W-:-:S02]  /*17bb0*/  IMAD.X R18, R19, 0x1, R0, P0 ;  /* 0x0000000113127824 */ /* 0x000fc400000e0600 */
[----:B----4-:R-:W-:-:S05]  /*17bc0*/  VIADD R11, R11, 0x1 ;  /* 0x000000010b0b7836 */ /* 0x010fca0000000000 */
[----:B------:R0:W-:Y:S04]  /*17bd0*/  STL [R1+0x6c4], R11 ;  /* 0x0006c40b01007387 */ /* 0x0001e80000100800 */
[----:B------:R-:W4:Y:S01]  /*17be0*/  LDL R19, [R1+0x1290] ;  /* 0x0012900001137983 */ /* 0x000f220000100800 */
[--C-:B------:R-:W-:Y:S02]  /*17bf0*/  IMAD.X R20, R21, 0x1, R0.reuse, P1 ;  /* 0x0000000115147824 */ /* 0x100fe400008e0600 */
[----:B------:R-:W-:Y:S02]  /*17c00*/  IMAD.MOV.U32 R21, RZ, RZ, R11 ;  /* 0x000000ffff157224 */ /* 0x000fe400078e000b */
[----:B------:R-:W-:Y:S01]  /*17c10*/  IMAD.X R12, R13, 0x1, R0, P2 ;  /* 0x000000010d0c7824 */ /* 0x000fe200010e0600 */
[----:B0-----:R-:W0:Y:S01]  /*17c20*/  LDC R11, c[0x0][0x238] ;  /* 0x00008e00ff0b7b82 */ /* 0x001e220000000800 */
[----:B------:R-:W2:Y:S01]  /*17c30*/  LDL.LU R13, [R1+0x1268] ;  /* 0x00126800010d7983 */ /* 0x000ea20000300800 */
[----:B----4-:R-:W-:Y:S01]  /*17c40*/  ISETP.NE.U32.AND P0, PT, R21, R19, PT ;  /* 0x000000131500720c */ /* 0x010fe20003f05070 */
[----:B------:R-:W-:-:S02]  /*17c50*/  IMAD.MOV.U32 R19, RZ, RZ, R23 ;  /* 0x000000ffff137224 */ /* 0x000fc400078e0017 */
[----:B------:R-:W-:Y:S02]  /*17c60*/  IMAD.MOV.U32 R23, RZ, RZ, R22 ;  /* 0x000000ffff177224 */ /* 0x000fe400078e0016 */
[----:B------:R-:W-:Y:S02]  /*17c70*/  IMAD.MOV.U32 R22, RZ, RZ, R216 ;  /* 0x000000ffff167224 */ /* 0x000fe400078e00d8 */
[----:B------:R-:W4:Y:S01]  /*17c80*/  LDL.LU R216, [R1+0x1270] ;  /* 0x0012700001d87983 */ /* 0x000f220000300800 */
[----:B0-----:R-:W-:-:S04]  /*17c90*/  IMAD.SHL.U32 R11, R11, 0x40, RZ ;  /* 0x000000400b0b7824 */ /* 0x001fc800078e00ff */
[----:B------:R-:W-:Y:S02]  /*17ca0*/  IMAD.SHL.U32 R11, R11, 0x2, RZ ;  /* 0x000000020b0b7824 */ /* 0x000fe400078e00ff */
[----:B------:R-:W-:-:S03]  /*17cb0*/  IMAD.MOV.U32 R21, RZ, RZ, R20 ;  /* 0x000000ffff157224 */ /* 0x000fc600078e0014 */
[-C--:B--2---:R-:W-:Y:S01]  /*17cc0*/  IADD3 R13, P3, R13, R11.reuse, RZ ;  /* 0x0000000b0d0d7210 */ /* 0x084fe20007f7e0ff */
[----:B------:R-:W-:Y:S01]  /*17cd0*/  IMAD.MOV.U32 R20, RZ, RZ, R218 ;  /* 0x000000ffff147224 */ /* 0x000fe200078e00da */
[----:B----4-:R-:W-:-:S05]  /*17ce0*/  IADD3 R216, P2, R216, R11, RZ ;  /* 0x0000000bd8d87210 */ /* 0x010fca0007f5e0ff */
[----:B------:R0:W-:Y:S04]  /*17cf0*/  STL [R1+0x1270], R216 ;  /* 0x001270d801007387 */ /* 0x0001e80000100800 */
[----:B------:R-:W2:Y:S04]  /*17d00*/  LDL.LU R218, [R1+0x1260] ;  /* 0x0012600001da7983 */ /* 0x000ea80000300800 */
[----:B0-----:R-:W4:Y:S04]  /*17d10*/  LDL.LU R216, [R1+0x1258] ;  /* 0x0012580001d87983 */ /* 0x001f280000300800 */
[----:B------:R0:W-:Y:S04]  /*17d20*/  STL [R1+0x1268], R13 ;  /* 0x0012680d01007387 */ /* 0x0001e80000100800 */
[----:B0-----:R-:W3:Y:S01]  /*17d30*/  LDL.LU R13, [R1+0x1250] ;  /* 0x00125000010d7983 */ /* 0x001ee20000300800 */
[----:B--2---:R-:W-:-:S02]  /*17d40*/  IADD3 R218, P4, R218, R11, RZ ;  /* 0x0000000bdada7210 */ /* 0x004fc40007f9e0ff */
[----:B----4-:R-:W-:-:S03]  /*17d50*/  IADD3 R216, P5, R216, R11, RZ ;  /* 0x0000000bd8d87210 */ /* 0x010fc60007fbe0ff */
[----:B------:R-:W-:Y:S04]  /*17d60*/  STL [R1+0x1260], R218 ;  /* 0x001260da01007387 */ /* 0x000fe80000100800 */
[----:B------:R0:W-:Y:S01]  /*17d70*/  STL [R1+0x1258], R216 ;  /* 0x001258d801007387 */ /* 0x0001e20000100800 */
[----:B---3--:R-:W-:-:S03]  /*17d80*/  IADD3 R13, P6, R13, R11, RZ ;  /* 0x0000000b0d0d7210 */ /* 0x008fc60007fde0ff */
[----:B0-----:R-:W2:Y:S04]  /*17d90*/  LDL.LU R216, [R1+0x1248] ;  /* 0x0012480001d87983 */ /* 0x001ea80000300800 */
[----:B------:R0:W-:Y:S04]  /*17da0*/  STL [R1+0x1250], R13 ;  /* 0x0012500d01007387 */ /* 0x0001e80000100800 */
[----:B------:R-:W3:Y:S04]  /*17db0*/  LDL.LU R218, [R1+0x126c] ;  /* 0x00126c0001da7983 */ /* 0x000ee80000300800 */
[----:B0-----:R-:W4:Y:S01]  /*17dc0*/  LDL.LU R13, [R1+0x1240] ;  /* 0x00124000010d7983 */ /* 0x001f220000300800 */
[----:B--2---:R-:W-:-:S05]  /*17dd0*/  IADD3 R216, P1, R216, R11, RZ ;  /* 0x0000000bd8d87210 */ /* 0x004fca0007f3e0ff */
[----:B------:R0:W-:Y:S01]  /*17de0*/  STL [R1+0x1248], R216 ;  /* 0x001248d801007387 */ /* 0x0001e20000100800 */
[--C-:B---3--:R-:W-:Y:S01]  /*17df0*/  IMAD.X R218, R218, 0x1, R0.reuse, P2 ;  /* 0x00000001dada7824 */ /* 0x108fe200010e0600 */
[----:B----4-:R-:W-:Y:S02]  /*17e00*/  IADD3 R13, P2, R13, R11, RZ ;  /* 0x0000000b0d0d7210 */ /* 0x010fe40007f5e0ff */
[----:B0-----:R-:W2:Y:S04]  /*17e10*/  LDL.LU R216, [R1+0x1264] ;  /* 0x0012640001d87983 */ /* 0x001ea80000300800 */
[----:B------:R-:W-:Y:S04]  /*17e20*/  STL [R1+0x126c], R218 ;  /* 0x00126cda01007387 */ /* 0x000fe80000100800 */
[----:B------:R0:W-:Y:S04]  /*17e30*/  STL [R1+0x1240], R13 ;  /* 0x0012400d01007387 */ /* 0x0001e80000100800 */
[----:B0-----:R-:W3:Y:S01]  /*17e40*/  LDL.LU R13, [R1+0x1238] ;  /* 0x00123800010d7983 */ /* 0x001ee20000300800 */
[----:B--2---:R-:W-:-:S05]  /*17e50*/  IMAD.X R216, R216, 0x1, R0, P3 ;  /* 0x00000001d8d87824 */ /* 0x004fca00018e0600 */
[----:B------:R0:W-:Y:S04]  /*17e60*/  STL [R1+0x1264], R216 ;  /* 0x001264d801007387 */ /* 0x0001e80000100800 */
[----:B------:R-:W2:Y:S04]  /*17e70*/  LDL.LU R218, [R1+0x125c] ;  /* 0x00125c0001da7983 */ /* 0x000ea80000300800 */
[----:B0-----:R-:W4:Y:S01]  /*17e80*/  LDL.LU R216, [R1+0x1230] ;  /* 0x0012300001d87983 */ /* 0x001f220000300800 */
[----:B---3--:R-:W-:-:S05]  /*17e90*/  IADD3 R13, P3, R13, R11, RZ ;  /* 0x0000000b0d0d7210 */ /* 0x008fca0007f7e0ff */
[----:B------:R0:W-:Y:S04]  /*17ea0*/  STL [R1+0x1238], R13 ;  /* 0x0012380d01007387 */ /* 0x0001e80000100800 */
[----:B0-----:R-:W3:Y:S01]  /*17eb0*/  LDL.LU R13, [R1+0x1254] ;  /* 0x00125400010d7983 */ /* 0x001ee20000300800 */
[----:B--2---:R-:W-:Y:S01]  /*17ec0*/  IMAD.X R218, R218, 0x1, R0, P4 ;  /* 0x00000001dada7824 */ /* 0x004fe200020e0600 */
[----:B----4-:R-:W-:-:S04]  /*17ed0*/  IADD3 R216, P4, R216, R11, RZ ;  /* 0x0000000bd8d87210 */ /* 0x010fc80007f9e0ff */
[----:B------:R-:W-:Y:S04]  /*17ee0*/  STL [R1+0x125c], R218 ;  /* 0x00125cda01007387 */ /* 0x000fe80000100800 */
[----:B------:R0:W-:Y:S04]  /*17ef0*/  STL [R1+0x1230], R216 ;  /* 0x001230d801007387 */ /* 0x0001e80000100800 */
[----:B0-----:R-:W2:Y:S01]  /*17f00*/  LDL.LU R216, [R1+0x1228] ;  /* 0x0012280001d87983 */ /* 0x001ea20000300800 */
[----:B---3--:R-:W-:-:S05]  /*17f10*/  IMAD.X R13, R13, 0x1, R0, P5 ;  /* 0x000000010d0d7824 */ /* 0x008fca00028e0600 */
[----:B------:R0:W-:Y:S04]  /*17f20*/  STL [R1+0x1254], R13 ;  /* 0x0012540d01007387 */ /* 0x0001e80000100800 */
[----:B------:R-:W3:Y:S04]  /*17f30*/  LDL.LU R218, [R1+0x124c] ;  /* 0x00124c0001da7983 */ /* 0x000ee80000300800 */
[----:B0-----:R-:W4:Y:S01]  /*17f40*/  LDL.LU R13, [R1+0x1220] ;  /* 0x00122000010d7983 */ /* 0x001f220000300800 */
[----:B--2---:R-:W-:-:S05]  /*17f50*/  IADD3 R216, P5, R216, R11, RZ ;  /* 0x0000000bd8d87210 */ /* 0x004fca0007fbe0ff */
[----:B------:R0:W-:Y:S01]  /*17f60*/  STL [R1+0x1228], R216 ;  /* 0x001228d801007387 */ /* 0x0001e20000100800 */
[----:B---3--:R-:W-:-:S03]  /*17f70*/  IMAD.X R218, R218, 0x1, R0, P6 ;  /* 0x00000001dada7824 */ /* 0x008fc600030e0600 */
[----:B0-----:R-:W2:Y:S01]  /*17f80*/  LDL.LU R216, [R1+0x1244] ;  /* 0x0012440001d87983 */ /* 0x001ea20000300800 */
[----:B----4-:R-:W-:-:S03]  /*17f90*/  IADD3 R13, P6, R13, R11, RZ ;  /* 0x0000000b0d0d7210 */ /* 0x010fc60007fde0ff */
        /* <DEDUP_REMOVED lines=178> */
[----:B--2---:R-:W-:-:S05]  /*18ac0*/  IMAD.X R218, R218, 0x1, R0, P6 ;  /* 0x00000001dada7824 */ /* 0x004fca00030e0600 */
[----:B------:R-:W-:Y:S01]  /*18ad0*/  STL [R1+0x115c], R218 ;  /* 0x00115cda01007387 */ /* 0x000fe20000100800 */
[----:B----4-:R-:W-:-:S05]  /*18ae0*/  IADD3 R216, P6, R216, R11, RZ ;  /* 0x0000000bd8d87210 */ /* 0x010fca0007fde0ff */
        /* <DEDUP_REMOVED lines=1246> */
[----:B------:R0:W-:Y:S01]  /*1d8d0*/  STL [R1+0xadc], R218 ;  /* 0x000adcda01007387 */ /* 0x0001e20000100800 */
[----:B----4-:R-:W-:-:S05]  /*1d8e0*/  IADD3 R216, P4, R216, R11, RZ ;  /* 0x0000000bd8d87210 */ /* 0x010fca0007f9e0ff */
[----:B------:R1:W-:Y:S04]  /*1d8f0*/  STL [R1+0xab0], R216 ;  /* 0x000ab0d801007387 */ /* 0x0003e80000100800 */
[----:B0-----:R-:W2:Y:S01]  /*1d900*/  LDL.LU R218, [R1+0xacc] ;  /* 0x000acc0001da7983 */ /* 0x001ea20000300800 */
[----:B---3--:R-:W-:Y:S01]  /*1d910*/  IMAD.X R13, R13, 0x1, R0, P5 ;  /* 0x000000010d0d7824 */ /* 0x008fe200028e0600 */
[----:B------:R-:W-:-:S04]  /*1d920*/  IADD3 R227, P5, R227, R11, RZ ;  /* 0x0000000be3e37210 */ /* 0x000fc80007fbe0ff */
[----:B------:R0:W-:Y:S04]  /*1d930*/  STL [R1+0xad4], R13 ;  /* 0x000ad40d01007387 */ /* 0x0001e80000100800 */
[----:B-1----:R-:W3:Y:S04]  /*1d940*/  LDL.LU R216, [R1+0xac4] ;  /* 0x000ac40001d87983 */ /* 0x002ee80000300800 */
[----:B0-----:R-:W4:Y:S04]  /*1d950*/  LDL.LU R13, [R1+0xa98] ;  /* 0x000a9800010d7983 */ /* 0x001f280000300800 */
[----:B------:R0:W-:Y:S04]  /*1d960*/  STL [R1+0xaa8], R227 ;  /* 0x000aa8e301007387 */ /* 0x0001e80000100800 */
[----:B0-----:R-:W3:Y:S01]  /*1d970*/  LDL.LU R227, [R1+0x1360] ;  /* 0x0013600001e37983 */ /* 0x001ee20000300800 */
[----:B--2---:R-:W-:-:S05]  /*1d980*/  IMAD.X R218, R218, 0x1, R0, P6 ;  /* 0x00000001dada7824 */ /* 0x004fca00030e0600 */
[----:B------:R-:W-:Y:S01]  /*1d990*/  STL [R1+0xacc], R218 ;  /* 0x000accda01007387 */ /* 0x000fe20000100800 */
[----:B---3--:R-:W-:-:S05]  /*1d9a0*/  IADD3 R227, P6, R227, R11, RZ ;  /* 0x0000000be3e37210 */ /* 0x008fca0007fde0ff */
[----:B------:R0:W-:Y:S04]  /*1d9b0*/  STL [R1+0xaa0], R227 ;  /* 0x000aa0e301007387 */ /* 0x0001e80000100800 */
[----:B0-----:R-:W2:Y:S01]  /*1d9c0*/  LDL.LU R227, [R1+0x135c] ;  /* 0x00135c0001e37983 */ /* 0x001ea20000300800 */
[----:B------:R-:W-:Y:S01]  /*1d9d0*/  IMAD.X R216, R216, 0x1, R0, P1 ;  /* 0x00000001d8d87824 */ /* 0x000fe200008e0600 */
[----:B----4-:R-:W-:-:S04]  /*1d9e0*/  IADD3 R13, P1, R13, R11, RZ ;  /* 0x0000000b0d0d7210 */ /* 0x010fc80007f3e0ff */
[----:B------:R-:W-:Y:S04]  /*1d9f0*/  STL [R1+0xac4], R216 ;  /* 0x000ac4d801007387 */ /* 0x000fe80000100800 */
[----:B------:R0:W-:Y:S04]  /*1da00*/  STL [R1+0xa98], R13 ;  /* 0x000a980d01007387 */ /* 0x0001e80000100800 */
[----:B0-----:R-:W3:Y:S01]  /*1da10*/  LDL.LU R13, [R1+0xab4] ;  /* 0x000ab400010d7983 */ /* 0x001ee20000300800 */
[----:B--2---:R-:W-:-:S05]  /*1da20*/  IMAD.X R227, R227, 0x1, R0, P2 ;  /* 0x00000001e3e37824 */ /* 0x004fca00010e0600 */
[----:B------:R0:W-:Y:S04]  /*1da30*/  STL [R1+0xabc], R227 ;  /* 0x000abce301007387 */ /* 0x0001e80000100800 */
[----:B------:R-:W2:Y:S04]  /*1da40*/  LDL.LU R11, [R1+0xaac] ;  /* 0x000aac00010b7983 */ /* 0x000ea80000300800 */
[----:B------:R-:W4:Y:S04]  /*1da50*/  LDL.LU R218, [R1+0xa80] ;  /* 0x000a800001da7983 */ /* 0x000f280000300800 */
[----:B------:R-:W4:Y:S01]  /*1da60*/  LDL.LU R216, [R1+0xaa4] ;  /* 0x000aa40001d87983 */ /* 0x000f220000300800 */
[----:B0-----:R-:W0:Y:S01]  /*1da70*/  LDC R227, c[0x0][0x23c] ;  /* 0x00008f00ffe37b82 */ /* 0x001e220000000800 */
[----:B---3--:R-:W-:-:S02]  /*1da80*/  IMAD.X R13, R13, 0x1, R0, P3 ;  /* 0x000000010d0d7824 */ /* 0x008fc400018e0600 */
[----:B0-----:R-:W-:-:S04]  /*1da90*/  IMAD.SHL.U32 R227, R227, 0x40, RZ ;  /* 0x00000040e3e37824 */ /* 0x001fc800078e00ff */
[----:B------:R-:W-:-:S05]  /*1daa0*/  IMAD.SHL.U32 R227, R227, 0x2, RZ ;  /* 0x00000002e3e37824 */ /* 0x000fca00078e00ff */
[-C--:B------:R-:W-:Y:S02]  /*1dab0*/  IADD3 R238, P2, R238, R227.reuse, RZ ;  /* 0x000000e3eeee7210 */ /* 0x080fe40007f5e0ff */
[----:B------:R-:W-:-:S03]  /*1dac0*/  IADD3 R2, P3, R2, R227, RZ ;  /* 0x000000e302027210 */ /* 0x000fc60007f7e0ff */
[----:B------:R0:W-:Y:S04]  /*1dad0*/  STL [R1+0xa90], R238 ;  /* 0x000a90ee01007387 */ /* 0x0001e80000100800 */
[----:B0-----:R0:W5:Y:S04]  /*1dae0*/  LDL.LU R238, [R1+0x1358] ;  /* 0x0013580001ee7983 */ /* 0x0011680000300800 */
[----:B------:R1:W-:Y:S04]  /*1daf0*/  STL [R1+0xab4], R13 ;  /* 0x000ab40d01007387 */ /* 0x0003e80000100800 */
[----:B-1----:R-:W3:Y:S04]  /*1db00*/  LDL.LU R13, [R1+0xa9c] ;  /* 0x000a9c00010d7983 */ /* 0x002ee80000300800 */
[----:B------:R1:W-:Y:S04]  /*1db10*/  STL [R1+0xa88], R2 ;  /* 0x000a880201007387 */ /* 0x0003e80000100800 */
[----:B-1----:R-:W3:Y:S01]  /*1db20*/  LDL.LU R2, [R1+0x1354] ;  /* 0x0013540001027983 */ /* 0x002ee20000300800 */
[--C-:B--2---:R-:W-:Y:S01]  /*1db30*/  IMAD.X R11, R11, 0x1, R0.reuse, P4 ;  /* 0x000000010b0b7824 */ /* 0x104fe200020e0600 */
[----:B----4-:R-:W-:Y:S01]  /*1db40*/  IADD3 R218, P4, R218, R227, RZ ;  /* 0x000000e3dada7210 */ /* 0x010fe20007f9e0ff */
[----:B------:R-:W-:-:S03]  /*1db50*/  IMAD.X R216, R216, 0x1, R0, P5 ;  /* 0x00000001d8d87824 */ /* 0x000fc600028e0600 */
[----:B------:R-:W-:Y:S04]  /*1db60*/  STL [R1+0xaac], R11 ;  /* 0x000aac0b01007387 */ /* 0x000fe80000100800 */
[----:B------:R-:W-:Y:S01]  /*1db70*/  STL [R1+0xa80], R218 ;  /* 0x000a80da01007387 */ /* 0x000fe20000100800 */
[----:B---3--:R-:W-:-:S05]  /*1db80*/  IADD3 R2, P5, R2, R227, RZ ;  /* 0x000000e302027210 */ /* 0x008fca0007fbe0ff */
[----:B------:R1:W-:Y:S04]  /*1db90*/  STL [R1+0xa78], R2 ;  /* 0x000a780201007387 */ /* 0x0003e80000100800 */
[----:B-1----:R-:W2:Y:S01]  /*1dba0*/  LDL.LU R2, [R1+0x1350] ;  /* 0x0013500001027983 */ /* 0x002ea20000300800 */
[----:B------:R-:W-:-:S03]  /*1dbb0*/  IMAD.X R13, R13, 0x1, R0, P6 ;  /* 0x000000010d0d7824 */ /* 0x000fc600030e0600 */
[----:B------:R1:W-:Y:S04]  /*1dbc0*/  STL [R1+0xaa4], R216 ;  /* 0x000aa4d801007387 */ /* 0x0003e80000100800 */
[----:B-1----:R-:W3:Y:S04]  /*1dbd0*/  LDL.LU R216, [R1+0xa68] ;  /* 0x000a680001d87983 */ /* 0x002ee80000300800 */
[----:B------:R1:W-:Y:S04]  /*1dbe0*/  STL [R1+0xa9c], R13 ;  /* 0x000a9c0d01007387 */ /* 0x0003e80000100800 */
[----:B-1----:R-:W4:Y:S01]  /*1dbf0*/  LDL.LU R13, [R1+0xa8c] ;  /* 0x000a8c00010d7983 */ /* 0x002f220000300800 */
[----:B--2---:R-:W-:-:S05]  /*1dc00*/  IADD3 R2, P6, R2, R227, RZ ;  /* 0x000000e302027210 */ /* 0x004fca0007fde0ff */
[----:B------:R1:W-:Y:S04]  /*1dc10*/  STL [R1+0xa70], R2 ;  /* 0x000a700201007387 */ /* 0x0003e80000100800 */
[----:B-1----:R-:W2:Y:S04]  /*1dc20*/  LDL.LU R2, [R1+0x134c] ;  /* 0x00134c0001027983 */ /* 0x002ea80000300800 */
[----:B------:R-:W4:Y:S01]  /*1dc30*/  LDL.LU R11, [R1+0xa60] ;  /* 0x000a6000010b7983 */ /* 0x000f220000300800 */
[----:B--2---:R-:W-:-:S05]  /*1dc40*/  IMAD.X R2, R2, 0x1, R0, P1 ;  /* 0x0000000102027824 */ /* 0x004fca00008e0600 */
[----:B------:R1:W-:Y:S04]  /*1dc50*/  STL [R1+0xa94], R2 ;  /* 0x000a940201007387 */ /* 0x0003e80000100800 */
[----:B-1----:R-:W4:Y:S01]  /*1dc60*/  LDL.LU R2, [R1+0x1348] ;  /* 0x0013480001027983 */ /* 0x002f220000300800 */
[----:B---3--:R-:W-:-:S03]  /*1dc70*/  IADD3 R216, P1, R216, R227, RZ ;  /* 0x000000e3d8d87210 */ /* 0x008fc60007f3e0ff */
[----:B------:R-:W2:Y:S04]  /*1dc80*/  LDL.LU R218, [R1+0xa84] ;  /* 0x000a840001da7983 */ /* 0x000ea80000300800 */
[----:B------:R1:W-:Y:S04]  /*1dc90*/  STL [R1+0xa68], R216 ;  /* 0x000a68d801007387 */ /* 0x0003e80000100800 */
[----:B-1----:R-:W3:Y:S01]  /*1dca0*/  LDL.LU R216, [R1+0xa58] ;  /* 0x000a580001d87983 */ /* 0x002ee20000300800 */
[----:B----4-:R-:W-:-:S05]  /*1dcb0*/  IMAD.X R13, R13, 0x1, R2, P2 ;  /* 0x000000010d0d7824 */ /* 0x010fca00010e0602 */
[----:B------:R1:W-:Y:S04]  /*1dcc0*/  STL [R1+0xa8c], R13 ;  /* 0x000a8c0d01007387 */ /* 0x0003e80000100800 */
[----:B-1----:R-:W4:Y:S01]  /*1dcd0*/  LDL.LU R13, [R1+0xa7c] ;  /* 0x000a7c00010d7983 */ /* 0x002f220000300800 */
[-C--:B------:R-:W-:Y:S01]  /*1dce0*/  IADD3 R11, P2, R11, R227.reuse, RZ ;  /* 0x000000e30b0b7210 */ /* 0x080fe20007f5e0ff */
[----:B--2---:R-:W-:Y:S01]  /*1dcf0*/  IMAD.X R218, R218, 0x1, R2, P3 ;  /* 0x00000001dada7824 */ /* 0x004fe200018e0602 */
[----:B---3--:R-:W-:-:S03]  /*1dd00*/  IADD3 R216, P3, R216, R227, RZ ;  /* 0x000000e3d8d87210 */ /* 0x008fc60007f7e0ff */
[----:B------:R1:W-:Y:S04]  /*1dd10*/  STL [R1+0xa60], R11 ;  /* 0x000a600b01007387 */ /* 0x0003e80000100800 */
[----:B-1----:R-:W2:Y:S04]  /*1dd20*/  LDL.LU R11, [R1+0xa50] ;  /* 0x000a5000010b7983 */ /* 0x002ea80000300800 */
[----:B------:R1:W-:Y:S04]  /*1dd30*/  STL [R1+0xa84], R218 ;  /* 0x000a84da01007387 */ /* 0x0003e80000100800 */
[----:B-1----:R-:W3:Y:S04]  /*1dd40*/  LDL.LU R218, [R1+0xa74] ;  /* 0x000a740001da7983 */ /* 0x002ee80000300800 */
[----:B------:R1:W-:Y:S04]  /*1dd50*/  STL [R1+0xa58], R216 ;  /* 0x000a58d801007387 */ /* 0x0003e80000100800 */
[----:B-1----:R-:W3:Y:S01]  /*1dd60*/  LDL.LU R216, [R1+0xa48] ;  /* 0x000a480001d87983 */ /* 0x002ee20000300800 */
[----:B----4-:R-:W-:-:S05]  /*1dd70*/  IMAD.X R13, R13, 0x1, R2, P4 ;  /* 0x000000010d0d7824 */ /* 0x010fca00020e0602 */
[----:B------:R1:W-:Y:S02]  /*1dd80*/  STL [R1+0xa7c], R13 ;  /* 0x000a7c0d01007387 */ /* 0x0003e40000100800 */
[----:B-1----:R-:W-:Y:S02]  /*1dd90*/  IMAD.MOV.U32 R13, RZ, RZ, R19 ;  /* 0x000000ffff0d7224 */ /* 0x002fe400078e0013 */
[----:B------:R-:W-:Y:S02]  /*1dda0*/  IMAD.MOV.U32 R19, RZ, RZ, R247 ;  /* 0x000000ffff137224 */ /* 0x000fe400078e00f7 */
[----:B------:R-:W4:Y:S01]  /*1ddb0*/  LDL.LU R247, [R1+0xa6c] ;  /* 0x000a6c0001f77983 */ /* 0x000f220000300800 */
[----:B--2---:R-:W-:-:S05]  /*1ddc0*/  IADD3 R11, P4, R11, R227, RZ ;  /* 0x000000e30b0b7210 */ /* 0x004fca0007f9e0ff */
[----:B------:R1:W-:Y:S01]  /*1ddd0*/  STL [R1+0xa50], R11 ;  /* 0x000a500b01007387 */ /* 0x0003e20000100800 */
[----:B---3--:R-:W-:-:S03]  /*1dde0*/  IMAD.X R218, R218, 0x1, R2, P5 ;  /* 0x00000001dada7824 */ /* 0x008fc600028e0602 */
[----:B-1----:R-:W2:Y:S04]  /*1ddf0*/  LDL.LU R11, [R1+0xa40] ;  /* 0x000a4000010b7983 */ /* 0x002ea80000300800 */
[----:B------:R1:W-:Y:S01]  /*1de00*/  STL [R1+0xa74], R218 ;  /* 0x000a74da01007387 */ /* 0x0003e20000100800 */
[----:B------:R-:W-:-:S03]  /*1de10*/  IADD3 R216, P5, R216, R227, RZ ;  /* 0x000000e3d8d87210 */ /* 0x000fc60007fbe0ff */
[----:B-1----:R-:W3:Y:S04]  /*1de20*/  LDL.LU R218, [R1+0xa64] ;  /* 0x000a640001da7983 */ /* 0x002ee80000300800 */
[----:B------:R1:W-:Y:S04]  /*1de30*/  STL [R1+0xa48], R216 ;  /* 0x000a48d801007387 */ /* 0x0003e80000100800 */
[----:B-1----:R-:W3:Y:S01]  /*1de40*/  LDL.LU R216, [R1+0xa38] ;  /* 0x000a380001d87983 */ /* 0x002ee20000300800 */
[----:B----4-:R-:W-:-:S05]  /*1de50*/  IMAD.X R247, R247, 0x1, R2, P6 ;  /* 0x00000001f7f77824 */ /* 0x010fca00030e0602 */
[----:B------:R1:W-:Y:S02]  /*1de60*/  STL [R1+0xa6c], R247 ;  /* 0x000a6cf701007387 */ /* 0x0003e40000100800 */
[----:B-1----:R-:W-:Y:S02]  /*1de70*/  IMAD.MOV.U32 R247, RZ, RZ, R232 ;  /* 0x000000fffff77224 */ /* 0x002fe400078e00e8 */
        /* <DEDUP_REMOVED lines=8> */
[----:B------:R1:W-:Y:S02]  /*1df00*/  STL [R1+0xa38], R216 ;  /* 0x000a38d801007387 */ /* 0x0003e40000100800 */
[----:B-1----:R-:W-:Y:S02]  /*1df10*/  IMAD.MOV.U32 R216, RZ, RZ, R13 ;  /* 0x000000ffffd87224 */ /* 0x002fe400078e000d */
[----:B------:R-:W-:Y:S02]  /*1df20*/  IMAD.MOV.U32 R13, RZ, RZ, R19 ;  /* 0x000000ffff0d7224 */ /* 0x000fe400078e0013 */
[----:B------:R-:W3:Y:S01]  /*1df30*/  LDL.LU R19, [R1+0xa28] ;  /* 0x000a280001137983 */ /* 0x000ee20000300800 */
[----:B----4-:R-:W-:-:S05]  /*1df40*/  IMAD.X R232, R232, 0x1, R2, P2 ;  /* 0x00000001e8e87824 */ /* 0x010fca00010e0602 */
[----:B------:R1:W-:Y:S04]  /*1df50*/  STL [R1+0xa5c], R232 ;  /* 0x000a5ce801007387 */ /* 0x0003e80000100800 */
[----:B-1----:R-:W4:Y:S01]  /*1df60*/  LDL.LU R232, [R1+0xa4c] ;  /* 0x000a4c0001e87983 */ /* 0x002f220000300800 */
        /* <DEDUP_REMOVED lines=19> */
[----:B------:R-:W-:Y:S01]  /*1e0a0*/  IADD3 R19, P5, R19, R227, RZ ;  /* 0x000000e313137210 */ /* 0x000fe20007fbe0ff */
[----:B-1----:R-:W-:Y:S02]  /*1e0b0*/  IMAD.MOV.U32 R218, RZ, RZ, R216 ;  /* 0x000000ffffda7224 */ /* 0x002fe400078e00d8 */
[----:B------:R-:W-:Y:S02]  /*1e0c0*/  IMAD.MOV.U32 R216, RZ, RZ, R13 ;  /* 0x000000ffffd87224 */ /* 0x000fe400078e000d */
[----:B------:R-:W3:Y:S04]  /*1e0d0*/  LDL.LU R13, [R1+0xa34] ;  /* 0x000a3400010d7983 */ /* 0x000ee80000300800 */
[----:B------:R1:W-:Y:S04]  /*1e0e0*/  STL [R1+0xa18], R19 ;  /* 0x000a181301007387 */ /* 0x0003e80000100800 */
[----:B-1----:R-:W3:Y:S01]  /*1e0f0*/  LDL.LU R19, [R1+0xa08] ;  /* 0x000a080001137983 */ /* 0x002ee20000300800 */
        /* <DEDUP_REMOVED lines=8> */
[----:B------:R-:W-:Y:S01]  /*1e180*/  IADD3 R19, P1, R19, R227, RZ ;  /* 0x000000e313137210 */ /* 0x000fe20007f3e0ff */
[----:B-1----:R-:W-:Y:S02]  /*1e190*/  IMAD.MOV.U32 R13, RZ, RZ, R247 ;  /* 0x000000ffff0d7224 */ /* 0x002fe400078e00f7 */
[----:B------:R-:W3:Y:S04]  /*1e1a0*/  LDL.LU R247, [R1+0x9f8] ;  /* 0x0009f80001f77983 */ /* 0x000ee80000300800 */
[----:B------:R1:W-:Y:S04]  /*1e1b0*/  STL [R1+0xa08], R19 ;  /* 0x000a081301007387 */ /* 0x0003e80000100800 */
[----:B-1----:R-:W3:Y:S01]  /*1e1c0*/  LDL.LU R19, [R1+0xa1c] ;  /* 0x000a1c0001137983 */ /* 0x002ee20000300800 */
[----:B----4-:R-:W-:-:S05]  /*1e1d0*/  IMAD.X R15, R15, 0x1, R2, P2 ;  /* 0x000000010f0f7824 */ /* 0x010fca00010e0602 */
[----:B------:R1:W-:Y:S04]  /*1e1e0*/  STL [R1+0xa2c], R15 ;  /* 0x000a2c0f01007387 */ /* 0x0003e80000100800 */
[----:B-1----:R-:W4:Y:S01]  /*1e1f0*/  LDL.LU R15, [R1+0x9f0] ;  /* 0x0009f000010f7983 */ /* 0x002f220000300800 */
[----:B------:R-:W-:Y:S01]  /*1e200*/  IADD3 R250, P2, R250, R227, RZ ;  /* 0x000000e3fafa7210 */ /* 0x000fe20007f5e0ff */
[----:B--2---:R-:W-:-:S04]  /*1e210*/  IMAD.X R11, R11, 0x1, R2, P3 ;  /* 0x000000010b0b7824 */ /* 0x004fc800018e0602 */
[----:B------:R1:W-:Y:S04]  /*1e220*/  STL [R1+0xa00], R250 ;  /* 0x000a00fa01007387 */ /* 0x0003e80000100800 */
[----:B-1----:R0:W5:Y:S01]  /*1e230*/  LDL.LU R250, [R1+0x1344] ;  /* 0x0013440001fa7983 */ /* 0x0021620000300800 */
[----:B---3--:R-:W-:-:S03]  /*1e240*/  IADD3 R247, P3, R247, R227, RZ ;  /* 0x000000e3f7f77210 */ /* 0x008fc60007f7e0ff */
[----:B------:R1:W-:Y:S02]  /*1e250*/  STL [R1+0xa24], R11 ;  /* 0x000a240b01007387 */ /* 0x0003e40000100800 */
[----:B-1----:R-:W-:Y:S02]  /*1e260*/  IMAD.MOV.U32 R11, RZ, RZ, R218 ;  /* 0x000000ffff0b7224 */ /* 0x002fe400078e00da */
[----:B------:R-:W-:Y:S02]  /*1e270*/  IMAD.X R19, R19, 0x1, R2, P4 ;  /* 0x0000000113137824 */ /* 0x000fe400020e0602 */
[----:B------:R-:W-:Y:S02]  /*1e280*/  IMAD.MOV.U32 R218, RZ, RZ, R216 ;  /* 0x000000ffffda7224 */ /* 0x000fe400078e00d8 */
[----:B------:R-:W2:Y:S04]  /*1e290*/  LDL.LU R216, [R1+0xa0c] ;  /* 0x000a0c0001d87983 */ /* 0x000ea80000300800 */
[----:B------:R1:W-:Y:S04]  /*1e2a0*/  STL [R1+0x9f8], R247 ;  /* 0x0009f8f701007387 */ /* 0x0003e80000100800 */
[----:B-1----:R-:W3:Y:S04]  /*1e2b0*/  LDL.LU R247, [R1+0x9e0] ;  /* 0x0009e00001f77983 */ /* 0x002ee80000300800 */
[----:B------:R1:W-:Y:S04]  /*1e2c0*/  STL [R1+0xa1c], R19 ;  /* 0x000a1c1301007387 */ /* 0x0003e80000100800 */
[----:B-1----:R-:W3:Y:S01]  /*1e2d0*/  LDL.LU R19, [R1+0xa04] ;  /* 0x000a040001137983 */ /* 0x002ee20000300800 */
[----:B----4-:R-:W-:-:S03]  /*1e2e0*/  IADD3 R15, P4, R15, R227, RZ ;  /* 0x000000e30f0f7210 */ /* 0x010fc60007f9e0ff */
[----:B------:R-:W4:Y:S04]  /*1e2f0*/  LDL.LU R227, [R1+0xa14] ;  /* 0x000a140001e37983 */ /* 0x000f280000300800 */
[----:B------:R1:W-:Y:S02]  /*1e300*/  STL [R1+0x9f0], R15 ;  /* 0x0009f00f01007387 */ /* 0x0003e40000100800 */
[----:B-1----:R-:W-:Y:S02]  /*1e310*/  IMAD.MOV.U32 R15, RZ, RZ, R16 ;  /* 0x000000ffff0f7224 */ /* 0x002fe400078e0010 */
[----:B------:R-:W4:Y:S01]  /*1e320*/  LDL.LU R16, [R1+0x9d8] ;  /* 0x0009d80001107983 */ /* 0x000f220000300800 */
[--C-:B------:R-:W-:Y:S02]  /*1e330*/  IMAD.X R11, R11, 0x1, R2.reuse, P2 ;  /* 0x000000010b0b7824 */ /* 0x100fe400010e0602 */
[----:B--2---:R-:W-:-:S02]  /*1e340*/  IMAD.X R216, R216, 0x1, R2, P6 ;  /* 0x00000001d8d87824 */ /* 0x004fc400030e0602 */
[--C-:B---3--:R-:W-:Y:S02]  /*1e350*/  IMAD.X R19, R19, 0x1, R2.reuse, P1 ;  /* 0x0000000113137824 */ /* 0x108fe400008e0602 */
[----:B----4-:R-:W-:-:S05]  /*1e360*/  IMAD.X R227, R227, 0x1, R2, P5 ;  /* 0x00000001e3e37824 */ /* 0x010fca00028e0602 */
[----:B------:R1:W-:Y:S02]  /*1e370*/  STL [R1+0xa14], R227 ;  /* 0x000a14e301007387 */ /* 0x0003e40000100800 */
[----:B-1----:R-:W1:Y:S02]  /*1e380*/  LDC R227, c[0x0][0x23c] ;  /* 0x00008f00ffe37b82 */ /* 0x002e640000000800 */
[----:B-1----:R-:W-:-:S04]  /*1e390*/  IMAD.SHL.U32 R227, R227, 0x40, RZ ;  /* 0x00000040e3e37824 */ /* 0x002fc800078e00ff */
[----:B------:R-:W-:-:S05]  /*1e3a0*/  IMAD.SHL.U32 R227, R227, 0x2, RZ ;  /* 0x00000002e3e37824 */ /* 0x000fca00078e00ff */
[-C--:B------:R-:W-:Y:S02]  /*1e3b0*/  IADD3 R252, P5, R252, R227.reuse, RZ ;  /* 0x000000e3fcfc7210 */ /* 0x080fe40007fbe0ff */
[----:B------:R-:W-:-:S03]  /*1e3c0*/  IADD3 R247, P6, R247, R227, RZ ;  /* 0x000000e3f7f77210 */ /* 0x000fc60007fde0ff */
[----:B------:R1:W-:Y:S01]  /*1e3d0*/  STL [R1+0x9e8], R252 ;  /* 0x0009e8fc01007387 */ /* 0x0003e20000100800 */
[----:B------:R-:W-:-:S03]  /*1e3e0*/  IADD3 R16, P1, R16, R227, RZ ;  /* 0x000000e310107210 */ /* 0x000fc60007f3e0ff */
[----:B-1----:R0:W5:Y:S04]  /*1e3f0*/  LDL.LU R252, [R1+0x1340] ;  /* 0x0013400001fc7983 */ /* 0x0021680000300800 */
[----:B------:R1:W-:Y:S01]  /*1e400*/  STL [R1+0xa0c], R216 ;  /* 0x000a0cd801007387 */ /* 0x0003e20000100800 */
[----:B------:R-:W-:Y:S01]  /*1e410*/  IADD3 R225, P2, R225, R227, RZ ;  /* 0x000000e3e1e17210 */ /* 0x000fe20007f5e0ff */
[----:B-1----:R-:W-:Y:S02]  /*1e420*/  IMAD.MOV.U32 R216, RZ, RZ, R13 ;  /* 0x000000ffffd87224 */ /* 0x002fe400078e000d */
[----:B------:R-:W-:Y:S02]  /*1e430*/  IMAD.MOV.U32 R13, RZ, RZ, R230 ;  /* 0x000000ffff0d7224 */ /* 0x000fe400078e00e6 */
[----:B------:R-:W2:Y:S04]  /*1e440*/  LDL.LU R230, [R1+0x9c8] ;  /* 0x0009c80001e67983 */ /* 0x000ea80000300800 */
[----:B------:R1:W-:Y:S02]  /*1e450*/  STL [R1+0x9e0], R247 ;  /* 0x0009e0f701007387 */ /* 0x0003e40000100800 */
[----:B-1----:R-:W-:-:S02]  /*1e460*/  IMAD.MOV.U32 R247, RZ, RZ, R14 ;  /* 0x000000fffff77224 */ /* 0x002fc400078e000e */
[----:B------:R-:W3:Y:S04]  /*1e470*/  LDL.LU R14, [R1+0x9c0] ;  /* 0x0009c000010e7983 */ /* 0x000ee80000300800 */
[----:B------:R1:W-:Y:S04]  /*1e480*/  STL [R1+0xa04], R19 ;  /* 0x000a041301007387 */ /* 0x0003e80000100800 */
[----:B-1----:R-:W4:Y:S04]  /*1e490*/  LDL.LU R19, [R1+0x9e4] ;  /* 0x0009e40001137983 */ /* 0x002f280000300800 */
[----:B------:R1:W-:Y:S04]  /*1e4a0*/  STL [R1+0x9d8], R16 ;  /* 0x0009d81001007387 */ /* 0x0003e80000100800 */
[----:B-1----:R-:W3:Y:S04]  /*1e4b0*/  LDL.LU R16, [R1+0x9b8] ;  /* 0x0009b80001107983 */ /* 0x002ee80000300800 */
[----:B------:R1:W-:Y:S02]  /*1e4c0*/  STL [R1+0x9fc], R11 ;  /* 0x0009fc0b01007387 */ /* 0x0003e40000100800 */
[----:B-1----:R-:W-:-:S02]  /*1e4d0*/  IMAD.MOV.U32 R11, RZ, RZ, R218 ;  /* 0x000000ffff0b7224 */ /* 0x002fc400078e00da */
[----:B------:R-:W3:Y:S04]  /*1e4e0*/  LDL.LU R218, [R1+0x9dc] ;  /* 0x0009dc0001da7983 */ /* 0x000ee80000300800 */
[----:B------:R1:W-:Y:S04]  /*1e4f0*/  STL [R1+0x9d0], R225 ;  /* 0x0009d0e101007387 */ /* 0x0003e80000100800 */
[----:B-1----:R0:W5:Y:S04]  /*1e500*/  LDL.LU R225, [R1+0x133c] ;  /* 0x00133c0001e17983 */ /* 0x0021680000300800 */
[----:B------:R-:W2:Y:S02]  /*1e510*/  LDL.LU R227, [R1+0x9f4] ;  /* 0x0009f40001e37983 */ /* 0x000ea40000300800 */
[----:B--2---:R-:W-:-:S05]  /*1e520*/  IMAD.X R227, R227, 0x1, R2, P3 ;  /* 0x00000001e3e37824 */ /* 0x004fca00018e0602 */
[----:B------:R1:W-:Y:S02]  /*1e530*/  STL [R1+0x9f4], R227 ;  /* 0x0009f4e301007387 */ /* 0x0003e40000100800 */
[----:B-1----:R-:W1:Y:S02]  /*1e540*/  LDC R227, c[0x0][0x23c] ;  /* 0x00008f00ffe37b82 */ /* 0x002e640000000800 */
[----:B-1----:R-:W-:-:S04]  /*1e550*/  IMAD.SHL.U32 R227, R227, 0x40, RZ ;  /* 0x00000040e3e37824 */ /* 0x002fc800078e00ff */
[----:B------:R-:W-:-:S05]  /*1e560*/  IMAD.SHL.U32 R227, R227, 0x2, RZ ;  /* 0x00000002e3e37824 */ /* 0x000fca00078e00ff */
[----:B------:R-:W-:-:S05]  /*1e570*/  IADD3 R230, P3, R230, R227, RZ ;  /* 0x000000e3e6e67210 */ /* 0x000fca0007f7e0ff */
[----:B------:R1:W-:Y:S04]  /*1e580*/  STL [R1+0x9c8], R230 ;  /* 0x0009c8e601007387 */ /* 0x0003e80000100800 */
[----:B-1----:R0:W5:Y:S04]  /*1e590*/  LDL.LU R230, [R1+0x1338] ;  /* 0x0013380001e67983 */ /* 0x0021680000300800 */
[----:B------:R-:W2:Y:S01]  /*1e5a0*/  LDL.LU R227, [R1+0x9ec] ;  /* 0x0009ec0001e37983 */ /* 0x000ea20000300800 */
[--C-:B----4-:R-:W-:Y:S02]  /*1e5b0*/  IMAD.X R19, R19, 0x1, R2.reuse, P5 ;  /* 0x0000000113137824 */ /* 0x110fe400028e0602 */
[----:B---3--:R-:W-:-:S02]  /*1e5c0*/  IMAD.X R218, R218, 0x1, R2, P6 ;  /* 0x00000001dada7824 */ /* 0x008fc400030e0602 */
[--C-:B------:R-:W-:Y:S02]  /*1e5d0*/  IMAD.X R223, R223, 0x1, R2.reuse, P1 ;  /* 0x00000001dfdf7824 */ /* 0x100fe400008e0602 */
[----:B--2---:R-:W-:-:S05]  /*1e5e0*/  IMAD.X R227, R227, 0x1, R2, P4 ;  /* 0x00000001e3e37824 */ /* 0x004fca00020e0602 */
        /* <DEDUP_REMOVED lines=8> */
[----:B-1----:R-:W2:Y:S04]  /*1e670*/  LDL.LU R14, [R1+0x998] ;  /* 0x00099800010e7983 */ /* 0x002ea80000300800 */
[----:B------:R1:W-:Y:S01]  /*1e680*/  STL [R1+0x9e4], R19 ;  /* 0x0009e41301007387 */ /* 0x0003e20000100800 */
[----:B------:R-:W-:Y:S01]  /*1e690*/  IADD3 R232, P1, R232, R227, RZ ;  /* 0x000000e3e8e87210 */ /* 0x000fe20007f3e0ff */
[----:B------:R-:W-:Y:S02]  /*1e6a0*/  IMAD.MOV.U32 R227, RZ, RZ, R220 ;  /* 0x000000ffffe37224 */ /* 0x000fe400078e00dc */
[----:B-1----:R-:W-:Y:S02]  /*1e6b0*/  IMAD.MOV.U32 R19, RZ, RZ, R15 ;  /* 0x000000ffff137224 */ /* 0x002fe400078e000f */
[----:B------:R-:W3:Y:S04]  /*1e6c0*/  LDL.LU R15, [R1+0x990] ;  /* 0x00099000010f7983 */ /* 0x000ee80000300800 */
[----:B------:R1:W-:Y:S01]  /*1e6d0*/  STL [R1+0x9b8], R16 ;  /* 0x0009b81001007387 */ /* 0x0003e20000100800 */
[----:B------:R-:W-:-:S03]  /*1e6e0*/  IMAD.X R227, R227, 0x1, R2, P2 ;  /* 0x00000001e3e37824 */ /* 0x000fc600010e0602 */
[----:B-1----:R-:W4:Y:S04]  /*1e6f0*/  LDL.LU R16, [R1+0x988] ;  /* 0x0009880001107983 */ /* 0x002f280000300800 */
[----:B------:R1:W-:Y:S02]  /*1e700*/  STL [R1+0x9dc], R218 ;  /* 0x0009dcda01007387 */ /* 0x0003e40000100800 */
[----:B-1----:R-:W-:Y:S02]  /*1e710*/  IMAD.MOV.U32 R218, RZ, RZ, R17 ;  /* 0x000000ffffda7224 */ /* 0x002fe400078e0011 */
[----:B------:R-:W4:Y:S04]  /*1e720*/  LDL.LU R17, [R1+0x980] ;  /* 0x0009800001117983 */ /* 0x000f280000300800 */
[----:B------:R1:W-:Y:S02]  /*1e730*/  STL [R1+0x9b0], R216 ;  /* 0x0009b0d801007387 */ /* 0x0003e40000100800 */
[----:B-1----:R-:W-:-:S02]  /*1e740*/  IMAD.MOV.U32 R216, RZ, RZ, R13 ;  /* 0x000000ffffd87224 */ /* 0x002fc400078e000d */
[----:B------:R-:W-:Y:S02]  /*1e750*/  IMAD.MOV.U32 R13, RZ, RZ, R3 ;  /* 0x000000ffff0d7224 */ /* 0x000fe400078e0003 */
[----:B------:R-:W-:Y:S02]  /*1e760*/  IMAD.MOV.U32 R3, RZ, RZ, R5 ;  /* 0x000000ffff037224 */ /* 0x000fe400078e0005 */
[----:B------:R-:W4:Y:S04]  /*1e770*/  LDL.LU R5, [R1+0x99c] ;  /* 0x00099c0001057983 */ /* 0x000f280000300800 */
[----:B------:R1:W-:Y:S04]  /*1e780*/  STL [R1+0x9d4], R223 ;  /* 0x0009d4df01007387 */ /* 0x0003e80000100800 */
[----:B-1----:R-:W4:Y:S04]  /*1e790*/  LDL.LU R223, [R1+0x970] ;  /* 0x0009700001df7983 */ /* 0x002f280000300800 */
[----:B------:R1:W-:Y:S04]  /*1e7a0*/  STL [R1+0x9a8], R232 ;  /* 0x0009a8e801007387 */ /* 0x0003e80000100800 */
[----:B-1----:R0:W5:Y:S04]  /*1e7b0*/  LDL.LU R232, [R1+0x1334] ;  /* 0x0013340001e87983 */ /* 0x0021680000300800 */
[----:B------:R-:W4:Y:S04]  /*1e7c0*/  LDL.LU R220, [R1+0x994] ;  /* 0x0009940001dc7983 */ /* 0x000f280000300800 */
[----:B------:R1:W-:Y:S02]  /*1e7d0*/  STL [R1+0x9cc], R227 ;  /* 0x0009cce301007387 */ /* 0x0003e40000100800 */
[----:B-1----:R-:W1:Y:S02]  /*1e7e0*/  LDC R227, c[0x0][0x23c] ;  /* 0x00008f00ffe37b82 */ /* 0x002e640000000800 */
[----:B-1----:R-:W-:-:S04]  /*1e7f0*/  IMAD.SHL.U32 R227, R227, 0x40, RZ ;  /* 0x00000040e3e37824 */ /* 0x002fc800078e00ff */
[----:B------:R-:W-:-:S05]  /*1e800*/  IMAD.SHL.U32 R227, R227, 0x2, RZ ;  /* 0x00000002e3e37824 */ /* 0x000fca00078e00ff */
[----:B------:R-:W-:-:S05]  /*1e810*/  IADD3 R247, P2, R247, R227, RZ ;  /* 0x000000e3f7f77210 */ /* 0x000fca0007f5e0ff */
        /* <DEDUP_REMOVED lines=17> */
[----:B---3--:R-:W-:-:S05]  /*1e930*/  IADD3 R15, P4, R15, R227, RZ ;  /* 0x000000e30f0f7210 */ /* 0x008fca0007f9e0ff */
        /* <DEDUP_REMOVED lines=8> */
[----:B----4-:R-:W-:Y:S01]  /*1e9c0*/  IADD3 R16, P5, R16, R227, RZ ;  /* 0x000000e310107210 */ /* 0x010fe20007fbe0ff */
[----:B------:R-:W-:-:S04]  /*1e9d0*/  IMAD.MOV.U32 R227, RZ, RZ, R11 ;  /* 0x000000ffffe37224 */ /* 0x000fc800078e000b */
[----:B------:R-:W-:Y:S01]  /*1e9e0*/  IMAD.X R227, R227, 0x1, R2, P6 ;  /* 0x00000001e3e37824 */ /* 0x000fe200030e0602 */
[----:B------:R1:W-:Y:S04]  /*1e9f0*/  STL [R1+0x988], R16 ;  /* 0x0009881001007387 */ /* 0x0003e80000100800 */
[----:B-1----:R0:W5:Y:S04]  /*1ea00*/  LDL.LU R16, [R1+0x1324] ;  /* 0x0013240001107983 */ /* 0x0021680000300800 */
[----:B------:R-:W2:Y:S04]  /*1ea10*/  LDL.LU R11, [R1+0x940] ;  /* 0x00094000010b7983 */ /* 0x000ea80000300800 */
[----:B------:R1:W-:Y:S02]  /*1ea20*/  STL [R1+0x9ac], R227 ;  /* 0x0009ace301007387 */ /* 0x0003e40000100800 */
[----:B-1----:R-:W1:Y:S02]  /*1ea30*/  LDC R227, c[0x0][0x23c] ;  /* 0x00008f00ffe37b82 */ /* 0x002e640000000800 */
[----:B-1----:R-:W-:-:S04]  /*1ea40*/  IMAD.SHL.U32 R227, R227, 0x40, RZ ;  /* 0x00000040e3e37824 */ /* 0x002fc800078e00ff */
[----:B------:R-:W-:-:S05]  /*1ea50*/  IMAD.SHL.U32 R227, R227, 0x2, RZ ;  /* 0x00000002e3e37824 */ /* 0x000fca00078e00ff */
[----:B------:R-:W-:-:S05]  /*1ea60*/  IADD3 R17, P6, R17, R227, RZ ;  /* 0x000000e311117210 */ /* 0x000fca0007fde0ff */
[----:B------:R1:W-:Y:S04]  /*1ea70*/  STL [R1+0x980], R17 ;  /* 0x0009801101007387 */ /* 0x0003e80000100800 */
[----:B-1----:R0:W5:Y:S04]  /*1ea80*/  LDL.LU R17, [R1+0x1320] ;  /* 0x0013200001117983 */ /* 0x0021680000300800 */
[----:B------:R-:W3:Y:S01]  /*1ea90*/  LDL.LU R227, [R1+0x9a4] ;  /* 0x0009a40001e37983 */ /* 0x000ee20000300800 */
[--C-:B------:R-:W-:Y:S02]  /*1eaa0*/  IMAD.X R5, R5, 0x1, R2.reuse, P2 ;  /* 0x0000000105057824 */ /* 0x100fe400010e0602 */
[----:B------:R-:W-:-:S02]  /*1eab0*/  IMAD.X R220, R220, 0x1, R2, P3 ;  /* 0x00000001dcdc7824 */ /* 0x000fc400018e0602 */
[--C-:B------:R-:W-:Y:S02]  /*1eac0*/  IMAD.X R217, R217, 0x1, R2.reuse, P4 ;  /* 0x00000001d9d97824 */ /* 0x100fe400020e0602 */
[--C-:B------:R-:W-:Y:S02]  /*1ead0*/  IMAD.X R6, R6, 0x1, R2.reuse, P6 ;  /* 0x0000000106067824 */ /* 0x100fe400030e0602 */
[----:B---3--:R-:W-:-:S05]  /*1eae0*/  IMAD.X R227, R227, 0x1, R2, P1 ;  /* 0x00000001e3e37824 */ /* 0x008fca00008e0602 */
[----:B------:R1:W-:Y:S02]  /*1eaf0*/  STL [R1+0x9a4], R227 ;  /* 0x0009a4e301007387 */ /* 0x0003e40000100800 */
[----:B-1----:R-:W1:Y:S02]  /*1eb00*/  LDC R227, c[0x0][0x23c] ;  /* 0x00008f00ffe37b82 */ /* 0x002e640000000800 */
[----:B-1----:R-:W-:-:S04]  /*1eb10*/  IMAD.SHL.U32 R227, R227, 0x40, RZ ;  /* 0x00000040e3e37824 */ /* 0x002fc800078e00ff */
[----:B------:R-:W-:-:S05]  /*1eb20*/  IMAD.SHL.U32 R227, R227, 0x2, RZ ;  /* 0x00000002e3e37824 */ /* 0x000fca00078e00ff */
[-C--:B------:R-:W-:Y:S02]  /*1eb30*/  IADD3 R3, P1, R3, R227.reuse, RZ ;  /* 0x000000e303037210 */ /* 0x080fe40007f3e0ff */
[-C--:B------:R-:W-:Y:S02]  /*1eb40*/  IADD3 R223, P2, R223, R227.reuse, RZ ;  /* 0x000000e3dfdf7210 */ /* 0x080fe40007f5e0ff */
[-C--:B------:R-:W-:Y:S01]  /*1eb50*/  IADD3 R8, P3, R8, R227.reuse, RZ ;  /* 0x000000e308087210 */ /* 0x080fe20007f7e0ff */
[----:B------:R1:W-:Y:S01]  /*1eb60*/  STL [R1+0x978], R3 ;  /* 0x0009780301007387 */ /* 0x0003e20000100800 */
[----:B------:R-:W-:Y:S01]  /*1eb70*/  IADD3 R4, P4, R4, R227, RZ ;  /* 0x000000e304047210 */ /* 0x000fe20007f9e0ff */
[----:B------:R-:W-:Y:S02]  /*1eb80*/  IMAD.MOV.U32 R227, RZ, RZ, R9 ;  /* 0x000000ffffe37224 */ /* 0x000fe400078e0009 */
[----:B-1----:R0:W5:Y:S04]  /*1eb90*/  LDL.LU R3, [R1+0x131c] ;  /* 0x00131c0001037983 */ /* 0x0021680000300800 */
[----:B------:R1:W-:Y:S01]  /*1eba0*/  STL [R1+0x99c], R5 ;  /* 0x00099c0501007387 */ /* 0x0003e20000100800 */
[----:B------:R-:W-:-:S03]  /*1ebb0*/  IMAD.X R227, R227, 0x1, R2, P5 ;  /* 0x00000001e3e37824 */ /* 0x000fc600028e0602 */
[----:B-1----:R-:W3:Y:S04]  /*1ebc0*/  LDL.LU R5, [R1+0x928] ;  /* 0x0009280001057983 */ /* 0x002ee80000300800 */
[----:B------:R1:W-:Y:S04]  /*1ebd0*/  STL [R1+0x970], R223 ;  /* 0x000970df01007387 */ /* 0x0003e80000100800 */
[----:B-1----:R-:W4:Y:S04]  /*1ebe0*/  LDL.LU R223, [R1+0x920] ;  /* 0x0009200001df7983 */ /* 0x002f280000300800 */
[----:B------:R1:W-:Y:S04]  /*1ebf0*/  STL [R1+0x994], R220 ;  /* 0x000994dc01007387 */ /* 0x0003e80000100800 */
[----:B-1----:R-:W4:Y:S04]  /*1ec00*/  LDL.LU R220, [R1+0x918] ;  /* 0x0009180001dc7983 */ /* 0x002f280000300800 */
[----:B------:R1:W-:Y:S04]  /*1ec10*/  STL [R1+0x968], R8 ;  /* 0x0009680801007387 */ /* 0x0003e80000100800 */
[----:B-1----:R-:W4:Y:S04]  /*1ec20*/  LDL.LU R8, [R1+0x910] ;  /* 0x0009100001087983 */ /* 0x002f280000300800 */
        /* <DEDUP_REMOVED lines=9> */
[-C--:B------:R-:W-:Y:S02]  /*1ecc0*/  IADD3 R7, P5, R7, R227.reuse, RZ ;  /* 0x000000e307077210 */ /* 0x080fe40007fbe0ff */
[----:B------:R-:W-:-:S03]  /*1ecd0*/  IADD3 R221, P6, R221, R227, RZ ;  /* 0x000000e3dddd7210 */ /* 0x000fc60007fde0ff */
[----:B------:R1:W-:Y:S04]  /*1ece0*/  STL [R1+0x958], R7 ;  /* 0x0009580701007387 */ /* 0x0003e80000100800 */
[----:B-1----:R-:W4:Y:S04]  /*1ecf0*/  LDL.LU R7, [R1+0x1314] ;  /* 0x0013140001077983 */ /* 0x002f280000300800 */
[----:B------:R1:W-:Y:S04]  /*1ed00*/  STL [R1+0x97c], R6 ;  /* 0x00097c0601007387 */ /* 0x0003e80000100800 */
[----:B-1----:R-:W4:Y:S04]  /*1ed10*/  LDL.LU R6, [R1+0x8f0] ;  /* 0x0008f00001067983 */ /* 0x002f280000300800 */
[----:B------:R1:W-:Y:S04]  /*1ed20*/  STL [R1+0x950], R221 ;  /* 0x000950dd01007387 */ /* 0x0003e80000100800 */
[----:B-1----:R-:W2:Y:S02]  /*1ed30*/  LDL.LU R221, [R1+0x1310] ;  /* 0x0013100001dd7983 */ /* 0x002ea40000300800 */
[----:B--2---:R-:W-:-:S02]  /*1ed40*/  IMAD.MOV.U32 R227, RZ, RZ, R221 ;  /* 0x000000ffffe37224 */ /* 0x004fc400078e00dd */
[----:B------:R-:W2:Y:S02]  /*1ed50*/  LDL.LU R221, [R1+0x8e8] ;  /* 0x0008e80001dd7983 */ /* 0x000ea40000300800 */
[----:B------:R-:W-:-:S05]  /*1ed60*/  IMAD.X R227, R227, 0x1, R2, P1 ;  /* 0x00000001e3e37824 */ /* 0x000fca00008e0602 */
[----:B------:R1:W-:Y:S02]  /*1ed70*/  STL [R1+0x974], R227 ;  /* 0x000974e301007387 */ /* 0x0003e40000100800 */
[----:B-1----:R-:W1:Y:S02]  /*1ed80*/  LDC R227, c[0x0][0x23c] ;  /* 0x00008f00ffe37b82 */ /* 0x002e640000000800 */
[----:B-1----:R-:W-:-:S04]  /*1ed90*/  IMAD.SHL.U32 R227, R227, 0x40, RZ ;  /* 0x00000040e3e37824 */ /* 0x002fc800078e00ff */
[----:B------:R-:W-:-:S05]  /*1eda0*/  IMAD.SHL.U32 R227, R227, 0x2, RZ ;  /* 0x00000002e3e37824 */ /* 0x000fca00078e00ff */
[----:B------:R-:W-:-:S05]  /*1edb0*/  IADD3 R222, P1, R222, R227, RZ ;  /* 0x000000e3dede7210 */ /* 0x000fca0007f3e0ff */
[----:B------:R1:W-:Y:S04]  /*1edc0*/  STL [R1+0x948], R222 ;  /* 0x000948de01007387 */ /* 0x0003e80000100800 */
[----:B-1----:R-:W2:Y:S04]  /*1edd0*/  LDL.LU R222, [R1+0x130c] ;  /* 0x00130c0001de7983 */ /* 0x002ea80000300800 */
[----:B------:R-:W3:Y:S01]  /*1ede0*/  LDL.LU R227, [R1+0x96c] ;  /* 0x00096c0001e37983 */ /* 0x000ee20000300800 */
[--C-:B------:R-:W-:Y:S02]  /*1edf0*/  IMAD.X R13, R13, 0x1, R2.reuse, P4 ;  /* 0x000000010d0d7824 */ /* 0x100fe400020e0602 */
[----:B---3--:R-:W-:-:S05]  /*1ee00*/  IMAD.X R227, R227, 0x1, R2, P2 ;  /* 0x00000001e3e37824 */ /* 0x008fca00010e0602 */
[----:B------:R1:W-:Y:S02]  /*1ee10*/  STL [R1+0x96c], R227 ;  /* 0x00096ce301007387 */ /* 0x0003e40000100800 */
[----:B-1----:R-:W1:Y:S02]  /*1ee20*/  LDC R227, c[0x0][0x23c] ;  /* 0x00008f00ffe37b82 */ /* 0x002e640000000800 */
[----:B-1----:R-:W-:-:S04]  /*1ee30*/  IMAD.SHL.U32 R227, R227, 0x40, RZ ;  /* 0x00000040e3e37824 */ /* 0x002fc800078e00ff */
[----:B------:R-:W-:-:S05]  /*1ee40*/  IMAD.SHL.U32 R227, R227, 0x2, RZ ;  /* 0x00000002e3e37824 */ /* 0x000fca00078e00ff */
[----:B------:R-:W-:Y:S01]  /*1ee50*/  IADD3 R11, P2, R11, R227, RZ ;  /* 0x000000e30b0b7210 */ /* 0x000fe20007f5e0ff */
[----:B------:R-:W-:-:S04]  /*1ee60*/  IMAD.MOV.U32 R227, RZ, RZ, R218 ;  /* 0x000000ffffe37224 */ /* 0x000fc800078e00da */
[----:B------:R-:W-:Y:S01]  /*1ee70*/  IMAD.X R227, R227, 0x1, R2, P3 ;  /* 0x00000001e3e37824 */ /* 0x000fe200018e0602 */
[----:B------:R1:W-:Y:S04]  /*1ee80*/  STL [R1+0x940], R11 ;  /* 0x0009400b01007387 */ /* 0x0003e80000100800 */
[----:B-1----:R-:W3:Y:S04]  /*1ee90*/  LDL.LU R11, [R1+0x8fc] ;  /* 0x0008fc00010b7983 */ /* 0x002ee80000300800 */
[----:B------:R-:W3:Y:S04]  /*1eea0*/  LDL.LU R218, [R1+0x8d0] ;  /* 0x0008d00001da7983 */ /* 0x000ee80000300800 */
[----:B------:R1:W-:Y:S02]  /*1eeb0*/  STL [R1+0x964], R227 ;  /* 0x000964e301007387 */ /* 0x0003e40000100800 */
[----:B-1----:R-:W1:Y:S02]  /*1eec0*/  LDC R227, c[0x0][0x23c] ;  /* 0x00008f00ffe37b82 */ /* 0x002e640000000800 */
[----:B-1----:R-:W-:-:S04]  /*1eed0*/  IMAD.SHL.U32 R227, R227, 0x40, RZ ;  /* 0x00000040e3e37824 */ /* 0x002fc800078e00ff */
[----:B------:R-:W-:-:S05]  /*1eee0*/  IMAD.SHL.U32 R227, R227, 0x2, RZ ;  /* 0x00000002e3e37824 */ /* 0x000fca00078e00ff */
[-C--:B------:R-:W-:Y:S02]  /*1eef0*/  IADD3 R216, P3, R216, R227.reuse, RZ ;  /* 0x000000e3d8d87210 */ /* 0x080fe40007f7e0ff */
[----:B------:R-:W-:-:S03]  /*1ef00*/  IADD3 R10, P4, R10, R227, RZ ;  /* 0x000000e30a0a7210 */ /* 0x000fc60007f9e0ff */
[----:B------:R1:W-:Y:S04]  /*1ef10*/  STL [R1+0x938], R216 ;  /* 0x000938d801007387 */ /* 0x0003e80000100800 */
[----:B-1----:R-:W3:Y:S04]  /*1ef20*/  LDL.LU R216, [R1+0x8ec] ;  /* 0x0008ec0001d87983 */ /* 0x002ee80000300800 */
[----:B------:R1:W-:Y:S04]  /*1ef30*/  STL [R1+0x95c], R13 ;  /* 0x00095c0d01007387 */ /* 0x0003e80000100800 */
[----:B-1----:R-:W3:Y:S04]  /*1ef40*/  LDL.LU R13, [R1+0x8e4] ;  /* 0x0008e400010d7983 */ /* 0x002ee80000300800 */
[----:B------:R1:W-:Y:S04]  /*1ef50*/  STL [R1+0x930], R10 ;  /* 0x0009300a01007387 */ /* 0x0003e80000100800 */
[----:B-1----:R-:W3:Y:S04]  /*1ef60*/  LDL.LU R10, [R1+0x1308] ;  /* 0x00130800010a7983 */ /* 0x002ee80000300800 */
[----:B------:R-:W4:Y:S02]  /*1ef70*/  LDL.LU R227, [R1+0x954] ;  /* 0x0009540001e37983 */ /* 0x000f240000300800 */
[----:B----4-:R-:W-:-:S05]  /*1ef80*/  IMAD.X R227, R227, 0x1, R2, P5 ;  /* 0x00000001e3e37824 */ /* 0x010fca00028e0602 */
[----:B------:R1:W-:Y:S02]  /*1ef90*/  STL [R1+0x954], R227 ;  /* 0x000954e301007387 */ /* 0x0003e40000100800 */
[----:B-1----:R-:W1:Y:S02]  /*1efa0*/  LDC R227, c[0x0][0x23c] ;  /* 0x00008f00ffe37b82 */ /* 0x002e640000000800 */
[----:B-1----:R-:W-:-:S04]  /*1efb0*/  IMAD.SHL.U32 R227, R227, 0x40, RZ ;  /* 0x00000040e3e37824 */ /* 0x002fc800078e00ff */
[----:B------:R-:W-:-:S05]  /*1efc0*/  IMAD.SHL.U32 R227, R227, 0x2, RZ ;  /* 0x00000002e3e37824 */ /* 0x000fca00078e00ff */
[----:B------:R-:W-:-:S05]  /*1efd0*/  IADD3 R5, P5, R5, R227, RZ ;  /* 0x000000e305057210 */ /* 0x000fca0007fbe0ff */
[----:B------:R1:W-:Y:S04]  /*1efe0*/  STL [R1+0x928], R5 ;  /* 0x0009280501007387 */ /* 0x0003e80000100800 */
[----:B-1----:R-:W4:Y:S04]  /*1eff0*/  LDL.LU R5, [R1+0x1304] ;  /* 0x0013040001057983 */ /* 0x002f280000300800 */
        /* <DEDUP_REMOVED lines=8> */
[----:B-1----:R-:W2:Y:S04]  /*1f080*/  LDL.LU R223, [R1+0x1300] ;  /* 0x0013000001df7983 */ /* 0x002ea80000300800 */
[----:B------:R-:W3:Y:S02]  /*1f090*/  LDL.LU R227, [R1+0x944] ;  /* 0x0009440001e37983 */ /* 0x000ee40000300800 */
[----:B---3--:R-:W-:-:S05]  /*1f0a0*/  IMAD.X R227, R227, 0x1, R2, P1 ;  /* 0x00000001e3e37824 */ /* 0x008fca00008e0602 */
[----:B------:R1:W-:Y:S02]  /*1f0b0*/  STL [R1+0x944], R227 ;  /* 0x000944e301007387 */ /* 0x0003e40000100800 */
[----:B-1----:R-:W1:Y:S02]  /*1f0c0*/  LDC R227, c[0x0][0x23c] ;  /* 0x00008f00ffe37b82 */ /* 0x002e640000000800 */
[----:B-1----:R-:W-:-:S04]  /*1f0d0*/  IMAD.SHL.U32 R227, R227, 0x40, RZ ;  /* 0x00000040e3e37824 */ /* 0x002fc800078e00ff */
[----:B------:R-:W-:-:S05]  /*1f0e0*/  IMAD.SHL.U32 R227, R227, 0x2, RZ ;  /* 0x00000002e3e37824 */ /* 0x000fca00078e00ff */
[----:B------:R-:W-:-:S05]  /*1f0f0*/  IADD3 R220, P1, R220, R227, RZ ;  /* 0x000000e3dcdc7210 */ /* 0x000fca0007f3e0ff */
        /* <DEDUP_REMOVED lines=56> */
[----:B------:R-:W4:Y:S01]  /*1f480*/  LDL.LU R227, [R1+0x90c] ;  /* 0x00090c0001e37983 */ /* 0x000f220000300800 */
[----:B------:R-:W-:Y:S02]  /*1f490*/  WARPGROUP.DEPBAR.LE gsb0, 0x0 ;  /* 0x00008000000079c5 */ /* 0x000fe40000010000 */
[----:B------:R-:W-:Y:S01]  /*1f4a0*/  WARPGROUP.ARRIVE ;  /* 0x00000000000079c5 */ /* 0x000fe20000000000 */
[----:B------:R-:W-:Y:S01]  /*1f4b0*/  UMOV UR22, UR10 ;  /* 0x0000000a00167c82 */ /* 0x000fe20008000000 */
[----:B------:R-:W-:-:S04]  /*1f4c0*/  UMOV UR23, UR11 ;  /* 0x0000000b00177c82 */ /* 0x000fc80008000000 */
[----:B------:R-:W-:Y:S01]  /*1f4d0*/  HGMMA.64x128x16.F32.BF16 R152, gdesc[UR20].tnspA, R152, gsb0 ;  /* 0x21e00000149879f0 */ /* 0x000fe20008001898 */
[----:B------:R-:W-:Y:S01]  /*1f4e0*/  UMOV UR26, UR14 ;  /* 0x0000000e001a7c82 */ /* 0x000fe20008000000 */
[----:B------:R-:W-:Y:S01]  /*1f4f0*/  UMOV UR27, UR15 ;  /* 0x0000000f001b7c82 */ /* 0x000fe20008000000 */
[----:B----4-:R-:W-:-:S05]  /*1f500*/  IMAD.X R227, R227, 0x1, R2, P2 ;  /* 0x00000001e3e37824 */ /* 0x010fca00010e0602 */
[----:B------:R1:W-:Y:S02]  /*1f510*/  STL [R1+0x90c], R227 ;  /* 0x00090ce301007387 */ /* 0x0003e40000100800 */
[----:B-1----:R-:W1:Y:S02]  /*1f520*/  LDC R227, c[0x0][0x23c] ;  /* 0x00008f00ffe37b82 */ /* 0x002e640000000800 */
[----:B-1----:R-:W-:-:S04]  /*1f530*/  IMAD.SHL.U32 R227, R227, 0x40, RZ ;  /* 0x00000040e3e37824 */ /* 0x002fc800078e00ff */
[----:B------:R-:W-:-:S05]  /*1f540*/  IMAD.SHL.U32 R227, R227, 0x2, RZ ;  /* 0x00000002e3e37824 */ /* 0x000fca00078e00ff */
[----:B--2---:R-:W-:-:S05]  /*1f550*/  IADD3 R6, P2, R6, R227, RZ ;  /* 0x000000e306067210 */ /* 0x004fca0007f5e0ff */
[----:B------:R1:W-:Y:S04]  /*1f560*/  STL [R1+0x8e0], R6 ;  /* 0x0008e00601007387 */ /* 0x0003e80000100800 */
[----:B-1----:R-:W2:Y:S04]  /*1f570*/  LDL.LU R6, [R1+0x12e0] ;  /* 0x0012e00001067983 */ /* 0x002ea80000300800 */
[----:B------:R-:W4:Y:S01]  /*1f580*/  LDL.LU R227, [R1+0x904] ;  /* 0x0009040001e37983 */ /* 0x000f220000300800 */
[----:B------:R-:W-:Y:S02]  /*1f590*/  WARPGROUP.DEPBAR.LE gsb0, 0x0 ;  /* 0x00008000000079c5 */ /* 0x000fe40000010000 */
[----:B------:R-:W-:-:S06]  /*1f5a0*/  WARPGROUP.ARRIVE ;  /* 0x00000000000079c5 */ /* 0x000fcc0000000000 */
[----:B------:R-:W-:Y:S01]  /*1f5b0*/  HGMMA.64x128x16.F32.BF16 R152, gdesc[UR24].tnspA, R152, gsb0 ;  /* 0x21e00000189879f0 */ /* 0x000fe20008001898 */
[----:B------:R-:W-:Y:S01]  /*1f5c0*/  UMOV UR30, UR18 ;  /* 0x00000012001e7c82 */ /* 0x000fe20008000000 */
[----:B------:R-:W-:Y:S01]  /*1f5d0*/  UMOV UR31, UR19 ;  /* 0x00000013001f7c82 */ /* 0x000fe20008000000 */
[----:B------:R-:W-:Y:S01]  /*1f5e0*/  UMOV UR34, UR6 ;  /* 0x0000000600227c82 */ /* 0x000fe20008000000 */
[----:B------:R-:W-:Y:S01]  /*1f5f0*/  UMOV UR35, UR7 ;  /* 0x0000000700237c82 */ /* 0x000fe20008000000 */
[----:B------:R-:W-:Y:S02]  /*1f600*/  WARPGROUP.DEPBAR.LE gsb0, 0x0 ;  /* 0x00008000000079c5 */ /* 0x000fe40000010000 */
[----:B------:R-:W-:-:S06]  /*1f610*/  WARPGROUP.ARRIVE ;  /* 0x00000000000079c5 */ /* 0x000fcc0000000000 */
[----:B------:R-:W-:Y:S01]  /*1f620*/  HGMMA.64x128x16.F32.BF16 R88, gdesc[UR28].tnspA, R88, gsb0 ;  /* 0x21e000001c5879f0 */ /* 0x000fe20008001858 */
[----:B----4-:R-:W-:-:S05]  /*1f630*/  IMAD.X R227, R227, 0x1, R2, P3 ;  /* 0x00000001e3e37824 */ /* 0x010fca00018e0602 */
[----:B------:R1:W-:Y:S02]  /*1f640*/  STL [R1+0x904], R227 ;  /* 0x000904e301007387 */ /* 0x0003e40000100800 */
[----:B-1----:R-:W1:Y:S02]  /*1f650*/  LDC R227, c[0x0][0x23c] ;  /* 0x00008f00ffe37b82 */ /* 0x002e640000000800 */
[----:B-1----:R-:W-:-:S04]  /*1f660*/  IMAD.SHL.U32 R227, R227, 0x40, RZ ;  /* 0x00000040e3e37824 */ /* 0x002fc800078e00ff */
[----:B------:R-:W-:-:S05]  /*1f670*/  IMAD.SHL.U32 R227, R227, 0x2, RZ ;  /* 0x00000002e3e37824 */ /* 0x000fca00078e00ff */
[----:B------:R-:W-:-:S05]  /*1f680*/  IADD3 R10, P3, R10, R227, RZ ;  /* 0x000000e30a0a7210 */ /* 0x000fca0007f7e0ff */
[----:B------:R1:W-:Y:S04]  /*1f690*/  STL [R1+0x8d8], R10 ;  /* 0x0008d80a01007387 */ /* 0x0003e80000100800 */
[----:B-1----:R-:W4:Y:S01]  /*1f6a0*/  LDL.LU R10, [R1+0x12dc] ;  /* 0x0012dc00010a7983 */ /* 0x002f220000300800 */
[----:B------:R-:W-:Y:S02]  /*1f6b0*/  WARPGROUP.DEPBAR.LE gsb0, 0x0 ;  /* 0x00008000000079c5 */ /* 0x000fe40000010000 */
[----:B------:R-:W-:-:S06]  /*1f6c0*/  WARPGROUP.ARRIVE ;  /* 0x00000000000079c5 */ /* 0x000fcc0000000000 */
[----:B------:R-:W-:Y:S01]  /*1f6d0*/  HGMMA.64x128x16.F32.BF16 R88, gdesc[UR32].tnspA, R88, gsb0 ;  /* 0x21e00000205879f0 */ /* 0x000fe20008001858 */
[----:B------:R-:W-:Y:S01]  /*1f6e0*/  UMOV UR38, UR10 ;  /* 0x0000000a00267c82 */ /* 0x000fe20008000000 */
[----:B------:R-:W-:Y:S01]  /*1f6f0*/  UMOV UR39, UR11 ;  /* 0x0000000b00277c82 */ /* 0x000fe20008000000 */
[--C-:B------:R-:W-:Y:S02]  /*1f700*/  IMAD.X R11, R11, 0x1, R2.reuse, P4 ;  /* 0x000000010b0b7824 */ /* 0x100fe400020e0602 */
[--C-:B------:R-:W-:Y:S01]  /*1f710*/  IMAD.X R220, R220, 0x1, R2.reuse, P5 ;  /* 0x00000001dcdc7824 */ /* 0x100fe200028e0602 */
[----:B------:R-:W-:Y:S02]  /*1f720*/  IADD3 R218, P4, R218, R227, RZ ;  /* 0x000000e3dada7210 */ /* 0x000fe40007f9e0ff */
[----:B------:R-:W-:Y:S04]  /*1f730*/  STL [R1+0x8fc], R11 ;  /* 0x0008fc0b01007387 */ /* 0x000fe80000100800 */
[----:B------:R1:W-:Y:S01]  /*1f740*/  STL [R1+0x8f4], R220 ;  /* 0x0008f4dc01007387 */ /* 0x0003e20000100800 */
[----:B------:R-:W-:Y:S01]  /*1f750*/  UMOV UR42, UR14 ;  /* 0x0000000e002a7c82 */ /* 0x000fe20008000000 */
[----:B------:R-:W-:Y:S01]  /*1f760*/  UMOV UR43, UR15 ;  /* 0x0000000f002b7c82 */ /* 0x000fe20008000000 */
[----:B------:R-:W-:Y:S01]  /*1f770*/  UMOV UR46, UR18 ;  /* 0x00000012002e7c82 */ /* 0x000fe20008000000 */
[----:B------:R-:W-:Y:S01]  /*1f780*/  UMOV UR47, UR19 ;  /* 0x00000013002f7c82 */ /* 0x000fe20008000000 */
[----:B------:R-:W-:Y:S01]  /*1f790*/  UMOV UR50, UR6 ;  /* 0x0000000600327c82 */ /* 0x000fe20008000000 */
[----:B------:R-:W-:Y:S01]  /*1f7a0*/  UMOV UR51, UR7 ;  /* 0x0000000700337c82 */ /* 0x000fe20008000000 */
[----:B------:R-:W-:-:S02]  /*1f7b0*/  IMAD.X R216, R216, 0x1, R2, P6 ;  /* 0x00000001d8d87824 */ /* 0x000fc400030e0602 */
[--C-:B------:R-:W-:Y:S02]  /*1f7c0*/  IMAD.X R13, R13, 0x1, R2.reuse, P1 ;  /* 0x000000010d0d7824 */ /* 0x100fe400008e0602 */
[--C-:B---3--:R-:W-:Y:S01]  /*1f7d0*/  IMAD.X R221, R221, 0x1, R2.reuse, P2 ;  /* 0x00000001dddd7824 */ /* 0x108fe200010e0602 */
[----:B-1----:R-:W3:Y:S04]  /*1f7e0*/  LDL.LU R220, [R1+0x12d8] ;  /* 0x0012d80001dc7983 */ /* 0x002ee80000300800 */
[----:B------:R-:W-:Y:S01]  /*1f7f0*/  STL [R1+0x8d0], R218 ;  /* 0x0008d0da01007387 */ /* 0x000fe20000100800 */
[----:B------:R-:W-:Y:S02]  /*1f800*/  WARPGROUP.DEPBAR.LE gsb0, 0x0 ;  /* 0x00008000000079c5 */ /* 0x000fe40000010000 */
[----:B------:R-:W-:Y:S01]  /*1f810*/  WARPGROUP.ARRIVE ;  /* 0x00000000000079c5 */ /* 0x000fe20000000000 */
[----:B------:R-:W-:Y:S01]  /*1f820*/  UMOV UR54, UR10 ;  /* 0x0000000a00367c82 */ /* 0x000fe20008000000 */
[----:B------:R-:W-:Y:S01]  /*1f830*/  UMOV UR55, UR11 ;  /* 0x0000000b00377c82 */ /* 0x000fe20008000000 */
[----:B------:R-:W-:Y:S01]  /*1f840*/  UMOV UR58, UR14 ;  /* 0x0000000e003a7c82 */ /* 0x000fe20008000000 */
[----:B------:R-:W-:Y:S01]  /*1f850*/  UMOV UR59, UR15 ;  /* 0x0000000f003b7c82 */ /* 0x000fe20008000000 */
[----:B------:R-:W-:Y:S01]  /*1f860*/  IMAD.X R5, R5, 0x1, R2, P3 ;  /* 0x0000000105057824 */ /* 0x000fe200018e0602 */
[----:B------:R-:W-:Y:S01]  /*1f870*/  HGMMA.64x128x16.F32.BF16 R88, gdesc[UR36].tnspA, R88, gsb0 ;  /* 0x21e00000245879f0 */ /* 0x000fe20008001858 */
[----:B------:R-:W1:Y:S01]  /*1f880*/  LDC R11, c[0x0][0x238] ;  /* 0x00008e00ff0b7b82 */ /* 0x000e620000000800 */
[----:B----4-:R-:W-:-:S05]  /*1f890*/  IADD3 R10, P5, R10, R227, RZ ;  /* 0x000000e30a0a7210 */ /* 0x010fca0007fbe0ff */
[----:B------:R4:W-:Y:S04]  /*1f8a0*/  STL [R1+0x8c8], R10 ;  /* 0x0008c80a01007387 */ /* 0x0009e80000100800 */
[----:B----4-:R-:W4:Y:S01]  /*1f8b0*/  LDL.LU R10, [R1+0x12d4] ;  /* 0x0012d400010a7983 */ /* 0x010f220000300800 */
[----:B------:R-:W-:Y:S02]  /*1f8c0*/  WARPGROUP.DEPBAR.LE gsb0, 0x0 ;  /* 0x00008000000079c5 */ /* 0x000fe40000010000 */
[----:B------:R-:W-:-:S06]  /*1f8d0*/  WARPGROUP.ARRIVE ;  /* 0x00000000000079c5 */ /* 0x000fcc0000000000 */
[----:B------:R-:W-:Y:S01]  /*1f8e0*/  HGMMA.64x128x16.F32.BF16 R88, gdesc[UR40].tnspA, R88, gsb0 ;  /* 0x21e00000285879f0 */ /* 0x000fe20008001858 */
[-C--:B------:R-:W-:Y:S02]  /*1f8f0*/  IADD3 R9, P6, R9, R227.reuse, RZ ;  /* 0x000000e309097210 */ /* 0x080fe40007fde0ff */
[----:B------:R-:W-:Y:S01]  /*1f900*/  IADD3 R7, P1, R7, R227, RZ ;  /* 0x000000e307077210 */ /* 0x000fe20007f3e0ff */
[----:B------:R-:W-:Y:S02]  /*1f910*/  WARPGROUP.DEPBAR.LE gsb0, 0x0 ;  /* 0x00008000000079c5 */ /* 0x000fe40000010000 */
[----:B------:R-:W-:-:S06]  /*1f920*/  WARPGROUP.ARRIVE ;  /* 0x00000000000079c5 */ /* 0x000fcc0000000000 */
[----:B------:R-:W-:Y:S01]  /*1f930*/  HGMMA.64x128x16.F32.BF16 R24, gdesc[UR44].tnspA, R24, gsb0 ;  /* 0x21e000002c1879f0 */ /* 0x000fe20008001818 */
[----:B------:R0:W-:Y:S04]  /*1f940*/  STL [R1+0x8c0], R9 ;  /* 0x0008c00901007387 */ /* 0x0001e80000100800 */
[----:B0-----:R-:W3:Y:S04]  /*1f950*/  LDL.LU R9, [R1+0x12d0] ;  /* 0x0012d00001097983 */ /* 0x001ee80000300800 */
[----:B------:R-:W-:Y:S04]  /*1f960*/  STL [R1+0x8ec], R216 ;  /* 0x0008ecd801007387 */ /* 0x000fe80000100800 */
[----:B------:R0:W-:Y:S04]  /*1f970*/  STL [R1+0x8b8], R7 ;  /* 0x0008b80701007387 */ /* 0x0001e80000100800 */
[----:B0-----:R-:W3:Y:S04]  /*1f980*/  LDL.LU R7, [R1+0x12cc] ;  /* 0x0012cc0001077983 */ /* 0x001ee80000300800 */
[----:B------:R-:W-:Y:S04]  /*1f990*/  STL [R1+0x8e4], R13 ;  /* 0x0008e40d01007387 */ /* 0x000fe80000100800 */
[----:B------:R0:W-:Y:S04]  /*1f9a0*/  STL [R1+0x8dc], R221 ;  /* 0x0008dcdd01007387 */ /* 0x0001e80000100800 */
[----:B0-----:R-:W3:Y:S01]  /*1f9b0*/  LDL.LU R221, [R1+0x12c8] ;  /* 0x0012c80001dd7983 */ /* 0x001ee20000300800 */
[----:B------:R-:W-:-:S02]  /*1f9c0*/  WARPGROUP.DEPBAR.LE gsb0, 0x0 ;  /* 0x00008000000079c5 */ /* 0x000fc40000010000 */
[----:B------:R-:W-:-:S06]  /*1f9d0*/  WARPGROUP.ARRIVE ;  /* 0x00000000000079c5 */ /* 0x000fcc0000000000 */
[----:B------:R-:W-:Y:S01]  /*1f9e0*/  HGMMA.64x128x16.F32.BF16 R24, gdesc[UR48].tnspA, R24, gsb0 ;  /* 0x21e00000301879f0 */ /* 0x000fe20008001818 */
[----:B----4-:R-:W-:-:S05]  /*1f9f0*/  IADD3 R10, P2, R10, R227, RZ ;  /* 0x000000e30a0a7210 */ /* 0x010fca0007f5e0ff */
[----:B------:R0:W-:Y:S04]  /*1fa00*/  STL [R1+0x8b0], R10 ;  /* 0x0008b00a01007387 */ /* 0x0001e80000100800 */
[----:B0-----:R-:W4:Y:S01]  /*1fa10*/  LDL.LU R10, [R1+0x12c4] ;  /* 0x0012c400010a7983 */ /* 0x001f220000300800 */
[----:B------:R-:W-:Y:S02]  /*1fa20*/  WARPGROUP.DEPBAR.LE gsb0, 0x0 ;  /* 0x00008000000079c5 */ /* 0x000fe40000010000 */
[----:B------:R-:W-:-:S06]  /*1fa30*/  WARPGROUP.ARRIVE ;  /* 0x00000000000079c5 */ /* 0x000fcc0000000000 */
[----:B------:R-:W-:Y:S01]  /*1fa40*/  HGMMA.64x128x16.F32.BF16 R24, gdesc[UR52].tnspA, R24, gsb0 ;  /* 0x21e00000341879f0 */ /* 0x000fe20008001818 */
[----:B--2---:R-:W-:Y:S01]  /*1fa50*/  IADD3 R6, P3, R6, R227, RZ ;  /* 0x000000e306067210 */ /* 0x004fe20007f7e0ff */
[----:B------:R0:W-:Y:S01]  /*1fa60*/  STL [R1+0x8d4], R5 ;  /* 0x0008d40501007387 */ /* 0x0001e20000100800 */
[--C-:B------:R-:W-:Y:S02]  /*1fa70*/  IMAD.X R223, R223, 0x1, R2.reuse, P6 ;  /* 0x00000001dfdf7824 */ /* 0x100fe400030e0602 */
[--C-:B------:R-:W-:Y:S01]  /*1fa80*/  IMAD.X R222, R222, 0x1, R2.reuse, P1 ;  /* 0x00000001dede7824 */ /* 0x100fe200008e0602 */
[----:B0-----:R0:W5:Y:S04]  /*1fa90*/  LDL.LU R5, [R1+0x12c0] ;  /* 0x0012c00001057983 */ /* 0x0011680000300800 */
[----:B------:R2:W-:Y:S04]  /*1faa0*/  STL [R1+0x8a8], R6 ;  /* 0x0008a80601007387 */ /* 0x0005e80000100800 */
[----:B--2---:R0:W5:Y:S01]  /*1fab0*/  LDL.LU R6, [R1+0x12bc] ;  /* 0x0012bc0001067983 */ /* 0x0041620000300800 */
[----:B---3--:R-:W-:-:S02]  /*1fac0*/  IMAD.X R9, R9, 0x1, R2, P5 ;  /* 0x0000000109097824 */ /* 0x008fc400028e0602 */
[----:B------:R-:W-:Y:S01]  /*1fad0*/  IMAD.X R7, R7, 0x1, R2, P4 ;  /* 0x0000000107077824 */ /* 0x000fe200020e0602 */
[----:B------:R-:W-:Y:S02]  /*1fae0*/  WARPGROUP.DEPBAR.LE gsb0, 0x0 ;  /* 0x00008000000079c5 */ /* 0x000fe40000010000 */
[----:B------:R-:W-:-:S06]  /*1faf0*/  WARPGROUP.ARRIVE ;  /* 0x00000000000079c5 */ /* 0x000fcc0000000000 */
[----:B------:R-:W-:Y:S01]  /*1fb00*/  HGMMA.64x128x16.F32.BF16 R24, gdesc[UR56].tnspA, R24, gsb0 ;  /* 0x21e00000381879f0 */ /* 0x000fe20008001818 */
[----:B------:R-:W-:Y:S01]  /*1fb10*/  IADD3 R8, P4, R8, R227, RZ ;  /* 0x000000e308087210 */ /* 0x000fe20007f9e0ff */
[----:B------:R2:W-:Y:S01]  /*1fb20*/  STL [R1+0x8cc], R7 ;  /* 0x0008cc0701007387 */ /* 0x0005e20000100800 */
[--C-:B------:R-:W-:Y:S02]  /*1fb30*/  IMAD.X R221, R221, 0x1, R2.reuse, P2 ;  /* 0x00000001dddd7824 */ /* 0x100fe400010e0602 */
[--C-:B------:R-:W-:Y:S01]  /*1fb40*/  IMAD.X R220, R220, 0x1, R2.reuse, P3 ;  /* 0x00000001dcdc7824 */ /* 0x100fe200018e0602 */
[----:B--2---:R0:W5:Y:S04]  /*1fb50*/  LDL.LU R7, [R1+0x12b8] ;  /* 0x0012b80001077983 */ /* 0x0041680000300800 */
[----:B------:R2:W-:Y:S01]  /*1fb60*/  STL [R1+0x8a0], R8 ;  /* 0x0008a00801007387 */ /* 0x0005e20000100800 */
[----:B------:R-:W-:-:S03]  /*1fb70*/  IMAD.X R217, R217, 0x1, R2, P4 ;  /* 0x00000001d9d97824 */ /* 0x000fc600020e0602 */
[----:B--2---:R0:W5:Y:S04]  /*1fb80*/  LDL.LU R8, [R1+0x12b4] ;  /* 0x0012b40001087983 */ /* 0x0041680000300800 */
[----:B------:R2:W-:Y:S04]  /*1fb90*/  STL [R1+0x8c4], R9 ;  /* 0x0008c40901007387 */ /* 0x0005e80000100800 */
[----:B--2---:R0:W5:Y:S01]  /*1fba0*/  LDL.LU R9, [R1+0x12b0] ;  /* 0x0012b00001097983 */ /* 0x0041620000300800 */
[----:B----4-:R-:W-:-:S05]  /*1fbb0*/  IADD3 R10, P5, R10, R227, RZ ;  /* 0x000000e30a0a7210 */ /* 0x010fca0007fbe0ff */
[----:B------:R2:W-:Y:S01]  /*1fbc0*/  STL [R1+0x898], R10 ;  /* 0x0008980a01007387 */ /* 0x0005e20000100800 */
[----:B------:R-:W-:-:S03]  /*1fbd0*/  IMAD.X R19, R19, 0x1, R2, P5 ;  /* 0x0000000113137824 */ /* 0x000fc600028e0602 */
[----:B--2---:R0:W5:Y:S04]  /*1fbe0*/  LDL.LU R10, [R1+0x12ac] ;  /* 0x0012ac00010a7983 */ /* 0x0041680000300800 */
[----:B------:R2:W-:Y:S01]  /*1fbf0*/  STL [R1+0x8bc], R223 ;  /* 0x0008bcdf01007387 */ /* 0x0005e20000100800 */
[----:B-1----:R-:W-:-:S03]  /*1fc00*/  IMAD.SHL.U32 R11, R11, 0x40, RZ ;  /* 0x000000400b0b7824 */ /* 0x002fc600078e00ff */
[----:B--2---:R0:W5:Y:S04]  /*1fc10*/  LDL.LU R223, [R1+0x12a8] ;  /* 0x0012a80001df7983 */ /* 0x0041680000300800 */
[----:B------:R1:W-:Y:S01]  /*1fc20*/  STL [R1+0x8b4], R222 ;  /* 0x0008b4de01007387 */ /* 0x0003e20000100800 */
[----:B------:R-:W-:-:S03]  /*1fc30*/  IMAD.MOV.U32 R13, RZ, RZ, R12 ;  /* 0x000000ffff0d7224 */ /* 0x000fc600078e000c */
[----:B-1----:R0:W5:Y:S04]  /*1fc40*/  LDL.LU R222, [R1+0x12a4] ;  /* 0x0012a40001de7983 */ /* 0x0021680000300800 */
[----:B------:R1:W-:Y:S01]  /*1fc50*/  STL [R1+0x8ac], R221 ;  /* 0x0008acdd01007387 */ /* 0x0003e20000100800 */
[----:B------:R-:W-:Y:S02]  /*1fc60*/  IMAD.SHL.U32 R11, R11, 0x2, RZ ;  /* 0x000000020b0b7824 */ /* 0x000fe400078e00ff */
[----:B------:R-:W-:Y:S01]  /*1fc70*/  IMAD.MOV.U32 R12, RZ, RZ, R224 ;  /* 0x000000ffff0c7224 */ /* 0x000fe200078e00e0 */
[----:B-1----:R0:W5:Y:S04]  /*1fc80*/  LDL.LU R221, [R1+0x12a0] ;  /* 0x0012a00001dd7983 */ /* 0x0021680000300800 */
[----:B------:R1:W-:Y:S04]  /*1fc90*/  STL [R1+0x8a4], R220 ;  /* 0x0008a4dc01007387 */ /* 0x0003e80000100800 */
[----:B-1----:R0:W5:Y:S04]  /*1fca0*/  LDL.LU R220, [R1+0x129c] ;  /* 0x00129c0001dc7983 */ /* 0x0021680000300800 */
[----:B------:R1:W-:Y:S04]  /*1fcb0*/  STL [R1+0x89c], R217 ;  /* 0x00089cd901007387 */ /* 0x0003e80000100800 */
[----:B-1----:R0:W5:Y:S04]  /*1fcc0*/  LDL.LU R217, [R1+0x1298] ;  /* 0x0012980001d97983 */ /* 0x0021680000300800 */
[----:B------:R1:W-:Y:S02]  /*1fcd0*/  STL [R1+0x894], R19 ;  /* 0x0008941301007387 */ /* 0x0003e40000100800 */
[----:B-1----:R-:W-:-:S02]  /*1fce0*/  IMAD.MOV.U32 R19, RZ, RZ, R18 ;  /* 0x000000ffff137224 */ /* 0x002fc400078e0012 */
[----:B------:R-:W-:Y:S01]  /*1fcf0*/  IMAD.MOV.U32 R18, RZ, RZ, R219 ;  /* 0x000000ffff127224 */ /* 0x000fe200078e00db */
[----:B------:R-:W-:Y:S02]  /*1fd00*/  WARPGROUP.DEPBAR.LE gsb0, 0x0 ;  /* 0x00008000000079c5 */ /* 0x000fe40000010000 */
[----:B0-----:R-:W-:Y:S05]  /*1fd10*/  @P0 BRA `(.L_x_1) ;  /* 0xfffffeb000700947 */ /* 0x001fea000383ffff */
[----:B------:R-:W2:Y:S04]  /*1fd20*/  LDL.LU R22, [R1+0x1f8] ;  /* 0x0001f80001167983 */ /* 0x000ea80000300800 */
[----:B------:R-:W2:Y:S04]  /*1fd30*/  LDL.LU R23, [R1+0x3f8] ;  /* 0x0003f80001177983 */ /* 0x000ea80000300800 */
[----:B------:R-:W3:Y:S04]  /*1fd40*/  LDL.LU R20, [R1+0x1f0] ;  /* 0x0001f00001147983 */ /* 0x000ee80000300800 */
[----:B------:R-:W3:Y:S04]  /*1fd50*/  LDL.LU R21, [R1+0x3f0] ;  /* 0x0003f00001157983 */ /* 0x000ee80000300800 */
[----:B------:R-:W4:Y:S04]  /*1fd60*/  LDL.LU R18, [R1+0x2f8] ;  /* 0x0002f80001127983 */ /* 0x000f280000300800 */
[----:B------:R-:W4:Y:S04]  /*1fd70*/  LDL.LU R19, [R1+0x4f8] ;  /* 0x0004f80001137983 */ /* 0x000f280000300800 */
[----:B------:R-:W4:Y:S04]  /*1fd80*/  LDL.LU R12, [R1+0x2f0] ;  /* 0x0002f000010c7983 */ /* 0x000f280000300800 */
[----:B------:R-:W4:Y:S04]  /*1fd90*/  LDL.LU R13, [R1+0x4f0] ;  /* 0x0004f000010d7983 */ /* 0x000f280000300800 */
[----:B------:R-:W4:Y:S04]  /*1fda0*/  LDL.LU R2, [R1+0xec] ;  /* 0x0000ec0001027983 */ /* 0x000f280000300800 */
[----:B------:R-:W4:Y:S04]  /*1fdb0*/  LDL.LU R227, [R1+0xe4] ;  /* 0x0000e40001e37983 */ /* 0x000f280000300800 */
[----:B------:R-:W4:Y:S04]  /*1fdc0*/  LDL.LU R0, [R1+0x1ec] ;  /* 0x0001ec0001007983 */ /* 0x000f280000300800 */
[----:B------:R-:W4:Y:S04]  /*1fdd0*/  LDL.LU R11, [R1+0x3ec] ;  /* 0x0003ec00010b7983 */ /* 0x000f280000300800 */
[----:B-----5:R-:W4:Y:S04]  /*1fde0*/  LDL.LU R10, [R1+0x1e4] ;  /* 0x0001e400010a7983 */ /* 0x020f280000300800 */
        /* <DEDUP_REMOVED lines=15> */
[----:B------:R0:W-:Y:S04]  /*1fee0*/  STL [R1+0x1328], R93 ;  /* 0x0013285d01007387 */ /* 0x0001e80000100800 */
[----:B0-----:R-:W4:Y:S04]  /*1fef0*/  LDL.LU R93, [R1+0xf0] ;  /* 0x0000f000015d7983 */ /* 0x001f280000300800 */
        /* <DEDUP_REMOVED lines=21> */
[----:B0-----:R-:W4:Y:S01]  /*20050*/  LDL.LU R91, [R1+0xfc] ;  /* 0x0000fc00015b7983 */ /* 0x001f220000300800 */
[----:B------:R-:W-:-:S03]  /*20060*/  F2FP.BF16.F32.PACK_AB R85, R85, R213 ;  /* 0x000000d55555723e */ /* 0x000fc600000010ff */
[----:B------:R-:W-:Y:S04]  /*20070*/  STL [R1+0x12f8], R89 ;  /* 0x0012f85901007387 */ /* 0x000fe80000100800 */
[----:B------:R-:W-:Y:S04]  /*20080*/  STL [R1+0x12f4], R252 ;  /* 0x0012f4fc01007387 */ /* 0x000fe80000100800 */
[----:B------:R-:W-:Y:S04]  /*20090*/  STL [R1+0x12f0], R250 ;  /* 0x0012f0fa01007387 */ /* 0x000fe80000100800 */
[----:B------:R-:W-:Y:S04]  /*200a0*/  STL [R1+0x12ec], R251 ;  /* 0x0012ecfb01007387 */ /* 0x000fe80000100800 */
[----:B------:R-:W-:Y:S04]  /*200b0*/  STL [R1+0x12e8], R154 ;  /* 0x0012e89a01007387 */ /* 0x000fe80000100800 */
[----:B------:R0:W-:Y:S04]  /*200c0*/  STL [R1+0x12e4], R26 ;  /* 0x0012e41a01007387 */ /* 0x0001e80000100800 */
[----:B------:R-:W-:Y:S01]  /*200d0*/  STL [R1+0x12e0], R152 ;  /* 0x0012e09801007387 */ /* 0x000fe20000100800 */
[----:B--2---:R-:W-:-:S03]  /*200e0*/  F2FP.BF16.F32.PACK_AB R22, R22, R23 ;  /* 0x000000171616723e */ /* 0x004fc600000010ff */
[----:B------:R-:W-:Y:S01]  /*200f0*/  STL [R1+0x12dc], R24 ;  /* 0x0012dc1801007387 */ /* 0x000fe20000100800 */
[----:B0-----:R-:W-:-:S03]  /*20100*/  F2FP.BF16.F32.PACK_AB R26, R87, R215 ;  /* 0x000000d7571a723e */ /* 0x001fc600000010ff */
[----:B------:R-:W-:Y:S01]  /*20110*/  STL [R1+0x12d8], R249 ;  /* 0x0012d8f901007387 */ /* 0x000fe20000100800 */
[----:B---3--:R-:W-:-:S03]  /*20120*/  F2FP.BF16.F32.PACK_AB R20, R20, R21 ;  /* 0x000000151414723e */ /* 0x008fc600000010ff */
[----:B------:R-:W-:Y:S04]  /*20130*/  STL [R1+0x12d4], R90 ;  /* 0x0012d45a01007387 */ /* 0x000fe80000100800 */
[----:B------:R-:W-:Y:S01]  /*20140*/  STL [R1+0x12d0], R248 ;  /* 0x0012d0f801007387 */ /* 0x000fe20000100800 */
[----:B----4-:R-:W-:-:S03]  /*20150*/  F2FP.BF16.F32.PACK_AB R19, R18, R19 ;  /* 0x000000131213723e */ /* 0x010fc600000010ff */
[----:B------:R-:W-:Y:S04]  /*20160*/  STL [R1+0x12cc], R88 ;  /* 0x0012cc5801007387 */ /* 0x000fe80000100800 */
[----:B------:R-:W-:Y:S01]  /*20170*/  STL [R1+0x12c8], R242 ;  /* 0x0012c8f201007387 */ /* 0x000fe20000100800 */
[----:B------:R-:W-:Y:S02]  /*20180*/  F2FP.BF16.F32.PACK_AB R18, R12, R13 ;  /* 0x0000000d0c12723e */ /* 0x000fe400000010ff */
[----:B------:R-:W-:Y:S01]  /*20190*/  F2FP.BF16.F32.PACK_AB R12, R83, R211 ;  /* 0x000000d3530c723e */ /* 0x000fe200000010ff */
[----:B------:R-:W-:Y:S01]  /*201a0*/  STL [R1+0x12c4], R243 ;  /* 0x0012c4f301007387 */ /* 0x000fe20000100800 */
[----:B------:R-:W-:Y:S02]  /*201b0*/  F2FP.BF16.F32.PACK_AB R13, R81, R209 ;  /* 0x000000d1510d723e */ /* 0x000fe400000010ff */
[----:B------:R-:W-:Y:S01]  /*201c0*/  F2FP.BF16.F32.PACK_AB R2, R147, R2 ;  /* 0x000000029302723e */ /* 0x000fe200000010ff */
[----:B------:R-:W-:Y:S04]  /*201d0*/  STL [R1+0x12c0], R240 ;  /* 0x0012c0f001007387 */ /* 0x000fe80000100800 */
[----:B------:R-:W-:Y:S04]  /*201e0*/  STL [R1+0x12bc], R241 ;  /* 0x0012bcf101007387 */ /* 0x000fe80000100800 */
[----:B------:R-:W-:Y:S01]  /*201f0*/  STL [R1+0x12b8], R238 ;  /* 0x0012b8ee01007387 */ /* 0x000fe20000100800 */
[----:B------:R-:W-:-:S03]  /*20200*/  F2FP.BF16.F32.PACK_AB R11, R0, R11 ;  /* 0x0000000b000b723e */ /* 0x000fc600000010ff */
[----:B------:R-:W-:Y:S04]  /*20210*/  STL [R1+0x12b4], R239 ;  /* 0x0012b4ef01007387 */ /* 0x000fe80000100800 */
[----:B------:R-:W-:Y:S04]  /*20220*/  STL [R1+0x12b0], R236 ;  /* 0x0012b0ec01007387 */ /* 0x000fe80000100800 */
[----:B------:R-:W-:Y:S04]  /*20230*/  STL [R1+0x12ac], R237 ;  /* 0x0012aced01007387 */ /* 0x000fe80000100800 */
[----:B------:R-:W-:Y:S01]  /*20240*/  STL [R1+0x12a8], R223 ;  /* 0x0012a8df01007387 */ /* 0x000fe20000100800 */
[----:B------:R-:W-:-:S03]  /*20250*/  F2FP.BF16.F32.PACK_AB R0, R9, R8 ;  /* 0x000000080900723e */ /* 0x000fc600000010ff */
[----:B------:R-:W-:Y:S04]  /*20260*/  STL [R1+0x12a4], R222 ;  /* 0x0012a4de01007387 */ /* 0x000fe80000100800 */
[----:B------:R-:W-:Y:S01]  /*20270*/  STL [R1+0x12a0], R221 ;  /* 0x0012a0dd01007387 */ /* 0x000fe20000100800 */
[----:B------:R-:W-:-:S03]  /*20280*/  F2FP.BF16.F32.PACK_AB R6, R7, R6 ;  /* 0x000000060706723e */ /* 0x000fc600000010ff */
[----:B------:R-:W-:Y:S01]  /*20290*/  STL [R1+0x129c], R220 ;  /* 0x00129cdc01007387 */ /* 0x000fe20000100800 */
[----:B------:R-:W-:-:S03]  /*202a0*/  F2FP.BF16.F32.PACK_AB R5, R146, R5 ;  /* 0x000000059205723e */ /* 0x000fc600000010ff */
[----:B------:R-:W-:Y:S04]  /*202b0*/  STL [R1+0x1298], R217 ;  /* 0x001298d901007387 */ /* 0x000fe80000100800 */
[----:B------:R0:W-:Y:S04]  /*202c0*/  STL [R1+0x54c], R26 ;  /* 0x00054c1a01007387 */ /* 0x0001e80000100800 */
[----:B------:R-:W-:Y:S01]  /*202d0*/  STL [R1+0x548], R85 ;  /* 0x0005485501007387 */ /* 0x000fe20000100800 */
[----:B0-----:R-:W-:Y:S02]  /*202e0*/  F2FP.BF16.F32.PACK_AB R26, R149, R25 ;  /* 0x00000019951a723e */ /* 0x001fe400000010ff */
[----:B------:R-:W-:-:S02]  /*202f0*/  F2FP.BF16.F32.PACK_AB R25, R153, R27 ;  /* 0x0000001b9919723e */ /* 0x000fc400000010ff */
[----:B------:R-:W-:-:S05]  /*20300*/  F2FP.BF16.F32.PACK_AB R24, R151, R91 ;  /* 0x0000005b9718723e */ /* 0x000fca00000010ff */
[----:B------:R0:W-:Y:S04]  /*20310*/  STL [R1+0x544], R24 ;  /* 0x0005441801007387 */ /* 0x0001e80000100800 */
[----:B------:R1:W-:Y:S04]  /*20320*/  STL [R1+0x540], R26 ;  /* 0x0005401a01007387 */ /* 0x0003e80000100800 */
[----:B------:R2:W-:Y:S01]  /*20330*/  STL [R1+0x53c], R25 ;  /* 0x00053c1901007387 */ /* 0x0005e20000100800 */
[----:B0-----:R-:W-:Y:S02]  /*20340*/  F2FP.BF16.F32.PACK_AB R24, R155, R92 ;  /* 0x0000005c9b18723e */ /* 0x001fe400000010ff */
[----:B-1----:R-:W-:-:S03]  /*20350*/  F2FP.BF16.F32.PACK_AB R26, R94, R28 ;  /* 0x0000001c5e1a723e */ /* 0x002fc600000010ff */
[----:B------:R0:W-:Y:S01]  /*20360*/  STL [R1+0x538], R24 ;  /* 0x0005381801007387 */ /* 0x0001e20000100800 */
[----:B--2---:R-:W-:-:S03]  /*20370*/  F2FP.BF16.F32.PACK_AB R25, R156, R30 ;  /* 0x0000001e9c19723e */ /* 0x004fc600000010ff */
[----:B------:R1:W-:Y:S04]  /*20380*/  STL [R1+0x534], R26 ;  /* 0x0005341a01007387 */ /* 0x0003e80000100800 */
[----:B------:R2:W-:Y:S01]  /*20390*/  STL [R1+0x530], R25 ;  /* 0x0005301901007387 */ /* 0x0005e20000100800 */
[----:B0-----:R-:W-:Y:S02]  /*203a0*/  F2FP.BF16.F32.PACK_AB R24, R86, R214 ;  /* 0x000000d65618723e */ /* 0x001fe400000010ff */
[----:B-1----:R-:W-:-:S03]  /*203b0*/  F2FP.BF16.F32.PACK_AB R26, R84, R212 ;  /* 0x000000d4541a723e */ /* 0x002fc600000010ff */
[----:B------:R0:W-:Y:S01]  /*203c0*/  STL [R1+0x52c], R24 ;  /* 0x00052c1801007387 */ /* 0x0001e20000100800 */
[----:B--2---:R-:W-:-:S03]  /*203d0*/  F2FP.BF16.F32.PACK_AB R25, R150, R158 ;  /* 0x0000009e9619723e */ /* 0x004fc600000010ff */
[----:B------:R-:W-:Y:S04]  /*203e0*/  STL [R1+0x528], R26 ;  /* 0x0005281a01007387 */ /* 0x000fe80000100800 */
[----:B------:R-:W-:Y:S01]  /*203f0*/  STL [R1+0x524], R25 ;  /* 0x0005241901007387 */ /* 0x000fe20000100800 */
[----:B0-----:R-:W-:-:S05]  /*20400*/  F2FP.BF16.F32.PACK_AB R24, R148, R93 ;  /* 0x0000005d9418723e */ /* 0x001fca00000010ff */
[----:B------:R-:W-:Y:S04]  /*20410*/  STL [R1+0x520], R24 ;  /* 0x0005201801007387 */ /* 0x000fe80000100800 */
[----:B------:R-:W-:Y:S04]  /*20420*/  STL [R1+0x51c], R22 ;  /* 0x00051c1601007387 */ /* 0x000fe80000100800 */
[----:B------:R-:W-:Y:S04]  /*20430*/  STL [R1+0x518], R20 ;  /* 0x0005181401007387 */ /* 0x000fe80000100800 */
[----:B------:R-:W-:Y:S04]  /*20440*/  STL [R1+0x514], R19 ;  /* 0x0005141301007387 */ /* 0x000fe80000100800 */
[----:B------:R-:W-:Y:S04]  /*20450*/  STL [R1+0x510], R18 ;  /* 0x0005101201007387 */ /* 0x000fe80000100800 */
[----:B------:R0:W-:Y:S04]  /*20460*/  STL [R1+0x50c], R12 ;  /* 0x00050c0c01007387 */ /* 0x0001e80000100800 */
[----:B------:R-:W-:Y:S04]  /*20470*/  STL [R1+0x508], R13 ;  /* 0x0005080d01007387 */ /* 0x000fe80000100800 */
[----:B------:R1:W-:Y:S01]  /*20480*/  STL [R1+0x504], R2 ;  /* 0x0005040201007387 */ /* 0x0003e20000100800 */
[----:B0-----:R-:W-:-:S05]  /*20490*/  F2FP.BF16.F32.PACK_AB R12, R145, R227 ;  /* 0x000000e3910c723e */ /* 0x001fca00000010ff */
[----:B------:R-:W-:Y:S01]  /*204a0*/  STL [R1+0x500], R12 ;  /* 0x0005000c01007387 */ /* 0x000fe20000100800 */
[----:B-1----:R-:W-:-:S03]  /*204b0*/  F2FP.BF16.F32.PACK_AB R2, R10, R17 ;  /* 0x000000110a02723e */ /* 0x002fc600000010ff */
[----:B------:R-:W-:Y:S04]  /*204c0*/  STL [R1+0x4fc], R11 ;  /* 0x0004fc0b01007387 */ /* 0x000fe80000100800 */
[----:B------:R0:W-:Y:S04]  /*204d0*/  STL [R1+0x4f8], R2 ;  /* 0x0004f80201007387 */ /* 0x0001e80000100800 */
[----:B------:R1:W-:Y:S04]  /*204e0*/  STL [R1+0x4f4], R0 ;  /* 0x0004f40001007387 */ /* 0x0003e80000100800 */
[----:B------:R-:W-:Y:S01]  /*204f0*/  STL [R1+0x4f0], R6 ;  /* 0x0004f00601007387 */ /* 0x000fe20000100800 */
[----:B0-----:R-:W-:-:S02]  /*20500*/  F2FP.BF16.F32.PACK_AB R2, R82, R210 ;  /* 0x000000d25202723e */ /* 0x001fc400000010ff */
[----:B-1----:R-:W-:-:S03]  /*20510*/  F2FP.BF16.F32.PACK_AB R0, R80, R208 ;  /* 0x000000d05000723e */ /* 0x002fc600000010ff */
[----:B------:R0:W-:Y:S04]  /*20520*/  STL [R1+0x3fc], R2 ;  /* 0x0003fc0201007387 */ /* 0x0001e80000100800 */
[----:B------:R1:W-:Y:S04]  /*20530*/  STL [R1+0x3f8], R0 ;  /* 0x0003f80001007387 */ /* 0x0003e80000100800 */
[----:B------:R-:W-:Y:S01]  /*20540*/  STL [R1+0x3f4], R5 ;  /* 0x0003f40501007387 */ /* 0x000fe20000100800 */
[----:B0-----:R-:W-:Y:S02]  /*20550*/  F2FP.BF16.F32.PACK_AB R2, R144, R4 ;  /* 0x000000049002723e */ /* 0x001fe400000010ff */
[----:B-1----:R-:W-:-:S03]  /*20560*/  F2FP.BF16.F32.PACK_AB R0, R3, R16 ;  /* 0x000000100300723e */ /* 0x002fc600000010ff */
[----:B------:R0:W-:Y:S01]  /*20570*/  STL [R1+0x3f0], R2 ;  /* 0x0003f00201007387 */ /* 0x0001e20000100800 */
[----:B------:R-:W-:-:S03]  /*20580*/  F2FP.BF16.F32.PACK_AB R3, R15, R14 ;  /* 0x0000000e0f03723e */ /* 0x000fc600000010ff */
[----:B------:R1:W-:Y:S04]  /*20590*/  STL [R1+0x2fc], R0 ;  /* 0x0002fc0001007387 */ /* 0x0003e80000100800 */
[----:B------:R-:W-:Y:S01]  /*205a0*/  STL [R1+0x2f8], R3 ;  /* 0x0002f80301007387 */ /* 0x000fe20000100800 */
[----:B0-----:R-:W-:-:S03]  /*205b0*/  F2FP.BF16.F32.PACK_AB R2, R224, R219 ;  /* 0x000000dbe002723e */ /* 0x001fc600000010ff */
[----:B------:R-:W2:Y:S01]  /*205c0*/  LDL.LU R25, [R1+0xdc] ;  /* 0x0000dc0001197983 */ /* 0x000ea20000300800 */
[----:B-1----:R-:W-:-:S03]  /*205d0*/  F2FP.BF16.F32.PACK_AB R0, R218, R216 ;  /* 0x000000d8da00723e */ /* 0x002fc600000010ff */
[----:B------:R0:W-:Y:S04]  /*205e0*/  STL [R1+0x2f4], R2 ;  /* 0x0002f40201007387 */ /* 0x0001e80000100800 */
[----:B------:R-:W3:Y:S04]  /*205f0*/  LDL.LU R153, [R1+0xd4] ;  /* 0x0000d40001997983 */ /* 0x000ee80000300800 */
[----:B------:R1:W-:Y:S04]  /*20600*/  STL [R1+0x2f0], R0 ;  /* 0x0002f00001007387 */ /* 0x0003e80000100800 */
        /* <DEDUP_REMOVED lines=17> */
[----:B0-----:R-:W4:Y:S04]  /*20720*/  LDL.LU R2, [R1+0x4d0] ;  /* 0x0004d00001027983 */ /* 0x001f280000300800 */
[----:B------:R-:W4:Y:S04]  /*20730*/  LDL.LU R227, [R1+0xcc] ;  /* 0x0000cc0001e37983 */ /* 0x000f280000300800 */
[----:B-1----:R-:W4:Y:S04]  /*20740*/  LDL.LU R0, [R1+0xc4] ;  /* 0x0000c40001007983 */ /* 0x002f280000300800 */
        /* <DEDUP_REMOVED lines=16> */
[----:B------:R-:W4:Y:S01]  /*20850*/  LDL.LU R216, [R1+0x2c0] ;  /* 0x0002c00001d87983 */ /* 0x000f220000300800 */
[----:B------:R-:W-:-:S02]  /*20860*/  F2FP.BF16.F32.PACK_AB R79, R79, R207 ;  /* 0x000000cf4f4f723e */ /* 0x000fc400000010ff */
[----:B------:R-:W-:-:S03]  /*20870*/  F2FP.BF16.F32.PACK_AB R24, R77, R205 ;  /* 0x000000cd4d18723e */ /* 0x000fc600000010ff */
[----:B------:R-:W-:Y:S04]  /*20880*/  STL [R1+0x2ec], R79 ;  /* 0x0002ec4f01007387 */ /* 0x000fe80000100800 */
[----:B------:R4:W-:Y:S01]  /*20890*/  STL [R1+0x2e8], R24 ;  /* 0x0002e81801007387 */ /* 0x0009e20000100800 */
[----:B--2---:R-:W-:Y:S02]  /*208a0*/  F2FP.BF16.F32.PACK_AB R26, R143, R25 ;  /* 0x000000198f1a723e */ /* 0x004fe400000010ff */
[----:B---3--:R-:W-:-:S03]  /*208b0*/  F2FP.BF16.F32.PACK_AB R25, R141, R153 ;  /* 0x000000998d19723e */ /* 0x008fc600000010ff */
[----:B------:R0:W-:Y:S04]  /*208c0*/  STL [R1+0x2e4], R26 ;  /* 0x0002e41a01007387 */ /* 0x0001e80000100800 */
[----:B------:R1:W-:Y:S01]  /*208d0*/  STL [R1+0x2e0], R25 ;  /* 0x0002e01901007387 */ /* 0x0003e20000100800 */
[----:B----4-:R-:W-:-:S05]  /*208e0*/  F2FP.BF16.F32.PACK_AB R24, R27, R155 ;  /* 0x0000009b1b18723e */ /* 0x010fca00000010ff */
[----:B------:R2:W-:Y:S01]  /*208f0*/  STL [R1+0x1fc], R24 ;  /* 0x0001fc1801007387 */ /* 0x0005e20000100800 */
[----:B0-----:R-:W-:Y:S02]  /*20900*/  F2FP.BF16.F32.PACK_AB R26, R92, R94 ;  /* 0x0000005e5c1a723e */ /* 0x001fe400000010ff */
[----:B-1----:R-:W-:-:S03]  /*20910*/  F2FP.BF16.F32.PACK_AB R25, R28, R156 ;  /* 0x0000009c1c19723e */ /* 0x002fc600000010ff */
[----:B------:R0:W-:Y:S01]  /*20920*/  STL [R1+0x1f8], R26 ;  /* 0x0001f81a01007387 */ /* 0x0001e20000100800 */
[----:B--2---:R-:W-:-:S03]  /*20930*/  F2FP.BF16.F32.PACK_AB R24, R30, R158 ;  /* 0x0000009e1e18723e */ /* 0x004fc600000010ff */
[----:B------:R1:W-:Y:S01]  /*20940*/  STL [R1+0x1f4], R25 ;  /* 0x0001f41901007387 */ /* 0x0003e20000100800 */
[----:B0-----:R-:W-:-:S03]  /*20950*/  F2FP.BF16.F32.PACK_AB R26, R78, R206 ;  /* 0x000000ce4e1a723e */ /* 0x001fc600000010ff */
[----:B------:R0:W-:Y:S01]  /*20960*/  STL [R1+0x1f0], R24 ;  /* 0x0001f01801007387 */ /* 0x0001e20000100800 */
[----:B------:R-:W-:Y:S02]  /*20970*/  F2FP.BF16.F32.PACK_AB R22, R140, R22 ;  /* 0x000000168c16723e */ /* 0x000fe400000010ff */
[----:B-1----:R-:W-:Y:S01]  /*20980*/  F2FP.BF16.F32.PACK_AB R25, R76, R204 ;  /* 0x000000cc4c19723e */ /* 0x002fe200000010ff */
[----:B------:R-:W-:Y:S01]  /*20990*/  STL [R1+0x1ec], R26 ;  /* 0x0001ec1a01007387 */ /* 0x000fe20000100800 */
[----:B0-----:R-:W-:Y:S02]  /*209a0*/  F2FP.BF16.F32.PACK_AB R24, R142, R93 ;  /* 0x0000005d8e18723e */ /* 0x001fe400000010ff */
[----:B------:R-:W-:Y:S01]  /*209b0*/  F2FP.BF16.F32.PACK_AB R20, R23, R20 ;  /* 0x000000141714723e */ /* 0x000fe200000010ff */
[----:B------:R-:W-:Y:S04]  /*209c0*/  STL [R1+0x1e8], R25 ;  /* 0x0001e81901007387 */ /* 0x000fe80000100800 */
[----:B------:R-:W-:Y:S01]  /*209d0*/  STL [R1+0x1e4], R24 ;  /* 0x0001e41801007387 */ /* 0x000fe20000100800 */
[----:B------:R-:W-:-:S03]  /*209e0*/  F2FP.BF16.F32.PACK_AB R18, R21, R18 ;  /* 0x000000121512723e */ /* 0x000fc600000010ff */
[----:B------:R-:W-:Y:S01]  /*209f0*/  STL [R1+0x1e0], R22 ;  /* 0x0001e01601007387 */ /* 0x000fe20000100800 */
[----:B------:R-:W-:-:S03]  /*20a00*/  F2FP.BF16.F32.PACK_AB R12, R19, R12 ;  /* 0x0000000c130c723e */ /* 0x000fc600000010ff */
[----:B------:R-:W-:Y:S04]  /*20a10*/  STL [R1+0x1dc], R20 ;  /* 0x0001dc1401007387 */ /* 0x000fe80000100800 */
[----:B------:R-:W-:Y:S01]  /*20a20*/  STL [R1+0x1d8], R18 ;  /* 0x0001d81201007387 */ /* 0x000fe20000100800 */
[----:B------:R-:W-:-:S03]  /*20a30*/  F2FP.BF16.F32.PACK_AB R2, R13, R2 ;  /* 0x000000020d02723e */ /* 0x000fc600000010ff */
[----:B------:R0:W-:Y:S01]  /*20a40*/  STL [R1+0x1d4], R12 ;  /* 0x0001d40c01007387 */ /* 0x0001e20000100800 */
[----:B------:R-:W-:-:S03]  /*20a50*/  F2FP.BF16.F32.PACK_AB R13, R75, R203 ;  /* 0x000000cb4b0d723e */ /* 0x000fc600000010ff */
[----:B------:R1:W-:Y:S01]  /*20a60*/  STL [R1+0x1d0], R2 ;  /* 0x0001d00201007387 */ /* 0x0003e20000100800 */
[----:B------:R-:W-:Y:S02]  /*20a70*/  F2FP.BF16.F32.PACK_AB R0, R137, R0 ;  /* 0x000000008900723e */ /* 0x000fe400000010ff */
[----:B0-----:R-:W-:Y:S01]  /*20a80*/  F2FP.BF16.F32.PACK_AB R12, R73, R201 ;  /* 0x000000c9490c723e */ /* 0x001fe200000010ff */
[----:B------:R-:W-:Y:S01]  /*20a90*/  STL [R1+0xfc], R13 ;  /* 0x0000fc0d01007387 */ /* 0x000fe20000100800 */
[----:B-1----:R-:W-:-:S03]  /*20aa0*/  F2FP.BF16.F32.PACK_AB R2, R139, R227 ;  /* 0x000000e38b02723e */ /* 0x002fc600000010ff */
[----:B------:R-:W-:Y:S01]  /*20ab0*/  STL [R1+0xf8], R12 ;  /* 0x0000f80c01007387 */ /* 0x000fe20000100800 */
[----:B------:R-:W-:-:S03]  /*20ac0*/  F2FP.BF16.F32.PACK_AB R10, R11, R10 ;  /* 0x0000000a0b0a723e */ /* 0x000fc600000010ff */
[----:B------:R0:W-:Y:S04]  /*20ad0*/  STL [R1+0xf4], R2 ;  /* 0x0000f40201007387 */ /* 0x0001e80000100800 */
[----:B------:R1:W-:Y:S01]  /*20ae0*/  STL [R1+0xf0], R0 ;  /* 0x0000f00001007387 */ /* 0x0003e20000100800 */
[----:B0-----:R-:W-:-:S03]  /*20af0*/  F2FP.BF16.F32.PACK_AB R2, R17, R9 ;  /* 0x000000091102723e */ /* 0x001fc600000010ff */
[----:B------:R-:W-:Y:S01]  /*20b00*/  STL [R1+0xec], R10 ;  /* 0x0000ec0a01007387 */ /* 0x000fe20000100800 */
[----:B-1----:R-:W-:-:S03]  /*20b10*/  F2FP.BF16.F32.PACK_AB R0, R8, R7 ;  /* 0x000000070800723e */ /* 0x002fc600000010ff */
[----:B------:R0:W-:Y:S01]  /*20b20*/  STL [R1+0xe8], R2 ;  /* 0x0000e80201007387 */ /* 0x0001e20000100800 */
[----:B------:R-:W-:-:S03]  /*20b30*/  F2FP.BF16.F32.PACK_AB R5, R6, R5 ;  /* 0x000000050605723e */ /* 0x000fc600000010ff */
[----:B------:R1:W-:Y:S01]  /*20b40*/  STL [R1+0xe4], R0 ;  /* 0x0000e40001007387 */ /* 0x0003e20000100800 */
[----:B0-----:R-:W-:-:S03]  /*20b50*/  F2FP.BF16.F32.PACK_AB R2, R74, R202 ;  /* 0x000000ca4a02723e */ /* 0x001fc600000010ff */
[----:B------:R-:W-:Y:S01]  /*20b60*/  STL [R1+0xe0], R5 ;  /* 0x0000e00501007387 */ /* 0x000fe20000100800 */
[----:B------:R-:W-:Y:S02]  /*20b70*/  F2FP.BF16.F32.PACK_AB R4, R138, R4 ;  /* 0x000000048a04723e */ /* 0x000fe400000010ff */
[----:B-1----:R-:W-:Y:S01]  /*20b80*/  F2FP.BF16.F32.PACK_AB R0, R72, R200 ;  /* 0x000000c84800723e */ /* 0x002fe200000010ff */
        /* <DEDUP_REMOVED lines=10> */
[----:B-1----:R-:W-:-:S03]  /*20c30*/  F2FP.BF16.F32.PACK_AB R0, R216, R247 ;  /* 0x000000f7d800723e */ /* 0x002fc600000010ff */
[----:B------:R0:W-:Y:S04]  /*20c40*/  STL [R1+0xc4], R2 ;  /* 0x0000c40201007387 */ /* 0x0001e80000100800 */
[----:B------:R-:W2:Y:S04]  /*20c50*/  LDL.LU R158, [R1+0x1b4] ;  /* 0x0001b400019e7983 */ /* 0x000ea80000300800 */
[----:B------:R1:W-:Y:S04]  /*20c60*/  STL [R1+0xc0], R0 ;  /* 0x0000c00001007387 */ /* 0x0003e80000100800 */
        /* <DEDUP_REMOVED lines=106> */
[----:B-1----:R-:W4:Y:S01]  /*21310*/  LDL.LU R0, [R1+0x10c] ;  /* 0x00010c0001007983 */ /* 0x002f220000300800 */
[----:B------:R-:W-:-:S03]  /*21320*/  F2FP.BF16.F32.PACK_AB R247, R71, R199 ;  /* 0x000000c747f7723e */ /* 0x000fc600000010ff */
[----:B------:R-:W4:Y:S04]  /*21330*/  LDL.LU R3, [R1+0x30c] ;  /* 0x00030c0001037983 */ /* 0x000f280000300800 */
[----:B------:R-:W4:Y:S04]  /*21340*/  LDL.LU R219, [R1+0x104] ;  /* 0x0001040001db7983 */ /* 0x000f280000300800 */
[----:B------:R-:W4:Y:S04]  /*21350*/  LDL.LU R218, [R1+0x304] ;  /* 0x0003040001da7983 */ /* 0x000f280000300800 */
[----:B------:R-:W4:Y:S04]  /*21360*/  LDL.LU R216, [R1+0x20c] ;  /* 0x00020c0001d87983 */ /* 0x000f280000300800 */
[----:B------:R-:W4:Y:S01]  /*21370*/  LDL.LU R199, [R1+0x2a0] ;  /* 0x0002a00001c77983 */ /* 0x000f220000300800 */
[----:B------:R-:W-:Y:S01]  /*21380*/  IMAD.MOV.U32 R93, RZ, RZ, R246 ;  /* 0x000000ffff5d7224 */ /* 0x000fe200078e00f6 */
[----:B------:R-:W-:-:S02]  /*21390*/  F2FP.BF16.F32.PACK_AB R246, R69, R197 ;  /* 0x000000c545f6723e */ /* 0x000fc400000010ff */
[----:B------:R-:W4:Y:S01]  /*213a0*/  LDL.LU R71, [R1+0x348] ;  /* 0x0003480001477983 */ /* 0x000f220000300800 */
[----:B------:R-:W-:-:S03]  /*213b0*/  F2FP.BF16.F32.PACK_AB R245, R135, R245 ;  /* 0x000000f587f5723e */ /* 0x000fc600000010ff */
[----:B------:R-:W4:Y:S01]  /*213c0*/  LDL.LU R197, [R1+0x9c] ;  /* 0x00009c0001c57983 */ /* 0x000f220000300800 */
[----:B------:R-:W-:-:S03]  /*213d0*/  F2FP.BF16.F32.PACK_AB R244, R133, R244 ;  /* 0x000000f485f4723e */ /* 0x000fc600000010ff */
[----:B------:R-:W4:Y:S01]  /*213e0*/  LDL.LU R69, [R1+0x448] ;  /* 0x0004480001457983 */ /* 0x000f220000300800 */
[----:B------:R-:W-:Y:S02]  /*213f0*/  F2FP.BF16.F32.PACK_AB R235, R93, R235 ;  /* 0x000000eb5deb723e */ /* 0x000fe400000010ff */
[----:B------:R-:W-:Y:S01]  /*21400*/  F2FP.BF16.F32.PACK_AB R233, R233, R232 ;  /* 0x000000e8e9e9723e */ /* 0x000fe200000010ff */
[----:B------:R-:W4:Y:S01]  /*21410*/  LDL.LU R135, [R1+0x388] ;  /* 0x0003880001877983 */ /* 0x000f220000300800 */
[----:B--2---:R-:W-:Y:S02]  /*21420*/  F2FP.BF16.F32.PACK_AB R234, R158, R234 ;  /* 0x000000ea9eea723e */ /* 0x004fe400000010ff */
[----:B------:R-:W-:Y:S01]  /*21430*/  F2FP.BF16.F32.PACK_AB R232, R231, R230 ;  /* 0x000000e6e7e8723e */ /* 0x000fe200000010ff */
[----:B------:R-:W2:Y:S01]  /*21440*/  LDL.LU R133, [R1+0x488] ;  /* 0x0004880001857983 */ /* 0x000ea20000300800 */
[----:B------:R-:W-:-:S03]  /*21450*/  F2FP.BF16.F32.PACK_AB R231, R70, R198 ;  /* 0x000000c646e7723e */ /* 0x000fc600000010ff */
[----:B------:R-:W2:Y:S01]  /*21460*/  LDL.LU R93, [R1+0x1328] ;  /* 0x00132800015d7983 */ /* 0x000ea20000300800 */
[----:B------:R-:W-:-:S03]  /*21470*/  F2FP.BF16.F32.PACK_AB R230, R68, R196 ;  /* 0x000000c444e6723e */ /* 0x000fc600000010ff */
[----:B------:R-:W2:Y:S01]  /*21480*/  LDL.LU R158, [R1+0x1324] ;  /* 0x00132400019e7983 */ /* 0x000ea20000300800 */
[----:B------:R-:W-:-:S03]  /*21490*/  F2FP.BF16.F32.PACK_AB R229, R134, R229 ;  /* 0x000000e586e5723e */ /* 0x000fc600000010ff */
[----:B------:R-:W2:Y:S01]  /*214a0*/  LDL.LU R198, [R1+0x2a8] ;  /* 0x0002a80001c67983 */ /* 0x000ea20000300800 */
[----:B------:R-:W-:-:S03]  /*214b0*/  F2FP.BF16.F32.PACK_AB R228, R132, R228 ;  /* 0x000000e484e4723e */ /* 0x000fc600000010ff */
[----:B------:R-:W2:Y:S01]  /*214c0*/  LDL.LU R70, [R1+0x340] ;  /* 0x0003400001467983 */ /* 0x000ea20000300800 */
[----:B---3--:R-:W-:-:S03]  /*214d0*/  F2FP.BF16.F32.PACK_AB R227, R30, R227 ;  /* 0x000000e31ee3723e */ /* 0x008fc600000010ff */
[----:B------:R-:W3:Y:S01]  /*214e0*/  LDL.LU R196, [R1+0x94] ;  /* 0x0000940001c47983 */ /* 0x000ee20000300800 */
[----:B----4-:R-:W-:-:S03]  /*214f0*/  F2FP.BF16.F32.PACK_AB R226, R156, R226 ;  /* 0x000000e29ce2723e */ /* 0x010fc600000010ff */
[----:B------:R-:W4:Y:S01]  /*21500*/  LDL.LU R68, [R1+0x440] ;  /* 0x0004400001447983 */ /* 0x000f220000300800 */
[----:B------:R-:W-:-:S03]  /*21510*/  F2FP.BF16.F32.PACK_AB R224, R215, R224 ;  /* 0x000000e0d7e0723e */ /* 0x000fc600000010ff */
        /* <DEDUP_REMOVED lines=30> */
[----:B------:R-:W4:Y:S04]  /*21700*/  LDL.LU R64, [R1+0x44] ;  /* 0x0000440001407983 */ /* 0x000f280000300800 */
[----:B------:R-:W4:Y:S04]  /*21710*/  LDL.LU R130, [R1+0x288] ;  /* 0x0002880001827983 */ /* 0x000f280000300800 */
[----:B------:R-:W4:Y:S04]  /*21720*/  LDL.LU R128, [R1+0x74] ;  /* 0x0000740001807983 */ /* 0x000f280000300800 */
[----:B------:R-:W4:Y:S04]  /*21730*/  LDL.LU R92, [R1+0x1310] ;  /* 0x00131000015c7983 */ /* 0x000f280000300800 */
[----:B------:R-:W4:Y:S01]  /*21740*/  LDL.LU R155, [R1+0x130c] ;  /* 0x00130c00019b7983 */ /* 0x000f220000300800 */
[----:B------:R-:W-:-:S02]  /*21750*/  F2FP.BF16.F32.PACK_AB R200, R199, R200 ;  /* 0x000000c8c7c8723e */ /* 0x000fc400000010ff */
[----:B------:R-:W-:Y:S02]  /*21760*/  F2FP.BF16.F32.PACK_AB R199, R63, R191 ;  /* 0x000000bf3fc7723e */ /* 0x000fe400000010ff */
[----:B------:R-:W4:Y:S04]  /*21770*/  LDL.LU R191, [R1+0x294] ;  /* 0x0002940001bf7983 */ /* 0x000f280000300800 */
[----:B------:R-:W4:Y:S01]  /*21780*/  LDL.LU R63, [R1+0x34c] ;  /* 0x00034c00013f7983 */ /* 0x000f220000300800 */
[----:B------:R-:W-:Y:S02]  /*21790*/  F2FP.BF16.F32.PACK_AB R197, R127, R197 ;  /* 0x000000c57fc5723e */ /* 0x000fe400000010ff */
[----:B--2---:R-:W-:Y:S02]  /*217a0*/  F2FP.BF16.F32.PACK_AB R201, R198, R201 ;  /* 0x000000c9c6c9723e */ /* 0x004fe400000010ff */
[----:B------:R-:W-:-:S02]  /*217b0*/  F2FP.BF16.F32.PACK_AB R198, R61, R189 ;  /* 0x000000bd3dc6723e */ /* 0x000fc400000010ff */
[----:B------:R-:W2:Y:S04]  /*217c0*/  LDL.LU R189, [R1+0x98] ;  /* 0x0000980001bd7983 */ /* 0x000ea80000300800 */
[----:B------:R-:W2:Y:S01]  /*217d0*/  LDL.LU R61, [R1+0x44c] ;  /* 0x00044c00013d7983 */ /* 0x000ea20000300800 */
[----:B---3--:R-:W-:-:S03]  /*217e0*/  F2FP.BF16.F32.PACK_AB R196, R125, R196 ;  /* 0x000000c47dc4723e */ /* 0x008fc600000010ff */
[----:B------:R-:W3:Y:S04]  /*217f0*/  LDL.LU R127, [R1+0x37c] ;  /* 0x00037c00017f7983 */ /* 0x000ee80000300800 */
[----:B------:R-:W3:Y:S01]  /*21800*/  LDL.LU R125, [R1+0x47c] ;  /* 0x00047c00017d7983 */ /* 0x000ee20000300800 */
[----:B----4-:R-:W-:-:S03]  /*21810*/  F2FP.BF16.F32.PACK_AB R195, R27, R195 ;  /* 0x000000c31bc3723e */ /* 0x010fc600000010ff */
[----:B------:R-:W4:Y:S01]  /*21820*/  LDL.LU R27, [R1+0x1308] ;  /* 0x00130800011b7983 */ /* 0x000f220000300800 */
[----:B------:R-:W-:Y:S02]  /*21830*/  F2FP.BF16.F32.PACK_AB R193, R25, R193 ;  /* 0x000000c119c1723e */ /* 0x000fe400000010ff */
[----:B------:R-:W-:Y:S02]  /*21840*/  F2FP.BF16.F32.PACK_AB R194, R153, R194 ;  /* 0x000000c299c2723e */ /* 0x000fe400000010ff */
[----:B------:R-:W4:Y:S04]  /*21850*/  LDL.LU R153, [R1+0x1304] ;  /* 0x0013040001997983 */ /* 0x000f280000300800 */
[----:B------:R-:W4:Y:S01]  /*21860*/  LDL.LU R25, [R1+0x1300] ;  /* 0x0013000001197983 */ /* 0x000f220000300800 */
[----:B------:R-:W-:-:S02]  /*21870*/  F2FP.BF16.F32.PACK_AB R192, R191, R192 ;  /* 0x000000c0bfc0723e */ /* 0x000fc400000010ff */
[----:B------:R-:W-:Y:S02]  /*21880*/  F2FP.BF16.F32.PACK_AB R191, R62, R190 ;  /* 0x000000be3ebf723e */ /* 0x000fe400000010ff */
[----:B------:R-:W4:Y:S01]  /*21890*/  LDL.LU R62, [R1+0x344] ;  /* 0x00034400013e7983 */ /* 0x000f220000300800 */
[----:B------:R-:W-:-:S03]  /*218a0*/  F2FP.BF16.F32.PACK_AB R190, R60, R188 ;  /* 0x000000bc3cbe723e */ /* 0x000fc600000010ff */
[----:B------:R-:W3:Y:S01]  /*218b0*/  LDL.LU R188, [R1+0x90] ;  /* 0x0000900001bc7983 */ /* 0x000ee20000300800 */
[----:B------:R-:W-:-:S03]  /*218c0*/  F2FP.BF16.F32.PACK_AB R151, R91, R151 ;  /* 0x000000975b97723e */ /* 0x000fc600000010ff */
[----:B------:R-:W4:Y:S01]  /*218d0*/  LDL.LU R60, [R1+0x444] ;  /* 0x00044400013c7983 */ /* 0x000f220000300800 */
[----:B------:R-:W-:Y:S02]  /*218e0*/  F2FP.BF16.F32.PACK_AB R150, R89, R150 ;  /* 0x000000965996723e */ /* 0x000fe400000010ff */
[----:B------:R-:W-:Y:S02]  /*218f0*/  F2FP.BF16.F32.PACK_AB R148, R147, R148 ;  /* 0x000000949394723e */ /* 0x000fe400000010ff */
[----:B------:R-:W-:Y:S02]  /*21900*/  F2FP.BF16.F32.PACK_AB R147, R59, R187 ;  /* 0x000000bb3b93723e */ /* 0x000fe400000010ff */
[----:B------:R-:W-:Y:S02]  /*21910*/  F2FP.BF16.F32.PACK_AB R149, R146, R149 ;  /* 0x000000959295723e */ /* 0x000fe400000010ff */
[----:B------:R-:W-:Y:S02]  /*21920*/  F2FP.BF16.F32.PACK_AB R146, R57, R185 ;  /* 0x000000b93992723e */ /* 0x000fe400000010ff */
[----:B------:R-:W-:-:S02]  /*21930*/  F2FP.BF16.F32.PACK_AB R145, R123, R145 ;  /* 0x000000917b91723e */ /* 0x000fc400000010ff */
[----:B--2---:R-:W-:Y:S02]  /*21940*/  F2FP.BF16.F32.PACK_AB R189, R126, R189 ;  /* 0x000000bd7ebd723e */ /* 0x004fe400000010ff */
[----:B------:R-:W2:Y:S01]  /*21950*/  LDL.LU R126, [R1+0x374] ;  /* 0x00037400017e7983 */ /* 0x000ea20000300800 */
[----:B------:R-:W-:Y:S02]  /*21960*/  F2FP.BF16.F32.PACK_AB R144, R121, R144 ;  /* 0x000000907990723e */ /* 0x000fe400000010ff */
[----:B------:R-:W-:Y:S02]  /*21970*/  F2FP.BF16.F32.PACK_AB R143, R252, R143 ;  /* 0x0000008ffc8f723e */ /* 0x000fe400000010ff */
[----:B------:R-:W-:Y:S02]  /*21980*/  F2FP.BF16.F32.PACK_AB R142, R250, R142 ;  /* 0x0000008efa8e723e */ /* 0x000fe400000010ff */
[----:B------:R-:W-:Y:S02]  /*21990*/  F2FP.BF16.F32.PACK_AB R140, R139, R140 ;  /* 0x0000008c8b8c723e */ /* 0x000fe400000010ff */
[----:B------:R-:W-:-:S02]  /*219a0*/  F2FP.BF16.F32.PACK_AB R139, R58, R186 ;  /* 0x000000ba3a8b723e */ /* 0x000fc400000010ff */
[----:B------:R-:W-:Y:S02]  /*219b0*/  F2FP.BF16.F32.PACK_AB R141, R138, R141 ;  /* 0x0000008d8a8d723e */ /* 0x000fe400000010ff */
[----:B------:R-:W-:Y:S02]  /*219c0*/  F2FP.BF16.F32.PACK_AB R138, R56, R184 ;  /* 0x000000b8388a723e */ /* 0x000fe400000010ff */
[----:B------:R-:W-:Y:S02]  /*219d0*/  F2FP.BF16.F32.PACK_AB R137, R122, R137 ;  /* 0x000000897a89723e */ /* 0x000fe400000010ff */
[----:B------:R-:W-:Y:S02]  /*219e0*/  F2FP.BF16.F32.PACK_AB R136, R120, R136 ;  /* 0x000000887888723e */ /* 0x000fe400000010ff */
[----:B------:R-:W-:Y:S02]  /*219f0*/  F2FP.BF16.F32.PACK_AB R135, R251, R135 ;  /* 0x00000087fb87723e */ /* 0x000fe400000010ff */
[----:B------:R-:W-:-:S02]  /*21a00*/  F2FP.BF16.F32.PACK_AB R134, R154, R134 ;  /* 0x000000869a86723e */ /* 0x000fc400000010ff */
[----:B------:R-:W-:Y:S02]  /*21a10*/  F2FP.BF16.F32.PACK_AB R132, R131, R132 ;  /* 0x000000848384723e */ /* 0x000fe400000010ff */
[----:B------:R-:W-:Y:S02]  /*21a20*/  F2FP.BF16.F32.PACK_AB R131, R55, R183 ;  /* 0x000000b73783723e */ /* 0x000fe400000010ff */
[----:B---3--:R-:W-:Y:S02]  /*21a30*/  F2FP.BF16.F32.PACK_AB R188, R124, R188 ;  /* 0x000000bc7cbc723e */ /* 0x008fe400000010ff */
[----:B------:R-:W3:Y:S04]  /*21a40*/  LDL.LU R124, [R1+0x474] ;  /* 0x00047400017c7983 */ /* 0x000ee80000300800 */
[----:B------:R-:W4:Y:S04]  /*21a50*/  LDL.LU R91, [R1+0x12fc] ;  /* 0x0012fc00015b7983 */ /* 0x000f280000300800 */
[----:B------:R-:W4:Y:S04]  /*21a60*/  LDL.LU R89, [R1+0x12f8] ;  /* 0x0012f80001597983 */ /* 0x000f280000300800 */
[----:B------:R-:W4:Y:S04]  /*21a70*/  LDL.LU R59, [R1+0x358] ;  /* 0x00035800013b7983 */ /* 0x000f280000300800 */
[----:B------:R-:W4:Y:S04]  /*21a80*/  LDL.LU R187, [R1+0xc] ;  /* 0x00000c0001bb7983 */ /* 0x000f280000300800 */
[----:B------:R-:W4:Y:S04]  /*21a90*/  LDL.LU R57, [R1+0x458] ;  /* 0x0004580001397983 */ /* 0x000f280000300800 */
[----:B------:R-:W4:Y:S04]  /*21aa0*/  LDL.LU R185, [R1+0x410] ;  /* 0x0004100001b97983 */ /* 0x000f280000300800 */
        /* <DEDUP_REMOVED lines=14> */
[----:B------:R-:W-:Y:S01]  /*21b90*/  F2FP.BF16.F32.PACK_AB R130, R53, R181 ;  /* 0x000000b53582723e */ /* 0x000fe200000010ff */
[----:B------:R-:W4:Y:S01]  /*21ba0*/  LDL.LU R183, [R1+0x218] ;  /* 0x0002180001b77983 */ /* 0x000f220000300800 */
[----:B------:R-:W-:-:S03]  /*21bb0*/  F2FP.BF16.F32.PACK_AB R129, R119, R129 ;  /* 0x000000817781723e */ /* 0x000fc600000010ff */
[----:B------:R-:W4:Y:S01]  /*21bc0*/  LDL.LU R53, [R1+0x5c] ;  /* 0x00005c0001357983 */ /* 0x000f220000300800 */
[----:B------:R-:W-:-:S03]  /*21bd0*/  F2FP.BF16.F32.PACK_AB R128, R117, R128 ;  /* 0x000000807580723e */ /* 0x000fc600000010ff */
[----:B------:R-:W4:Y:S01]  /*21be0*/  LDL.LU R181, [R1+0x310] ;  /* 0x0003100001b57983 */ /* 0x000f220000300800 */
[----:B------:R-:W-:-:S03]  /*21bf0*/  F2FP.BF16.F32.PACK_AB R127, R26, R127 ;  /* 0x0000007f1a7f723e */ /* 0x000fc600000010ff */
[----:B------:R-:W4:Y:S01]  /*21c00*/  LDL.LU R119, [R1+0x110] ;  /* 0x0001100001777983 */ /* 0x000f220000300800 */
[----:B--2---:R-:W-:-:S03]  /*21c10*/  F2FP.BF16.F32.PACK_AB R126, R152, R126 ;  /* 0x0000007e987e723e */ /* 0x004fc600000010ff */
[----:B------:R-:W2:Y:S04]  /*21c20*/  LDL.LU R117, [R1+0x318] ;  /* 0x0003180001757983 */ /* 0x000ea80000300800 */
[----:B------:R-:W2:Y:S04]  /*21c30*/  LDL.LU R26, [R1+0x12e4] ;  /* 0x0012e400011a7983 */ /* 0x000ea80000300800 */
[----:B------:R-:W2:Y:S01]  /*21c40*/  LDL.LU R152, [R1+0x12e0] ;  /* 0x0012e00001987983 */ /* 0x000ea20000300800 */
        /* <DEDUP_REMOVED lines=18> */
[----:B---3--:R-:W-:Y:S02]  /*21d70*/  F2FP.BF16.F32.PACK_AB R124, R123, R124 ;  /* 0x0000007c7b7c723e */ /* 0x008fe400000010ff */
[----:B------:R-:W-:-:S02]  /*21d80*/  F2FP.BF16.F32.PACK_AB R123, R54, R182 ;  /* 0x000000b6367b723e */ /* 0x000fc400000010ff */
[----:B------:R-:W3:Y:S01]  /*21d90*/  LDL.LU R54, [R1+0x268] ;  /* 0x0002680001367983 */ /* 0x000ee20000300800 */
[----:B----4-:R-:W-:-:S03]  /*21da0*/  F2FP.BF16.F32.PACK_AB R121, R118, R121 ;  /* 0x000000797679723e */ /* 0x010fc600000010ff */
[----:B------:R-:W4:Y:S01]  /*21db0*/  LDL.LU R182, [R1+0x118] ;  /* 0x0001180001b67983 */ /* 0x000f220000300800 */
[----:B------:R-:W-:Y:S02]  /*21dc0*/  F2FP.BF16.F32.PACK_AB R125, R122, R125 ;  /* 0x0000007d7a7d723e */ /* 0x000fe400000010ff */
[----:B------:R-:W-:Y:S02]  /*21dd0*/  F2FP.BF16.F32.PACK_AB R122, R52, R180 ;  /* 0x000000b4347a723e */ /* 0x000fe400000010ff */
[----:B------:R-:W2:Y:S01]  /*21de0*/  LDL.LU R52, [R1+0x54] ;  /* 0x0000540001347983 */ /* 0x000ea20000300800 */
[----:B------:R-:W-:-:S03]  /*21df0*/  F2FP.BF16.F32.PACK_AB R120, R116, R120 ;  /* 0x000000787478723e */ /* 0x000fc600000010ff */
        /* <DEDUP_REMOVED lines=24> */
[----:B------:R-:W-:-:S03]  /*21f80*/  F2FP.BF16.F32.PACK_AB R53, R111, R53 ;  /* 0x000000356f35723e */ /* 0x000fc600000010ff */
[----:B------:R-:W4:Y:S01]  /*21f90*/  LDL.LU R175, [R1+0x114] ;  /* 0x0001140001af7983 */ /* 0x000f220000300800 */
[----:B---3--:R-:W-:Y:S02]  /*21fa0*/  F2FP.BF16.F32.PACK_AB R21, R54, R21 ;  /* 0x000000153615723e */ /* 0x008fe400000010ff */
[----:B------:R-:W-:Y:S02]  /*21fb0*/  F2FP.BF16.F32.PACK_AB R54, R45, R173 ;  /* 0x000000ad2d36723e */ /* 0x000fe400000010ff */
[----:B------:R-:W3:Y:S04]  /*21fc0*/  LDL.LU R45, [R1+0x58] ;  /* 0x00005800012d7983 */ /* 0x000ee80000300800 */
[----:B------:R-:W3:Y:S04]  /*21fd0*/  LDL.LU R173, [R1+0x31c] ;  /* 0x00031c0001ad7983 */ /* 0x000ee80000300800 */
[----:B------:R-:W3:Y:S01]  /*21fe0*/  LDL.LU R111, [R1+0x33c] ;  /* 0x00033c00016f7983 */ /* 0x000ee20000300800 */
[----:B--2---:R-:W-:-:S03]  /*21ff0*/  F2FP.BF16.F32.PACK_AB R52, R109, R52 ;  /* 0x000000346d34723e */ /* 0x004fc600000010ff */
[----:B------:R-:W2:Y:S01]  /*22000*/  LDL.LU R109, [R1+0x43c] ;  /* 0x00043c00016d7983 */ /* 0x000ea20000300800 */
        /* <DEDUP_REMOVED lines=10> */
[----:B------:R-:W2:Y:S01]  /*220b0*/  LDL.LU R44, [R1+0x50] ;  /* 0x00005000012c7983 */ /* 0x000ea20000300800 */
[----:B------:R-:W-:-:S03]  /*220c0*/  F2FP.BF16.F32.PACK_AB R59, R238, R59 ;  /* 0x0000003bee3b723e */ /* 0x000fc600000010ff */
[----:B------:R-:W4:Y:S01]  /*220d0*/  LDL.LU R172, [R1+0x120] ;  /* 0x0001200001ac7983 */ /* 0x000f220000300800 */
[----:B------:R-:W-:Y:S02]  /*220e0*/  F2FP.BF16.F32.PACK_AB R57, R56, R57 ;  /* 0x000000393839723e */ /* 0x000fe400000010ff */
[----:B------:R-:W-:Y:S02]  /*220f0*/  F2FP.BF16.F32.PACK_AB R58, R239, R58 ;  /* 0x0000003aef3a723e */ /* 0x000fe400000010ff */
[----:B------:R-:W-:Y:S02]  /*22100*/  F2FP.BF16.F32.PACK_AB R56, R66, R67 ;  /* 0x000000434238723e */ /* 0x000fe400000010ff */
[----:B------:R-:W-:Y:S02]  /*22110*/  F2FP.BF16.F32.PACK_AB R67, R43, R171 ;  /* 0x000000ab2b43723e */ /* 0x000fe400000010ff */
[----:B---3--:R-:W-:Y:S02]  /*22120*/  F2FP.BF16.F32.PACK_AB R45, R110, R45 ;  /* 0x0000002d6e2d723e */ /* 0x008fe400000010ff */
[----:B------:R-:W3:Y:S01]  /*22130*/  LDL.LU R110, [R1+0x334] ;  /* 0x00033400016e7983 */ /* 0x000ee20000300800 */
[----:B--2---:R-:W-:-:S03]  /*22140*/  F2FP.BF16.F32.PACK_AB R44, R108, R44 ;  /* 0x0000002c6c2c723e */ /* 0x004fc600000010ff */
[----:B------:R-:W2:Y:S04]  /*22150*/  LDL.LU R108, [R1+0x23c] ;  /* 0x00023c00016c7983 */ /* 0x000ea80000300800 */
[----:B------:R-:W4:Y:S04]  /*22160*/  LDL.LU R238, [R1+0x12b8] ;  /* 0x0012b80001ee7983 */ /* 0x000f280000300800 */
[----:B------:R-:W4:Y:S04]  /*22170*/  LDL.LU R239, [R1+0x12b4] ;  /* 0x0012b40001ef7983 */ /* 0x000f280000300800 */
[----:B------:R-:W3:Y:S01]  /*22180*/  LDL.LU R43, [R1+0x244] ;  /* 0x00024400012b7983 */ /* 0x000ee20000300800 */
[----:B------:R-:W-:-:S03]  /*22190*/  F2FP.BF16.F32.PACK_AB R66, R41, R169 ;  /* 0x000000a92942723e */ /* 0x000fc600000010ff */
[----:B------:R-:W4:Y:S01]  /*221a0*/  LDL.LU R171, [R1+0x128] ;  /* 0x0001280001ab7983 */ /* 0x000f220000300800 */
[----:B------:R-:W-:-:S03]  /*221b0*/  F2FP.BF16.F32.PACK_AB R65, R107, R65 ;  /* 0x000000416b41723e */ /* 0x000fc600000010ff */
[----:B------:R-:W2:Y:S01]  /*221c0*/  LDL.LU R41, [R1+0x48] ;  /* 0x0000480001297983 */ /* 0x000ea20000300800 */
        /* <DEDUP_REMOVED lines=9> */
[----:B------:R0:W5:Y:S01]  /*22260*/  LDL.LU R223, [R1+0x12a8] ;  /* 0x0012a80001df7983 */ /* 0x0001620000300800 */
[----:B---3--:R-:W-:Y:S02]  /*22270*/  F2FP.BF16.F32.PACK_AB R60, R43, R60 ;  /* 0x0000003c2b3c723e */ /* 0x008fe400000010ff */
[----:B------:R-:W-:-:S02]  /*22280*/  F2FP.BF16.F32.PACK_AB R43, R42, R170 ;  /* 0x000000aa2a2b723e */ /* 0x000fc400000010ff */
[----:B------:R-:W3:Y:S01]  /*22290*/  LDL.LU R170, [R1+0x28] ;  /* 0x0000280001aa7983 */ /* 0x000ee20000300800 */
[----:B------:R-:W-:-:S03]  /*222a0*/  F2FP.BF16.F32.PACK_AB R42, R40, R168 ;  /* 0x000000a8282a723e */ /* 0x000fc600000010ff */
[----:B------:R-:W4:Y:S01]  /*222b0*/  LDL.LU R40, [R1+0x40] ;  /* 0x0000400001287983 */ /* 0x000f220000300800 */
[----:B--2---:R-:W-:-:S03]  /*222c0*/  F2FP.BF16.F32.PACK_AB R41, R106, R41 ;  /* 0x000000296a29723e */ /* 0x004fc600000010ff */
[----:B------:R-:W2:Y:S04]  /*222d0*/  LDL.LU R168, [R1+0x224] ;  /* 0x0002240001a87983 */ /* 0x000ea80000300800 */
[----:B------:R-:W3:Y:S01]  /*222e0*/  LDL.LU R106, [R1+0x248] ;  /* 0x00024800016a7983 */ /* 0x000ee20000300800 */
[----:B----4-:R-:W-:-:S03]  /*222f0*/  F2FP.BF16.F32.PACK_AB R40, R104, R40 ;  /* 0x000000286828723e */ /* 0x010fc600000010ff */
[----:B------:R-:W4:Y:S01]  /*22300*/  LDL.LU R104, [R1+0x34] ;  /* 0x0000340001687983 */ /* 0x000f220000300800 */
[----:B------:R-:W-:Y:S02]  /*22310*/  F2FP.BF16.F32.PACK_AB R71, R222, R71 ;  /* 0x00000047de47723e */ /* 0x000fe400000010ff */
[----:B------:R-:W-:Y:S01]  /*22320*/  F2FP.BF16.F32.PACK_AB R70, R221, R70 ;  /* 0x00000046dd46723e */ /* 0x000fe200000010ff */
[----:B------:R0:W5:Y:S01]  /*22330*/  LDL.LU R222, [R1+0x12a4] ;  /* 0x0012a40001de7983 */ /* 0x0001620000300800 */
[----:B------:R-:W-:Y:S02]  /*22340*/  F2FP.BF16.F32.PACK_AB R68, R107, R68 ;  /* 0x000000446b44723e */ /* 0x000fe400000010ff */
[----:B------:R-:W-:Y:S01]  /*22350*/  F2FP.BF16.F32.PACK_AB R107, R39, R167 ;  /* 0x000000a7276b723e */ /* 0x000fe200000010ff */
[----:B------:R0:W5:Y:S01]  /*22360*/  LDL.LU R221, [R1+0x12a0] ;  /* 0x0012a00001dd7983 */ /* 0x0001620000300800 */
[----:B---3--:R-:W-:Y:S02]  /*22370*/  F2FP.BF16.F32.PACK_AB R69, R106, R69 ;  /* 0x000000456a45723e */ /* 0x008fe400000010ff */
[----:B------:R-:W-:Y:S01]  /*22380*/  F2FP.BF16.F32.PACK_AB R106, R37, R165 ;  /* 0x000000a5256a723e */ /* 0x000fe200000010ff */
[----:B------:R-:W3:Y:S01]  /*22390*/  LDL.LU R39, [R1+0x338] ;  /* 0x0003380001277983 */ /* 0x000ee20000300800 */
[----:B------:R-:W-:-:S03]  /*223a0*/  F2FP.BF16.F32.PACK_AB R105, R103, R105 ;  /* 0x000000696769723e */ /* 0x000fc600000010ff */
[----:B------:R-:W2:Y:S01]  /*223b0*/  LDL.LU R167, [R1+0x22c] ;  /* 0x00022c0001a77983 */ /* 0x000ea20000300800 */
[----:B------:R-:W-:-:S03]  /*223c0*/  F2FP.BF16.F32.PACK_AB R111, R220, R111 ;  /* 0x0000006fdc6f723e */ /* 0x000fc600000010ff */
[----:B------:R-:W3:Y:S01]  /*223d0*/  LDL.LU R37, [R1+0x438] ;  /* 0x0004380001257983 */ /* 0x000ee20000300800 */
[----:B------:R-:W-:-:S03]  /*223e0*/  F2FP.BF16.F32.PACK_AB R109, R108, R109 ;  /* 0x0000006d6c6d723e */ /* 0x000fc600000010ff */
[----:B------:R-:W2:Y:S01]  /*223f0*/  LDL.LU R165, [R1+0x124] ;  /* 0x0001240001a57983 */ /* 0x000ea20000300800 */
[----:B------:R-:W-:-:S03]  /*22400*/  F2FP.BF16.F32.PACK_AB R110, R217, R110 ;  /* 0x0000006ed96e723e */ /* 0x000fc600000010ff */
[----:B------:R-:W3:Y:S01]  /*22410*/  LDL.LU R103, [R1+0x12c] ;  /* 0x00012c0001677983 */ /* 0x000ee20000300800 */
[----:B------:R-:W-:Y:S02]  /*22420*/  F2FP.BF16.F32.PACK_AB R108, R114, R115 ;  /* 0x00000073726c723e */ /* 0x000fe400000010ff */
[----:B------:R-:W-:Y:S02]  /*22430*/  F2FP.BF16.F32.PACK_AB R115, R38, R166 ;  /* 0x000000a62673723e */ /* 0x000fe400000010ff */
[----:B------:R-:W-:Y:S02]  /*22440*/  F2FP.BF16.F32.PACK_AB R114, R36, R164 ;  /* 0x000000a42472723e */ /* 0x000fe400000010ff */
[----:B----4-:R-:W-:Y:S02]  /*22450*/  F2FP.BF16.F32.PACK_AB R104, R101, R104 ;  /* 0x000000686568723e */ /* 0x010fe400000010ff */
[----:B------:R-:W4:Y:S04]  /*22460*/  LDL.LU R101, [R1+0x238] ;  /* 0x0002380001657983 */ /* 0x000f280000300800 */
[----:B------:R0:W5:Y:S04]  /*22470*/  LDL.LU R220, [R1+0x129c] ;  /* 0x00129c0001dc7983 */ /* 0x0001680000300800 */
[----:B------:R0:W5:Y:S04]  /*22480*/  LDL.LU R217, [R1+0x1298] ;  /* 0x0012980001d97983 */ /* 0x0001680000300800 */
[----:B------:R-:W4:Y:S04]  /*22490*/  LDL.LU R166, [R1+0x130] ;  /* 0x0001300001a67983 */ /* 0x000f280000300800 */
[----:B------:R-:W4:Y:S04]  /*224a0*/  LDL.LU R38, [R1+0x330] ;  /* 0x0003300001267983 */ /* 0x000f280000300800 */
[----:B------:R-:W4:Y:S01]  /*224b0*/  LDL.LU R36, [R1+0x138] ;  /* 0x0001380001247983 */ /* 0x000f220000300800 */
[----:B------:R-:W-:-:S02]  /*224c0*/  F2FP.BF16.F32.PACK_AB R77, R76, R77 ;  /* 0x0000004d4c4d723e */ /* 0x000fc400000010ff */
[----:B------:R-:W-:Y:S02]  /*224d0*/  F2FP.BF16.F32.PACK_AB R76, R86, R87 ;  /* 0x00000057564c723e */ /* 0x000fe400000010ff */
[----:B------:R-:W-:Y:S02]  /*224e0*/  F2FP.BF16.F32.PACK_AB R87, R31, R159 ;  /* 0x0000009f1f57723e */ /* 0x000fe400000010ff */
[----:B---3--:R-:W-:Y:S02]  /*224f0*/  F2FP.BF16.F32.PACK_AB R83, R103, R83 ;  /* 0x000000536753723e */ /* 0x008fe400000010ff */
        /* <DEDUP_REMOVED lines=20> */
[----:B--2---:R-:W-:-:S02]  /*22640*/  F2FP.BF16.F32.PACK_AB R82, R165, R82 ;  /* 0x00000052a552723e */ /* 0x004fc400000010ff */
        /* <DEDUP_REMOVED lines=14> */
[----:B----4-:R-:W-:Y:S02]  /*22730*/  F2FP.BF16.F32.PACK_AB R37, R101, R37 ;  /* 0x000000256525723e */ /* 0x010fe400000010ff */
        /* <DEDUP_REMOVED lines=13> */
[----:B0-----:R-:W-:-:S07]  /*22810*/  F2FP.BF16.F32.PACK_AB R116, R251, R250 ;  /* 0x000000fafb74723e */ /* 0x001fce00000010ff */
.L_x_0:
[----:B------:R-:W0:Y:S01]  /*22820*/  S2R R2, SR_TID.X ;  /* 0x0000000000027919 */ /* 0x000e220000002100 */
[----:B------:R-:W-:Y:S01]  /*22830*/  MOV R152, 0x400 ;  /* 0x0000040000987802 */ /* 0x000fe20000000f00 */
[----:B------:R-:W1:Y:S01]  /*22840*/  LDC R216, c[0x0][0x244] ;  /* 0x00009100ffd87b82 */ /* 0x000e620000000800 */
[----:B------:R-:W2:Y:S01]  /*22850*/  S2R R153, SR_CgaCtaId ;  /* 0x0000000000997919 */ /* 0x000ea20000008800 */
[----:B-----5:R-:W-:Y:S06]  /*22860*/  STL [R1+0x12e4], R221 ;  /* 0x0012e4dd01007387 */ /* 0x020fec0000100800 */
[----:B------:R-:W3:Y:S01]  /*22870*/  LDC.64 R218, c[0x0][0x220] ;  /* 0x00008800ffda7b82 */ /* 0x000ee20000000a00 */
[C---:B0-----:R-:W-:Y:S01]  /*22880*/  IMAD.SHL.U32 R3, R2.reuse, 0x10, RZ ;  /* 0x0000001002037824 */ /* 0x041fe200078e00ff */
[C---:B------:R-:W-:Y:S01]  /*22890*/  LOP3.LUT R252, R2.reuse, 0x7f, RZ, 0xc0, !PT ;  /* 0x0000007f02fc7812 */ /* 0x040fe200078ec0ff */
[----:B------:R-:W-:Y:S01]  /*228a0*/  IMAD.SHL.U32 R0, R2, 0x40, RZ ;  /* 0x0000004002007824 */ /* 0x000fe200078e00ff */
[----:B--2---:R-:W-:-:S02]  /*228b0*/  LEA R152, R153, R152, 0x18 ;  /* 0x0000009899987211 */ /* 0x004fc400078ec0ff */
[----:B------:R-:W-:Y:S02]  /*228c0*/  LOP3.LUT R3, R3, 0xf0, RZ, 0xc0, !PT ;  /* 0x000000f003037812 */ /* 0x000fe400078ec0ff */
[----:B------:R-:W-:Y:S01]  /*228d0*/  LOP3.LUT R0, R0, 0x400, RZ, 0xc0, !PT ;  /* 0x0000040000007812 */ /* 0x000fe200078ec0ff */
[----:B------:R-:W-:Y:S01]  /*228e0*/  IMAD R252, R252, 0x10, R152 ;  /* 0x00000010fcfc7824 */ /* 0x000fe200078e0298 */
[----:B------:R-:W-:Y:S02]  /*228f0*/  BAR.SYNC.DEFER_BLOCKING 0x0 ;  /* 0x0000000000007b1d */ /* 0x000fe40000010000 */
[----:B------:R-:W-:Y:S01]  /*22900*/  IADD3 R0, R0, R152, R3 ;  /* 0x0000009800007210 */ /* 0x000fe20007ffe003 */
[----:B------:R-:W-:-:S05]  /*22910*/  IMAD.SHL.U32 R3, R2, 0x8, RZ ;  /* 0x0000000802037824 */ /* 0x000fca00078e00ff */
[----:B------:R-:W-:-:S05]  /*22920*/  LOP3.LUT R3, R3, 0x300, RZ, 0xc0, !PT ;  /* 0x0000030003037812 */ /* 0x000fca00078ec0ff */
[----:B------:R-:W-:Y:S02]  /*22930*/  IMAD.IADD R0, R0, 0x1, R3 ;  /* 0x0000000100007824 */ /* 0x000fe400078e0203 */
[----:B------:R-:W0:Y:S03]  /*22940*/  LDC.64 R2, c[0x0][0x228] ;  /* 0x00008a00ff027b82 */ /* 0x000e260000000a00 */
[----:B------:R-:W-:Y:S05]  /*22950*/  STSM.16.M88.4 [R0], R88 ;  /* 0x0000005800007844 */ /* 0x000fea0000000200 */
[----:B------:R-:W-:Y:S06]  /*22960*/  BAR.SYNC.DEFER_BLOCKING 0x0 ;  /* 0x0000000000007b1d */ /* 0x000fec0000010000 */
[----:B------:R-:W2:Y:S02]  /*22970*/  LDS.128 R88, [R252] ;  /* 0x00000000fc587984 */ /* 0x000ea40000000c00 */
[----:B------:R-:W-:Y:S06]  /*22980*/  BAR.SYNC.DEFER_BLOCKING 0x0 ;  /* 0x0000000000007b1d */ /* 0x000fec0000010000 */
[----:B------:R-:W-:Y:S02]  /*22990*/  STSM.16.M88.4 [R0], R24 ;  /* 0x0000001800007844 */ /* 0x000fe40000000200 */
[----:B------:R-:W-:Y:S06]  /*229a0*/  BAR.SYNC.DEFER_BLOCKING 0x0 ;  /* 0x0000000000007b1d */ /* 0x000fec0000010000 */
[----:B--2---:R-:W-:Y:S01]  /*229b0*/  STL [R1+0x34], R89 ;  /* 0x0000345901007387 */ /* 0x004fe20000100800 */
[----:B------:R-:W-:-:S03]  /*229c0*/  IMAD.MOV.U32 R221, RZ, RZ, R88 ;  /* 0x000000ffffdd7224 */ /* 0x000fc600078e0058 */
[----:B------:R-:W-:Y:S04]  /*229d0*/  STL.64 [R1+0x38], R90 ;  /* 0x0000385a01007387 */ /* 0x000fe80000100a00 */
[----:B------:R-:W2:Y:S01]  /*229e0*/  LDS.128 R24, [R252] ;  /* 0x00000000fc187984 */ /* 0x000ea20000000c00 */
[----:B------:R-:W-:Y:S06]  /*229f0*/  BAR.SYNC.DEFER_BLOCKING 0x0 ;  /* 0x0000000000007b1d */ /* 0x000fec0000010000 */
[----:B------:R-:W-:Y:S02]  /*22a00*/  STSM.16.M88.4 [R0], R116 ;  /* 0x0000007400007844 */ /* 0x000fe40000000200 */
[----:B------:R-:W-:Y:S06]  /*22a10*/  BAR.SYNC.DEFER_BLOCKING 0x0 ;  /* 0x0000000000007b1d */ /* 0x000fec0000010000 */
[----:B--2---:R-:W-:Y:S04]  /*22a20*/  STL.64 [R1+0x20], R24 ;  /* 0x0000201801007387 */ /* 0x004fe80000100a00 */
[----:B------:R-:W-:Y:S04]  /*22a30*/  STL.64 [R1+0x28], R26 ;  /* 0x0000281a01007387 */ /* 0x000fe80000100a00 */
[----:B------:R-:W2:Y:S01]  /*22a40*/  LDS.128 R24, [R252] ;  /* 0x00000000fc187984 */ /* 0x000ea20000000c00 */
[----:B------:R-:W-:Y:S06]  /*22a50*/  BAR.SYNC.DEFER_BLOCKING 0x0 ;  /* 0x0000000000007b1d */ /* 0x000fec0000010000 */
[----:B------:R-:W-:Y:S02]  /*22a60*/  STSM.16.M88.4 [R0], R100 ;  /* 0x0000006400007844 */ /* 0x000fe40000000200 */
[----:B------:R-:W-:Y:S06]  /*22a70*/  BAR.SYNC.DEFER_BLOCKING 0x0 ;  /* 0x0000000000007b1d */ /* 0x000fec0000010000 */
[----:B--2---:R-:W-:Y:S04]  /*22a80*/  STL.64 [R1+0x10], R24 ;  /* 0x0000101801007387 */ /* 0x004fe80000100a00 */
[----:B------:R-:W-:Y:S04]  /*22a90*/  STL.64 [R1+0x18], R26 ;  /* 0x0000181a01007387 */ /* 0x000fe80000100a00 */
[----:B------:R-:W2:Y:S04]  /*22aa0*/  LDL.LU R176, [R1+0xe0] ;  /* 0x0000e00001b07983 */ /* 0x000ea80000300800 */
[----:B------:R-:W4:Y:S01]  /*22ab0*/  LDS.128 R24, [R252] ;  /* 0x00000000fc187984 */ /* 0x000f220000000c00 */
[----:B------:R-:W-:Y:S06]  /*22ac0*/  BAR.SYNC.DEFER_BLOCKING 0x0 ;  /* 0x0000000000007b1d */ /* 0x000fec0000010000 */
[----:B------:R-:W-:Y:S02]  /*22ad0*/  STSM.16.M88.4 [R0], R92 ;  /* 0x0000005c00007844 */ /* 0x000fe40000000200 */
[----:B------:R-:W-:Y:S06]  /*22ae0*/  BAR.SYNC.DEFER_BLOCKING 0x0 ;  /* 0x0000000000007b1d */ /* 0x000fec0000010000 */
[----:B------:R-:W1:Y:S02]  /*22af0*/  LDS.128 R248, [R252] ;  /* 0x00000000fcf87984 */ /* 0x000e640000000c00 */
[----:B------:R-:W-:Y:S06]  /*22b00*/  BAR.SYNC.DEFER_BLOCKING 0x0 ;  /* 0x0000000000007b1d */ /* 0x000fec0000010000 */
[----:B------:R-:W-:Y:S02]  /*22b10*/  STSM.16.M88.4 [R0], R28 ;  /* 0x0000001c00007844 */ /* 0x000fe40000000200 */
[----:B------:R-:W-:Y:S06]  /*22b20*/  BAR.SYNC.DEFER_BLOCKING 0x0 ;  /* 0x0000000000007b1d */ /* 0x000fec0000010000 */
[----:B------:R-:W3:Y:S02]  /*22b30*/  LDS.128 R240, [R252] ;  /* 0x00000000fcf07984 */ /* 0x000ee40000000c00 */
[----:B------:R-:W-:Y:S06]  /*22b40*/  BAR.SYNC.DEFER_BLOCKING 0x0 ;  /* 0x0000000000007b1d */ /* 0x000fec0000010000 */
[----:B------:R-:W-:Y:S02]  /*22b50*/  STSM.16.M88.4 [R0], R96 ;  /* 0x0000006000007844 */ /* 0x000fe40000000200 */
[----:B------:R-:W-:Y:S06]  /*22b60*/  BAR.SYNC.DEFER_BLOCKING 0x0 ;  /* 0x0000000000007b1d */ /* 0x000fec0000010000 */
[----:B------:R-:W-:Y:S02]  /*22b70*/  LDS.128 R236, [R252] ;  /* 0x00000000fcec7984 */ /* 0x000fe40000000c00 */
        /* <DEDUP_REMOVED lines=35> */
[----:B----4-:R-:W-:Y:S04]  /*22db0*/  STL.64 [R1], R24 ;  /* 0x0000001801007387 */ /* 0x010fe80000100a00 */
[----:B------:R-:W-:Y:S04]  /*22dc0*/  STL.64 [R1+0x8], R26 ;  /* 0x0000081a01007387 */ /* 0x000fe80000100a00 */
[----:B------:R-:W2:Y:S04]  /*22dd0*/  LDL.LU R177, [R1+0xe4] ;  /* 0x0000e40001b17983 */ /* 0x000ea80000300800 */
[----:B------:R-:W2:Y:S04]  /*22de0*/  LDL.LU R178, [R1+0xe8] ;  /* 0x0000e80001b27983 */ /* 0x000ea80000300800 */
[----:B------:R-:W-:Y:S01]  /*22df0*/  LDS.128 R24, [R252] ;  /* 0x00000000fc187984 */ /* 0x000fe20000000c00 */
[----:B------:R-:W-:Y:S06]  /*22e00*/  BAR.SYNC.DEFER_BLOCKING 0x0 ;  /* 0x0000000000007b1d */ /* 0x000fec0000010000 */
[----:B------:R-:W2:Y:S04]  /*22e10*/  LDL.LU R179, [R1+0xec] ;  /* 0x0000ec0001b37983 */ /* 0x000ea80000300800 */
[----:B------:R-:W4:Y:S04]  /*22e20*/  LDL.LU R172, [R1+0xd0] ;  /* 0x0000d00001ac7983 */ /* 0x000f280000300800 */
[----:B------:R-:W4:Y:S04]  /*22e30*/  LDL.LU R173, [R1+0xd4] ;  /* 0x0000d40001ad7983 */ /* 0x000f280000300800 */
[----:B------:R-:W4:Y:S04]  /*22e40*/  LDL.LU R174, [R1+0xd8] ;  /* 0x0000d80001ae7983 */ /* 0x000f280000300800 */
[----:B------:R-:W-:Y:S01]  /*22e50*/  STSM.16.M88.4 [R0], R68 ;  /* 0x0000004400007844 */ /* 0x000fe20000000200 */
[----:B------:R-:W-:Y:S06]  /*22e60*/  BAR.SYNC.DEFER_BLOCKING 0x0 ;  /* 0x0000000000007b1d */ /* 0x000fec0000010000 */
[----:B------:R-:W4:Y:S04]  /*22e70*/  LDL.LU R175, [R1+0xdc] ;  /* 0x0000dc0001af7983 */ /* 0x000f280000300800 */
[----:B------:R-:W2:Y:S04]  /*22e80*/  LDL.LU R168, [R1+0xc0] ;  /* 0x0000c00001a87983 */ /* 0x000ea80000300800 */
[----:B------:R-:W2:Y:S04]  /*22e90*/  LDL.LU R169, [R1+0xc4] ;  /* 0x0000c40001a97983 */ /* 0x000ea80000300800 */
[----:B------:R-:W2:Y:S04]  /*22ea0*/  LDL.LU R170, [R1+0xc8] ;  /* 0x0000c80001aa7983 */ /* 0x000ea80000300800 */
[----:B------:R-:W-:Y:S01]  /*22eb0*/  LDS.128 R68, [R252] ;  /* 0x00000000fc447984 */ /* 0x000fe20000000c00 */
[----:B------:R-:W-:Y:S06]  /*22ec0*/  BAR.SYNC.DEFER_BLOCKING 0x0 ;  /* 0x0000000000007b1d */ /* 0x000fec0000010000 */
[----:B------:R-:W2:Y:S04]  /*22ed0*/  LDL.LU R171, [R1+0xcc] ;  /* 0x0000cc0001ab7983 */ /* 0x000ea80000300800 */
[----:B------:R-:W-:Y:S01]  /*22ee0*/  STSM.16.M88.4 [R0], R40 ;  /* 0x0000002800007844 */ /* 0x000fe20000000200 */
        /* <DEDUP_REMOVED lines=111> */
[----:B-1----:R1:W-:Y:S04]  /*235e0*/  STL.64 [R1+0x12d0], R248 ;  /* 0x0012d0f801007387 */ /* 0x0023e80000100a00 */
[----:B------:R0:W-:Y:S04]  /*235f0*/  STL.64 [R1+0x12c0], R250 ;  /* 0x0012c0fa01007387 */ /* 0x0001e80000100a00 */
[----:B---3--:R-:W-:Y:S04]  /*23600*/  STL.64 [R1+0x12d8], R240 ;  /* 0x0012d8f001007387 */ /* 0x008fe80000100a00 */
[----:B------:R-:W-:Y:S04]  /*23610*/  STL.64 [R1+0x12c8], R242 ;  /* 0x0012c8f201007387 */ /* 0x000fe80000100a00 */
[----:B------:R-:W-:Y:S04]  /*23620*/  STL [R1+0x12e0], R242 ;  /* 0x0012e0f201007387 */ /* 0x000fe80000100800 */
[----:B------:R-:W3:Y:S04]  /*23630*/  LDL.LU R180, [R1+0xf0] ;  /* 0x0000f00001b47983 */ /* 0x000ee80000300800 */
[----:B------:R-:W3:Y:S04]  /*23640*/  LDL.LU R181, [R1+0xf4] ;  /* 0x0000f40001b57983 */ /* 0x000ee80000300800 */
[----:B------:R-:W3:Y:S04]  /*23650*/  LDL.LU R182, [R1+0xf8] ;  /* 0x0000f80001b67983 */ /* 0x000ee80000300800 */
[----:B------:R-:W-:Y:S04]  /*23660*/  STSM.16.M88.4 [R0], R228 ;  /* 0x000000e400007844 */ /* 0x000fe80000000200 */
[----:B------:R-:W3:Y:S01]  /*23670*/  LDL.LU R183, [R1+0xfc] ;  /* 0x0000fc0001b77983 */ /* 0x000ee20000300800 */
[----:B------:R-:W-:Y:S06]  /*23680*/  BAR.SYNC.DEFER_BLOCKING 0x0 ;  /* 0x0000000000007b1d */ /* 0x000fec0000010000 */
[----:B------:R-:W3:Y:S04]  /*23690*/  LDL.LU R184, [R1+0x1d0] ;  /* 0x0001d00001b87983 */ /* 0x000ee80000300800 */
[----:B------:R-:W3:Y:S04]  /*236a0*/  LDL.LU R185, [R1+0x1d4] ;  /* 0x0001d40001b97983 */ /* 0x000ee80000300800 */
[----:B------:R-:W3:Y:S04]  /*236b0*/  LDL.LU R186, [R1+0x1d8] ;  /* 0x0001d80001ba7983 */ /* 0x000ee80000300800 */
[----:B------:R-:W3:Y:S04]  /*236c0*/  LDL.LU R187, [R1+0x1dc] ;  /* 0x0001dc0001bb7983 */ /* 0x000ee80000300800 */
[----:B------:R-:W-:Y:S01]  /*236d0*/  LDS.128 R156, [R252] ;  /* 0x00000000fc9c7984 */ /* 0x000fe20000000c00 */
[----:B------:R-:W-:Y:S06]  /*236e0*/  BAR.SYNC.DEFER_BLOCKING 0x0 ;  /* 0x0000000000007b1d */ /* 0x000fec0000010000 */
[----:B-1----:R-:W3:Y:S04]  /*236f0*/  LDL.LU R248, [R1+0x1e0] ;  /* 0x0001e00001f87983 */ /* 0x002ee80000300800 */
[----:B------:R-:W3:Y:S04]  /*23700*/  LDL.LU R249, [R1+0x1e4] ;  /* 0x0001e40001f97983 */ /* 0x000ee80000300800 */
[----:B0-----:R-:W3:Y:S04]  /*23710*/  LDL.LU R250, [R1+0x1e8] ;  /* 0x0001e80001fa7983 */ /* 0x001ee80000300800 */
[----:B------:R-:W3:Y:S04]  /*23720*/  LDL.LU R251, [R1+0x1ec] ;  /* 0x0001ec0001fb7983 */ /* 0x000ee80000300800 */
[----:B------:R-:W-:Y:S01]  /*23730*/  STSM.16.M88.4 [R0], R232 ;  /* 0x000000e800007844 */ /* 0x000fe20000000200 */
[----:B------:R-:W-:Y:S06]  /*23740*/  BAR.SYNC.DEFER_BLOCKING 0x0 ;  /* 0x0000000000007b1d */ /* 0x000fec0000010000 */
[----:B------:R-:W3:Y:S04]  /*23750*/  LDL.LU R192, [R1+0x1f0] ;  /* 0x0001f00001c07983 */ /* 0x000ee80000300800 */
[----:B------:R-:W3:Y:S04]  /*23760*/  LDL.LU R193, [R1+0x1f4] ;  /* 0x0001f40001c17983 */ /* 0x000ee80000300800 */
[----:B------:R-:W3:Y:S04]  /*23770*/  LDL.LU R194, [R1+0x1f8] ;  /* 0x0001f80001c27983 */ /* 0x000ee80000300800 */
[----:B------:R-:W3:Y:S04]  /*23780*/  LDL.LU R195, [R1+0x1fc] ;  /* 0x0001fc0001c37983 */ /* 0x000ee80000300800 */
[----:B------:R-:W-:Y:S01]  /*23790*/  LDS.128 R160, [R252] ;  /* 0x00000000fca07984 */ /* 0x000fe20000000c00 */
[----:B------:R-:W-:Y:S06]  /*237a0*/  BAR.SYNC.DEFER_BLOCKING 0x0 ;  /* 0x0000000000007b1d */ /* 0x000fec0000010000 */
[----:B------:R-:W3:Y:S04]  /*237b0*/  LDL.LU R196, [R1+0x2e0] ;  /* 0x0002e00001c47983 */ /* 0x000ee80000300800 */
[----:B------:R-:W3:Y:S04]  /*237c0*/  LDL.LU R197, [R1+0x2e4] ;  /* 0x0002e40001c57983 */ /* 0x000ee80000300800 */
[----:B------:R-:W3:Y:S04]  /*237d0*/  LDL.LU R198, [R1+0x2e8] ;  /* 0x0002e80001c67983 */ /* 0x000ee80000300800 */
[----:B------:R-:W3:Y:S04]  /*237e0*/  LDL.LU R199, [R1+0x2ec] ;  /* 0x0002ec0001c77983 */ /* 0x000ee80000300800 */
[----:B------:R0:W-:Y:S01]  /*237f0*/  STSM.16.M88.4 [R0], R244 ;  /* 0x000000f400007844 */ /* 0x0001e20000000200 */
[----:B------:R-:W-:Y:S06]  /*23800*/  BAR.SYNC.DEFER_BLOCKING 0x0 ;  /* 0x0000000000007b1d */ /* 0x000fec0000010000 */
[----:B------:R-:W3:Y:S04]  /*23810*/  LDL.LU R200, [R1+0x2f0] ;  /* 0x0002f00001c87983 */ /* 0x000ee80000300800 */
[----:B------:R-:W3:Y:S01]  /*23820*/  LDL.LU R201, [R1+0x2f4] ;  /* 0x0002f40001c97983 */ /* 0x000ee20000300800 */
[----:B0-----:R-:W0:Y:S03]  /*23830*/  LDC R246, c[0x0][0x248] ;  /* 0x00009200fff67b82 */ /* 0x001e260000000800 */
[----:B------:R-:W3:Y:S04]  /*23840*/  LDL.LU R202, [R1+0x2f8] ;  /* 0x0002f80001ca7983 */ /* 0x000ee80000300800 */
[----:B------:R-:W3:Y:S01]  /*23850*/  LDL.LU R203, [R1+0x2fc] ;  /* 0x0002fc0001cb7983 */ /* 0x000ee20000300800 */
[----:B------:R-:W1:Y:S03]  /*23860*/  LDC R247, c[0x0][0x244] ;  /* 0x00009100fff77b82 */ /* 0x000e660000000800 */
[----:B------:R-:W-:Y:S05]  /*23870*/  LDS.128 R164, [R252] ;  /* 0x00000000fca47984 */ /* 0x000fea0000000c00 */
[----:B------:R-:W-:Y:S08]  /*23880*/  BAR.SYNC.DEFER_BLOCKING 0x0 ;  /* 0x0000000000007b1d */ /* 0x000ff00000010000 */
[----:B------:R-:W1:Y:S01]  /*23890*/  LDC.64 R244, c[0x0][0x220] ;  /* 0x00008800fff47b82 */ /* 0x000e620000000a00 */
[----:B--2---:R-:W-:Y:S07]  /*238a0*/  STSM.16.M88.4 [R0], R168 ;  /* 0x000000a800007844 */ /* 0x004fee0000000200 */
[----:B------:R-:W-:Y:S06]  /*238b0*/  BAR.SYNC.DEFER_BLOCKING 0x0 ;  /* 0x0000000000007b1d */ /* 0x000fec0000010000 */
[----:B------:R-:W-:Y:S02]  /*238c0*/  LDS.128 R168, [R252] ;  /* 0x00000000fca87984 */ /* 0x000fe40000000c00 */
[----:B------:R-:W-:Y:S06]  /*238d0*/  BAR.SYNC.DEFER_BLOCKING 0x0 ;  /* 0x0000000000007b1d */ /* 0x000fec0000010000 */
[----:B----4-:R-:W-:Y:S02]  /*238e0*/  STSM.16.M88.4 [R0], R172 ;  /* 0x000000ac00007844 */ /* 0x010fe40000000200 */
[----:B------:R-:W-:Y:S06]  /*238f0*/  BAR.SYNC.DEFER_BLOCKING 0x0 ;  /* 0x0000000000007b1d */ /* 0x000fec0000010000 */
[----:B------:R-:W-:Y:S02]  /*23900*/  LDS.128 R172, [R252] ;  /* 0x00000000fcac7984 */ /* 0x000fe40000000c00 */
[----:B------:R-:W-:Y:S06]  /*23910*/  BAR.SYNC.DEFER_BLOCKING 0x0 ;  /* 0x0000000000007b1d */ /* 0x000fec0000010000 */
[----:B------:R-:W-:Y:S02]  /*23920*/  STSM.16.M88.4 [R0], R176 ;  /* 0x000000b000007844 */ /* 0x000fe40000000200 */
[----:B------:R-:W-:Y:S06]  /*23930*/  BAR.SYNC.DEFER_BLOCKING 0x0 ;  /* 0x0000000000007b1d */ /* 0x000fec0000010000 */
[----:B------:R-:W-:Y:S02]  /*23940*/  LDS.128 R176, [R252] ;  /* 0x00000000fcb07984 */ /* 0x000fe40000000c00 */
[----:B------:R-:W-:Y:S06]  /*23950*/  BAR.SYNC.DEFER_BLOCKING 0x0 ;  /* 0x0000000000007b1d */ /* 0x000fec0000010000 */
[----:B---3--:R-:W-:Y:S02]  /*23960*/  STSM.16.M88.4 [R0], R180 ;  /* 0x000000b400007844 */ /* 0x008fe40000000200 */
[----:B------:R-:W-:Y:S06]  /*23970*/  BAR.SYNC.DEFER_BLOCKING 0x0 ;  /* 0x0000000000007b1d */ /* 0x000fec0000010000 */
[----:B------:R-:W-:Y:S02]  /*23980*/  LDS.128 R180, [R252] ;  /* 0x00000000fcb47984 */ /* 0x000fe40000000c00 */
[----:B------:R-:W-:Y:S06]  /*23990*/  BAR.SYNC.DEFER_BLOCKING 0x0 ;  /* 0x0000000000007b1d */ /* 0x000fec0000010000 */
[----:B------:R-:W-:Y:S02]  /*239a0*/  STSM.16.M88.4 [R0], R184 ;  /* 0x000000b800007844 */ /* 0x000fe40000000200 */
[----:B------:R-:W-:Y:S06]  /*239b0*/  BAR.SYNC.DEFER_BLOCKING 0x0 ;  /* 0x0000000000007b1d */ /* 0x000fec0000010000 */
[----:B------:R-:W-:Y:S02]  /*239c0*/  LDS.128 R184, [R252] ;  /* 0x00000000fcb87984 */ /* 0x000fe40000000c00 */
[----:B------:R-:W-:Y:S06]  /*239d0*/  BAR.SYNC.DEFER_BLOCKING 0x0 ;  /* 0x0000000000007b1d */ /* 0x000fec0000010000 */
[----:B------:R2:W-:Y:S02]  /*239e0*/  STSM.16.M88.4 [R0], R248 ;  /* 0x000000f800007844 */ /* 0x0005e40000000200 */
[----:B------:R-:W-:Y:S06]  /*239f0*/  BAR.SYNC.DEFER_BLOCKING 0x0 ;  /* 0x0000000000007b1d */ /* 0x000fec0000010000 */
[----:B--2---:R-:W2:Y:S04]  /*23a00*/  LDL.LU R248, [R1+0x3f0] ;  /* 0x0003f00001f87983 */ /* 0x004ea80000300800 */
[----:B------:R-:W2:Y:S04]  /*23a10*/  LDL.LU R249, [R1+0x3f4] ;  /* 0x0003f40001f97983 */ /* 0x000ea80000300800 */
[----:B------:R-:W2:Y:S04]  /*23a20*/  LDL.LU R250, [R1+0x3f8] ;  /* 0x0003f80001fa7983 */ /* 0x000ea80000300800 */
[----:B------:R-:W2:Y:S04]  /*23a30*/  LDL.LU R251, [R1+0x3fc] ;  /* 0x0003fc0001fb7983 */ /* 0x000ea80000300800 */
[----:B------:R-:W3:Y:S04]  /*23a40*/  LDL.LU R208, [R1+0x4f0] ;  /* 0x0004f00001d07983 */ /* 0x000ee80000300800 */
[----:B------:R-:W3:Y:S04]  /*23a50*/  LDL.LU R209, [R1+0x4f4] ;  /* 0x0004f40001d17983 */ /* 0x000ee80000300800 */
[----:B------:R-:W3:Y:S04]  /*23a60*/  LDL.LU R210, [R1+0x4f8] ;  /* 0x0004f80001d27983 */ /* 0x000ee80000300800 */
[----:B------:R-:W3:Y:S04]  /*23a70*/  LDL.LU R211, [R1+0x4fc] ;  /* 0x0004fc0001d37983 */ /* 0x000ee80000300800 */
[----:B------:R-:W-:Y:S01]  /*23a80*/  LDS.128 R188, [R252] ;  /* 0x00000000fcbc7984 */ /* 0x000fe20000000c00 */
[----:B------:R-:W-:Y:S06]  /*23a90*/  BAR.SYNC.DEFER_BLOCKING 0x0 ;  /* 0x0000000000007b1d */ /* 0x000fec0000010000 */
[----:B------:R-:W4:Y:S04]  /*23aa0*/  LDL.LU R212, [R1+0x500] ;  /* 0x0005000001d47983 */ /* 0x000f280000300800 */
[----:B------:R-:W4:Y:S04]  /*23ab0*/  LDL.LU R213, [R1+0x504] ;  /* 0x0005040001d57983 */ /* 0x000f280000300800 */
[----:B------:R-:W4:Y:S04]  /*23ac0*/  LDL.LU R214, [R1+0x508] ;  /* 0x0005080001d67983 */ /* 0x000f280000300800 */
[----:B------:R-:W4:Y:S04]  /*23ad0*/  LDL.LU R215, [R1+0x50c] ;  /* 0x00050c0001d77983 */ /* 0x000f280000300800 */
[----:B------:R-:W-:Y:S01]  /*23ae0*/  STSM.16.M88.4 [R0], R192 ;  /* 0x000000c000007844 */ /* 0x000fe20000000200 */
[----:B------:R-:W-:Y:S06]  /*23af0*/  BAR.SYNC.DEFER_BLOCKING 0x0 ;  /* 0x0000000000007b1d */ /* 0x000fec0000010000 */
[----:B------:R-:W4:Y:S04]  /*23b00*/  LDL.LU R224, [R1+0x510] ;  /* 0x0005100001e07983 */ /* 0x000f280000300800 */
[----:B------:R-:W4:Y:S04]  /*23b10*/  LDL.LU R225, [R1+0x514] ;  /* 0x0005140001e17983 */ /* 0x000f280000300800 */
[----:B------:R-:W4:Y:S04]  /*23b20*/  LDL.LU R226, [R1+0x518] ;  /* 0x0005180001e27983 */ /* 0x000f280000300800 */
[----:B------:R-:W4:Y:S04]  /*23b30*/  LDL.LU R227, [R1+0x51c] ;  /* 0x00051c0001e37983 */ /* 0x000f280000300800 */
        /* <DEDUP_REMOVED lines=8> */
[----:B------:R-:W-:Y:S02]  /*23bc0*/  LDS.128 R196, [R252] ;  /* 0x00000000fcc47984 */ /* 0x000fe40000000c00 */
[----:B------:R-:W-:Y:S06]  /*23bd0*/  BAR.SYNC.DEFER_BLOCKING 0x0 ;  /* 0x0000000000007b1d */ /* 0x000fec0000010000 */
[----:B------:R-:W-:Y:S02]  /*23be0*/  STSM.16.M88.4 [R0], R200 ;  /* 0x000000c800007844 */ /* 0x000fe40000000200 */
[----:B------:R-:W-:Y:S06]  /*23bf0*/  BAR.SYNC.DEFER_BLOCKING 0x0 ;  /* 0x0000000000007b1d */ /* 0x000fec0000010000 */
[----:B------:R-:W0:Y:S02]  /*23c00*/  LDS.128 R200, [R252] ;  /* 0x00000000fcc87984 */ /* 0x000e240000000c00 */
[----:B------:R-:W-:Y:S06]  /*23c10*/  BAR.SYNC.DEFER_BLOCKING 0x0 ;  /* 0x0000000000007b1d */ /* 0x000fec0000010000 */
[----:B0-----:R-:W-:Y:S04]  /*23c20*/  STL [R1+0x12b8], R203 ;  /* 0x0012b8cb01007387 */ /* 0x001fe80000100800 */
[----:B------:R-:W4:Y:S04]  /*23c30*/  LDL.LU R232, [R1+0x530] ;  /* 0x0005300001e87983 */ /* 0x000f280000300800 */
[----:B------:R-:W4:Y:S04]  /*23c40*/  LDL.LU R233, [R1+0x534] ;  /* 0x0005340001e97983 */ /* 0x000f280000300800 */
[----:B------:R-:W4:Y:S04]  /*23c50*/  LDL.LU R234, [R1+0x538] ;  /* 0x0005380001ea7983 */ /* 0x000f280000300800 */
[----:B------:R-:W4:Y:S04]  /*23c60*/  LDL.LU R235, [R1+0x53c] ;  /* 0x00053c0001eb7983 */ /* 0x000f280000300800 */
[----:B--2---:R0:W-:Y:S01]  /*23c70*/  STSM.16.M88.4 [R0], R248 ;  /* 0x000000f800007844 */ /* 0x0041e20000000200 */
[----:B------:R-:W-:Y:S06]  /*23c80*/  BAR.SYNC.DEFER_BLOCKING 0x0 ;  /* 0x0000000000007b1d */ /* 0x000fec0000010000 */
[----:B0-----:R-:W2:Y:S04]  /*23c90*/  LDL.LU R248, [R1+0x540] ;  /* 0x0005400001f87983 */ /* 0x001ea80000300800 */
[----:B------:R-:W2:Y:S04]  /*23ca0*/  LDL.LU R249, [R1+0x544] ;  /* 0x0005440001f97983 */ /* 0x000ea80000300800 */
[----:B------:R-:W2:Y:S04]  /*23cb0*/  LDL.LU R250, [R1+0x548] ;  /* 0x0005480001fa7983 */ /* 0x000ea80000300800 */
[----:B------:R-:W2:Y:S04]  /*23cc0*/  LDL.LU R251, [R1+0x54c] ;  /* 0x00054c0001fb7983 */ /* 0x000ea80000300800 */
[----:B------:R-:W0:Y:S01]  /*23cd0*/  LDS.128 R204, [R252] ;  /* 0x00000000fccc7984 */ /* 0x000e220000000c00 */
[----:B------:R-:W-:Y:S06]  /*23ce0*/  BAR.SYNC.DEFER_BLOCKING 0x0 ;  /* 0x0000000000007b1d */ /* 0x000fec0000010000 */
[----:B---3--:R-:W-:Y:S02]  /*23cf0*/  STSM.16.M88.4 [R0], R208 ;  /* 0x000000d000007844 */ /* 0x008fe40000000200 */
[----:B------:R-:W-:Y:S06]  /*23d00*/  BAR.SYNC.DEFER_BLOCKING 0x0 ;  /* 0x0000000000007b1d */ /* 0x000fec0000010000 */
[----:B------:R-:W3:Y:S02]  /*23d10*/  LDS.128 R208, [R252] ;  /* 0x00000000fcd07984 */ /* 0x000ee40000000c00 */
[----:B------:R-:W-:Y:S06]  /*23d20*/  BAR.SYNC.DEFER_BLOCKING 0x0 ;  /* 0x0000000000007b1d */ /* 0x000fec0000010000 */
[----:B----4-:R-:W-:Y:S02]  /*23d30*/  STSM.16.M88.4 [R0], R212 ;  /* 0x000000d400007844 */ /* 0x010fe40000000200 */
[----:B------:R-:W-:Y:S06]  /*23d40*/  BAR.SYNC.DEFER_BLOCKING 0x0 ;  /* 0x0000000000007b1d */ /* 0x000fec0000010000 */
[----:B------:R-:W-:Y:S02]  /*23d50*/  LDS.128 R212, [R252] ;  /* 0x00000000fcd47984 */ /* 0x000fe40000000c00 */
[----:B------:R-:W-:Y:S06]  /*23d60*/  BAR.SYNC.DEFER_BLOCKING 0x0 ;  /* 0x0000000000007b1d */ /* 0x000fec0000010000 */
[----:B------:R-:W-:Y:S02]  /*23d70*/  STSM.16.M88.4 [R0], R224 ;  /* 0x000000e000007844 */ /* 0x000fe40000000200 */
[----:B------:R-:W-:Y:S06]  /*23d80*/  BAR.SYNC.DEFER_BLOCKING 0x0 ;  /* 0x0000000000007b1d */ /* 0x000fec0000010000 */
[----:B------:R-:W4:Y:S02]  /*23d90*/  LDS.128 R224, [R252] ;  /* 0x00000000fce07984 */ /* 0x000f240000000c00 */
[----:B------:R-:W-:Y:S06]  /*23da0*/  BAR.SYNC.DEFER_BLOCKING 0x0 ;  /* 0x0000000000007b1d */ /* 0x000fec0000010000 */
[----:B------:R-:W-:Y:S02]  /*23db0*/  STSM.16.M88.4 [R0], R228 ;  /* 0x000000e400007844 */ /* 0x000fe40000000200 */
[----:B------:R-:W-:Y:S06]  /*23dc0*/  BAR.SYNC.DEFER_BLOCKING 0x0 ;  /* 0x0000000000007b1d */ /* 0x000fec0000010000 */
[----:B------:R-:W1:Y:S02]  /*23dd0*/  LDS.128 R228, [R252] ;  /* 0x00000000fce47984 */ /* 0x000e640000000c00 */
[----:B------:R-:W-:Y:S06]  /*23de0*/  BAR.SYNC.DEFER_BLOCKING 0x0 ;  /* 0x0000000000007b1d */ /* 0x000fec0000010000 */
[----:B------:R-:W-:Y:S02]  /*23df0*/  STSM.16.M88.4 [R0], R232 ;  /* 0x000000e800007844 */ /* 0x000fe40000000200 */
[----:B------:R-:W-:Y:S06]  /*23e00*/  BAR.SYNC.DEFER_BLOCKING 0x0 ;  /* 0x0000000000007b1d */ /* 0x000fec0000010000 */
[----:B0-----:R-:W-:Y:S04]  /*23e10*/  STL [R1+0x12bc], R207 ;  /* 0x0012bccf01007387 */ /* 0x001fe80000100800 */
[----:B---3--:R-:W-:Y:S04]  /*23e20*/  STL [R1+0x12b4], R211 ;  /* 0x0012b4d301007387 */ /* 0x008fe80000100800 */
[----:B----4-:R-:W-:Y:S04]  /*23e30*/  STL [R1+0x12b0], R224 ;  /* 0x0012b0e001007387 */ /* 0x010fe80000100800 */
[----:B------:R0:W-:Y:S04]  /*23e40*/  STL [R1+0x12a8], R225 ;  /* 0x0012a8e101007387 */ /* 0x0001e80000100800 */
[----:B------:R-:W3:Y:S01]  /*23e50*/  LDS.128 R232, [R252] ;  /* 0x00000000fce87984 */ /* 0x000ee20000000c00 */
[----:B------:R-:W-:Y:S08]  /*23e60*/  BAR.SYNC.DEFER_BLOCKING 0x0 ;  /* 0x0000000000007b1d */ /* 0x000ff00000010000 */
[----:B0-----:R-:W0:Y:S01]  /*23e70*/  LDC.64 R224, c[0x0][0x228] ;  /* 0x00008a00ffe07b82 */ /* 0x001e220000000a00 */
[----:B------:R-:W-:Y:S01]  /*23e80*/  IMAD.MOV.U32 R203, RZ, RZ, R3 ;  /* 0x000000ffffcb7224 */ /* 0x000fe200078e0003 */
[----:B------:R4:W-:Y:S04]  /*23e90*/  STL [R1+0x12a0], R226 ;  /* 0x0012a0e201007387 */ /* 0x0009e80000100800 */
[----:B------:R-:W-:Y:S01]  /*23ea0*/  STL [R1+0x1298], R227 ;  /* 0x001298e301007387 */ /* 0x000fe20000100800 */
[----:B----4-:R-:W-:-:S02]  /*23eb0*/  IMAD.MOV.U32 R226, RZ, RZ, R2 ;  /* 0x000000ffffe27224 */ /* 0x010fc400078e0002 */
[----:B------:R-:W4:Y:S01]  /*23ec0*/  LDC.64 R2, c[0x0][0x228] ;  /* 0x00008a00ff027b82 */ /* 0x000f220000000a00 */
[----:B-1----:R-:W-:Y:S04]  /*23ed0*/  STL [R1+0x12ac], R229 ;  /* 0x0012ace501007387 */ /* 0x002fe80000100800 */
[----:B------:R-:W-:Y:S04]  /*23ee0*/  STL [R1+0x12a4], R230 ;  /* 0x0012a4e601007387 */ /* 0x000fe80000100800 */
[----:B------:R1:W-:Y:S01]  /*23ef0*/  STL [R1+0x129c], R231 ;  /* 0x00129ce701007387 */ /* 0x0003e20000100800 */
[----:B0-----:R-:W-:-:S03]  /*23f00*/  IMAD.MOV.U32 R211, RZ, RZ, R225 ;  /* 0x000000ffffd37224 */ /* 0x001fc600078e00e1 */
[----:B--2---:R0:W-:Y:S01]  /*23f10*/  STSM.16.M88.4 [R0], R248 ;  /* 0x000000f800007844 */ /* 0x0041e20000000200 */
[----:B------:R-:W-:Y:S02]  /*23f20*/  IMAD.MOV.U32 R241, RZ, RZ, R224 ;  /* 0x000000fffff17224 */ /* 0x000fe400078e00e0 */
[----:B------:R-:W2:Y:S08]  /*23f30*/  LDC.64 R224, c[0x0][0x228] ;  /* 0x00008a00ffe07b82 */ /* 0x000eb00000000a00 */
[----:B------:R-:W-:Y:S01]  /*23f40*/  BAR.SYNC.DEFER_BLOCKING 0x0 ;  /* 0x0000000000007b1d */ /* 0x000fe20000010000 */
[----:B----4-:R-:W-:-:S07]  /*23f50*/  ISETP.GE.AND P2, PT, R220, R2, PT ;  /* 0x00000002dc00720c */ /* 0x010fce0003f46270 */
[----:B-1----:R-:W1:Y:S01]  /*23f60*/  LDC.64 R230, c[0x0][0x228] ;  /* 0x00008a00ffe67b82 */ /* 0x002e620000000a00 */
[----:B0-----:R-:W4:Y:S01]  /*23f70*/  LDL.LU R249, [R1+0x20] ;  /* 0x0000200001f97983 */ /* 0x001f220000300800 */
[----:B------:R-:W-:-:S05]  /*23f80*/  VIADD R0, R217, 0x7f ;  /* 0x0000007fd9007836 */ /* 0x000fca0000000000 */
[----:B------:R-:W-:Y:S01]  /*23f90*/  ISETP.GE.AND P0, PT, R0, R203, PT ;  /* 0x000000cb0000720c */ /* 0x000fe20003f06270 */
[----:B------:R-:W-:Y:S01]  /*23fa0*/  IMAD R0, R220, R216, RZ ;  /* 0x000000d8dc007224 */ /* 0x000fe200078e02ff */
[----:B------:R-:W-:-:S04]  /*23fb0*/  ISETP.LT.AND P2, PT, R217, R211, !P2 ;  /* 0x000000d3d900720c */ /* 0x000fc80005741270 */
[C---:B------:R-:W-:Y:S01]  /*23fc0*/  LEA R2, P3, R0.reuse, R218, 0x1 ;  /* 0x000000da00027211 */ /* 0x040fe200078608ff */
[----:B--2---:R-:W-:Y:S01]  /*23fd0*/  IMAD.MOV.U32 R203, RZ, RZ, R224 ;  /* 0x000000ffffcb7224 */ /* 0x004fe200078e00e0 */
[C---:B------:R-:W-:Y:S01]  /*23fe0*/  ISETP.GE.AND P1, PT, R217.reuse, R3, PT ;  /* 0x00000003d900720c */ /* 0x040fe20003f26270 */
[----:B------:R-:W-:Y:S01]  /*23ff0*/  IMAD R224, R217, R246, RZ ;  /* 0x000000f6d9e07224 */ /* 0x000fe200078e02ff */
[----:B------:R-:W-:Y:S01]  /*24000*/  LEA.HI.X.SX32 R3, R0, R219, 0x1, P3 ;  /* 0x000000db00037211 */ /* 0x000fe200018f0eff */
[----:B------:R-:W0:Y:S02]  /*24010*/  LDC R246, c[0x0][0x228] ;  /* 0x00008a00fff67b82 */ /* 0x000e240000000800 */
[----:B------:R-:W-:Y:S01]  /*24020*/  IMAD.WIDE R218, R224, 0x2, R2 ;  /* 0x00000002e0da7825 */ /* 0x000fe200078e0202 */
[----:B------:R-:W-:-:S04]  /*24030*/  PRMT R216, R221, 0x7632, R216 ;  /* 0x00007632ddd87816 */ /* 0x000fc800000000d8 */
[----:B------:R2:W-:Y:S04]  /*24040*/  @P2 STG.E.U16 desc[UR60][R218.64], R221 ;  /* 0x000000ddda002986 */ /* 0x0005e8000c10153c */
[----:B--2---:R-:W2:Y:S04]  /*24050*/  LDL.LU R221, [R1+0x12e4] ;  /* 0x0012e40001dd7983 */ /* 0x004ea80000300800 */
[----:B------:R-:W3:Y:S01]  /*24060*/  LDL.LU R251, [R1+0x10] ;  /* 0x0000100001fb7983 */ /* 0x000ee20000300800 */
[----:B------:R-:W-:Y:S01]  /*24070*/  IMAD R0, R247, 0x80, R0 ;  /* 0x00000080f7007824 */ /* 0x000fe200078e0200 */
[----:B------:R-:W-:Y:S01]  /*24080*/  ISETP.LT.AND P3, PT, R223, R203, !P1 ;  /* 0x000000cbdf00720c */ /* 0x000fe20004f61270 */
[----:B------:R-:W1:Y:S01]  /*24090*/  LDC R247, c[0x0][0x228] ;  /* 0x00008a00fff77b82 */ /* 0x000e620000000800 */
[----:B------:R-:W3:Y:S02]  /*240a0*/  LDL.LU R248, [R1] ;  /* 0x0000000001f87983 */ /* 0x000ee40000300800 */
[----:B------:R-:W-:-:S04]  /*240b0*/  LEA R218, P2, R0, R244, 0x1 ;  /* 0x000000f400da7211 */ /* 0x000fc800078408ff */
[----:B------:R-:W-:-:S03]  /*240c0*/  LEA.HI.X.SX32 R219, R0, R245, 0x1, P2 ;  /* 0x000000f500db7211 */ /* 0x000fc600010f0eff */
[----:B------:R-:W-:-:S05]  /*240d0*/  IMAD.WIDE R244, R224, 0x2, R218 ;  /* 0x00000002e0f47825 */ /* 0x000fca00078e02da */
[----:B------:R0:W-:Y:S02]  /*240e0*/  @P3 STG.E.U16 desc[UR60][R244.64], R216 ;  /* 0x000000d8f4003986 */ /* 0x0001e4000c10153c */
[----:B0-----:R-:W0:Y:S01]  /*240f0*/  LDC R216, c[0x0][0x244] ;  /* 0x00009100ffd87b82 */ /* 0x001e220000000800 */
[----:B------:R-:W-:-:S07]  /*24100*/  ISETP.LT.AND P3, PT, R223, R246, !P0 ;  /* 0x000000f6df00720c */ /* 0x000fce0004761270 */
[----:B------:R-:W0:Y:S08]  /*24110*/  LDC.64 R244, c[0x0][0x220] ;  /* 0x00008800fff47b82 */ /* 0x000e300000000a00 */
[----:B------:R-:W0:Y:S01]  /*24120*/  LDC R246, c[0x0][0x228] ;  /* 0x00008a00fff67b82 */ /* 0x000e220000000800 */
[----:B-1----:R-:W-:Y:S02]  /*24130*/  IMAD.MOV.U32 R211, RZ, RZ, R230 ;  /* 0x000000ffffd37224 */ /* 0x002fe400078e00e6 */
[----:B0-----:R-:W-:-:S03]  /*24140*/  IMAD R0, R216, 0x80, R0 ;  /* 0x00000080d8007824 */ /* 0x001fc600078e0200 */
[----:B------:R-:W-:Y:S02]  /*24150*/  ISETP.LT.AND P5, PT, R222, R211, !P1 ;  /* 0x000000d3de00720c */ /* 0x000fe40004fa1270 */
[----:B------:R-:W0:Y:S01]  /*24160*/  LDC R216, c[0x0][0x244] ;  /* 0x00009100ffd87b82 */ /* 0x000e220000000800 */
[----:B------:R-:W-:-:S04]  /*24170*/  LEA R244, P2, R0, R244, 0x1 ;  /* 0x000000f400f47211 */ /* 0x000fc800078408ff */
[----:B------:R-:W-:Y:S02]  /*24180*/  LEA.HI.X.SX32 R245, R0, R245, 0x1, P2 ;  /* 0x000000f500f57211 */ /* 0x000fe400010f0eff */
[----:B------:R-:W-:Y:S02]  /*24190*/  ISETP.LT.AND P4, PT, R220, R247, !P0 ;  /* 0x000000f7dc00720c */ /* 0x000fe40004781270 */
[----:B------:R-:W-:Y:S01]  /*241a0*/  ISETP.LT.AND P2, PT, R222, R246, !P0 ;  /* 0x000000f6de00720c */ /* 0x000fe20004741270 */
[----:B------:R-:W-:-:S04]  /*241b0*/  IMAD.WIDE R246, R224, 0x2, R244 ;  /* 0x00000002e0f67825 */ /* 0x000fc800078e02f4 */
[----:B------:R-:W-:Y:S02]  /*241c0*/  IMAD.MOV.U32 R203, RZ, RZ, R231 ;  /* 0x000000ffffcb7224 */ /* 0x000fe400078e00e7 */
[----:B------:R-:W1:Y:S01]  /*241d0*/  LDC.64 R230, c[0x0][0x228] ;  /* 0x00008a00ffe67b82 */ /* 0x000e620000000a00 */
[----:B0-----:R-:W-:-:S07]  /*241e0*/  IMAD R0, R216, 0x80, R0 ;  /* 0x00000080d8007824 */ /* 0x001fce00078e0200 */
[----:B------:R-:W2:Y:S01]  /*241f0*/  LDC R216, c[0x0][0x228] ;  /* 0x00008a00ffd87b82 */ /* 0x000ea20000000800 */
[----:B------:R-:W-:Y:S02]  /*24200*/  IMAD.MOV.U32 R207, RZ, RZ, R225 ;  /* 0x000000ffffcf7224 */ /* 0x000fe400078e00e1 */
[----:B-1----:R-:W-:Y:S01]  /*24210*/  IMAD.MOV.U32 R211, RZ, RZ, R231 ;  /* 0x000000ffffd37224 */ /* 0x002fe200078e00e7 */
[----:B----4-:R0:W-:Y:S04]  /*24220*/  @P5 STG.E.U16 desc[UR60][R246.64], R249 ;  /* 0x000000f9f6005986 */ /* 0x0101e8000c10153c */
[----:B0-----:R-:W0:Y:S02]  /*24230*/  LDC.64 R246, c[0x0][0x220] ;  /* 0x00008800fff67b82 */ /* 0x001e240000000a00 */
[----:B0-----:R-:W-:-:S04]  /*24240*/  LEA R246, P5, R0, R246, 0x1 ;  /* 0x000000f600f67211 */ /* 0x001fc800078a08ff */
[----:B------:R-:W-:Y:S02]  /*24250*/  LEA.HI.X.SX32 R247, R0, R247, 0x1, P5 ;  /* 0x000000f700f77211 */ /* 0x000fe400028f0eff */
[----:B------:R-:W-:Y:S02]  /*24260*/  PRMT R0, R249, 0x7632, R0 ;  /* 0x00007632f9007816 */ /* 0x000fe40000000000 */
[----:B------:R-:W4:Y:S01]  /*24270*/  LDL.LU R249, [R1+0x34] ;  /* 0x0000340001f97983 */ /* 0x000f220000300800 */
[C---:B--2---:R-:W-:Y:S01]  /*24280*/  ISETP.LT.AND P0, PT, R221.reuse, R216, !P0 ;  /* 0x000000d8dd00720c */ /* 0x044fe20004701270 */
[----:B------:R-:W-:Y:S02]  /*24290*/  IMAD.MOV.U32 R216, RZ, RZ, R230 ;  /* 0x000000ffffd87224 */ /* 0x000fe400078e00e6 */
[----:B------:R-:W0:Y:S03]  /*242a0*/  LDC.64 R230, c[0x0][0x228] ;  /* 0x00008a00ffe67b82 */ /* 0x000e260000000a00 */
[----:B------:R-:W-:-:S05]  /*242b0*/  ISETP.LT.AND P1, PT, R221, R216, !P1 ;  /* 0x000000d8dd00720c */ /* 0x000fca0004f21270 */
[----:B------:R-:W1:Y:S02]  /*242c0*/  LDC R216, c[0x0][0x248] ;  /* 0x00009200ffd87b82 */ /* 0x000e640000000800 */
[C---:B-1----:R-:W-:Y:S02]  /*242d0*/  IMAD.IADD R216, R224.reuse, 0x1, R216 ;  /* 0x00000001e0d87824 */ /* 0x042fe400078e02d8 */
[----:B------:R-:W-:-:S05]  /*242e0*/  IMAD.WIDE R224, R224, 0x2, R246 ;  /* 0x00000002e0e07825 */ /* 0x000fca00078e02f6 */
[----:B------:R1:W-:Y:S02]  /*242f0*/  @P1 STG.E.U16 desc[UR60][R224.64], R0 ;  /* 0x00000000e0001986 */ /* 0x0003e4000c10153c */
[----:B-1----:R-:W1:Y:S01]  /*24300*/  LDC R224, c[0x0][0x22c] ;  /* 0x00008b00ffe07b82 */ /* 0x002e620000000800 */
[----:B------:R-:W-:Y:S02]  /*24310*/  VIADD R0, R217, 0x1 ;  /* 0x00000001d9007836 */ /* 0x000fe40000000000 */
[----:B0-----:R-:W-:-:S03]  /*24320*/  IMAD.MOV.U32 R225, RZ, RZ, R230 ;  /* 0x000000ffffe17224 */ /* 0x001fc600078e00e6 */
[----:B-1----:R-:W-:-:S04]  /*24330*/  ISETP.GE.AND P1, PT, R0, R224, PT ;  /* 0x000000e00000720c */ /* 0x002fc80003f26270 */
[----:B------:R-:W-:Y:S01]  /*24340*/  ISETP.LT.AND P5, PT, R220, R225, !P1 ;  /* 0x000000e1dc00720c */ /* 0x000fe20004fa1270 */
[----:B------:R-:W-:Y:S02]  /*24350*/  IMAD.MOV.U32 R224, RZ, RZ, R231 ;  /* 0x000000ffffe07224 */ /* 0x000fe400078e00e7 */
[----:B------:R-:W-:Y:S01]  /*24360*/  IMAD.WIDE R230, R216, 0x2, R2 ;  /* 0x00000002d8e67825 */ /* 0x000fe200078e0202 */
[----:B---3--:R-:W-:-:S09]  /*24370*/  PRMT R0, R251, 0x7632, R0 ;  /* 0x00007632fb007816 */ /* 0x008fd20000000000 */
[----:B------:R0:W-:Y:S04]  /*24380*/  @P5 STG.E.U16 desc[UR60][R230.64], R251 ;  /* 0x000000fbe6005986 */ /* 0x0001e8000c10153c */
[----:B0-----:R-:W2:Y:S01]  /*24390*/  LDL.LU R251, [R1+0x24] ;  /* 0x0000240001fb7983 */ /* 0x001ea20000300800 */
[----:B------:R-:W0:Y:S02]  /*243a0*/  LDC.64 R230, c[0x0][0x228] ;  /* 0x00008a00ffe67b82 */ /* 0x000e240000000a00 */
[----:B0-----:R-:W-:-:S05]  /*243b0*/  IMAD.MOV.U32 R225, RZ, RZ, R230 ;  /* 0x000000ffffe17224 */ /* 0x001fca00078e00e6 */
[----:B------:R-:W-:Y:S01]  /*243c0*/  ISETP.LT.AND P5, PT, R223, R225, !P1 ;  /* 0x000000e1df00720c */ /* 0x000fe20004fa1270 */
[----:B------:R-:W-:Y:S02]  /*243d0*/  IMAD.MOV.U32 R229, RZ, RZ, R231 ;  /* 0x000000ffffe57224 */ /* 0x000fe400078e00e7 */
[----:B------:R-:W-:-:S10]  /*243e0*/  IMAD.WIDE R230, R216, 0x2, R218 ;  /* 0x00000002d8e67825 */ /* 0x000fd400078e02da */
[----:B------:R0:W-:Y:S02]  /*243f0*/  @P5 STG.E.U16 desc[UR60][R230.64], R0 ;  /* 0x00000000e6005986 */ /* 0x0001e4000c10153c */
[----:B0-----:R-:W0:Y:S02]  /*24400*/  LDC.64 R230, c[0x0][0x228] ;  /* 0x00008a00ffe67b82 */ /* 0x001e240000000a00 */
[----:B0-----:R-:W-:-:S05]  /*24410*/  IMAD.MOV.U32 R0, RZ, RZ, R230 ;  /* 0x000000ffff007224 */ /* 0x001fca00078e00e6 */
[----:B------:R-:W-:Y:S01]  /*24420*/  ISETP.LT.AND P5, PT, R222, R0, !P1 ;  /* 0x00000000de00720c */ /* 0x000fe20004fa1270 */
[----:B------:R-:W-:Y:S02]  /*24430*/  IMAD.MOV.U32 R225, RZ, RZ, R231 ;  /* 0x000000ffffe17224 */ /* 0x000fe400078e00e7 */
[----:B------:R-:W-:-:S10]  /*24440*/  IMAD.WIDE R230, R216, 0x2, R244 ;  /* 0x00000002d8e67825 */ /* 0x000fd400078e02f4 */
[----:B------:R0:W-:Y:S02]  /*24450*/  @P5 STG.E.U16 desc[UR60][R230.64], R248 ;  /* 0x000000f8e6005986 */ /* 0x0001e4000c10153c */
[----:B0-----:R-:W0:Y:S01]  /*24460*/  LDC.64 R230, c[0x0][0x228] ;  /* 0x00008a00ffe67b82 */ /* 0x001e220000000a00 */
[----:B------:R-:W-:Y:S01]  /*24470*/  PRMT R227, R248, 0x7632, R227 ;  /* 0x00007632f8e37816 */ /* 0x000fe200000000e3 */
[----:B------:R-:W-:Y:S01]  /*24480*/  IMAD.WIDE R242, R216, 0x2, R246 ;  /* 0x00000002d8f27825 */ /* 0x000fe200078e02f6 */
[----:B------:R-:W3:Y:S03]  /*24490*/  LDL.LU R248, [R1+0x14] ;  /* 0x0000140001f87983 */ /* 0x000ee60000300800 */
[----:B0-----:R-:W-:-:S05]  /*244a0*/  IMAD.MOV.U32 R0, RZ, RZ, R230 ;  /* 0x000000ffff007224 */ /* 0x001fca00078e00e6 */
[----:B------:R-:W-:Y:S02]  /*244b0*/  ISETP.LT.AND P1, PT, R221, R0, !P1 ;  /* 0x00000000dd00720c */ /* 0x000fe40004f21270 */
[----:B------:R-:W0:Y:S11]  /*244c0*/  LDC R0, c[0x0][0x248] ;  /* 0x00009200ff007b82 */ /* 0x000e360000000800 */
[----:B------:R1:W-:Y:S02]  /*244d0*/  @P1 STG.E.U16 desc[UR60][R242.64], R227 ;  /* 0x000000e3f2001986 */ /* 0x0003e4000c10153c */
[----:B-1----:R-:W1:Y:S08]  /*244e0*/  LDC R227, c[0x0][0x22c] ;  /* 0x00008b00ffe37b82 */ /* 0x002e700000000800 */
[----:B------:R-:W4:Y:S01]  /*244f0*/  LDC.64 R242, c[0x0][0x228] ;  /* 0x00008a00fff27b82 */ /* 0x000f220000000a00 */
[----:B0-----:R-:W-:-:S02]  /*24500*/  IMAD.IADD R0, R216, 0x1, R0 ;  /* 0x00000001d8007824 */ /* 0x001fc400078e0200 */
[----:B------:R-:W-:-:S05]  /*24510*/  VIADD R216, R217, 0x2 ;  /* 0x00000002d9d87836 */ /* 0x000fca0000000000 */
[----:B-1----:R-:W-:Y:S01]  /*24520*/  ISETP.GE.AND P1, PT, R216, R227, PT ;  /* 0x000000e3d800720c */ /* 0x002fe20003f26270 */
[----:B----4-:R-:W-:-:S05]  /*24530*/  IMAD.MOV.U32 R227, RZ, RZ, R242 ;  /* 0x000000ffffe37224 */ /* 0x010fca00078e00f2 */
[----:B------:R-:W-:Y:S02]  /*24540*/  ISETP.LT.AND P6, PT, R220, R227, !P1 ;  /* 0x000000e3dc00720c */ /* 0x000fe40004fc1270 */
[----:B------:R-:W-:Y:S01]  /*24550*/  ISETP.LT.AND P5, PT, R221, R226, !P1 ;  /* 0x000000e2dd00720c */ /* 0x000fe20004fa1270 */
[----:B------:R-:W-:Y:S02]  /*24560*/  IMAD.MOV.U32 R226, RZ, RZ, R243 ;  /* 0x000000ffffe27224 */ /* 0x000fe400078e00f3 */
[----:B------:R-:W-:-:S08]  /*24570*/  IMAD.WIDE R242, R0, 0x2, R2 ;  /* 0x0000000200f27825 */ /* 0x000fd000078e0202 */
[----:B------:R0:W-:Y:S02]  /*24580*/  @P6 STG.E.U16 desc[UR60][R242.64], R249 ;  /* 0x000000f9f2006986 */ /* 0x0001e4000c10153c */
[----:B0-----:R-:W0:Y:S01]  /*24590*/  LDC.64 R242, c[0x0][0x228] ;  /* 0x00008a00fff27b82 */ /* 0x001e220000000a00 */
[----:B------:R-:W-:Y:S01]  /*245a0*/  IMAD.MOV.U32 R230, RZ, RZ, R231 ;  /* 0x000000ffffe67224 */ /* 0x000fe200078e00e7 */
[----:B------:R-:W-:Y:S02]  /*245b0*/  PRMT R216, R249, 0x7632, R216 ;  /* 0x00007632f9d87816 */ /* 0x000fe400000000d8 */
[----:B------:R-:W4:Y:S01]  /*245c0*/  LDL.LU R249, [R1+0x4] ;  /* 0x0000040001f97983 */ /* 0x000f220000300800 */
        /* <DEDUP_REMOVED lines=8> */
[----:B------:R-:W-:Y:S01]  /*24650*/  IMAD.MOV.U32 R227, RZ, RZ, R243 ;  /* 0x000000ffffe37224 */ /* 0x000fe200078e00f3 */
[----:B------:R-:W0:Y:S01]  /*24660*/  LDC R216, c[0x0][0x248] ;  /* 0x00009200ffd87b82 */ /* 0x000e220000000800 */
[----:B------:R-:W-:-:S10]  /*24670*/  IMAD.WIDE R242, R0, 0x2, R244 ;  /* 0x0000000200f27825 */ /* 0x000fd400078e02f4 */
[----:B--2---:R1:W-:Y:S04]  /*24680*/  @P1 STG.E.U16 desc[UR60][R242.64], R251 ;  /* 0x000000fbf2001986 */ /* 0x0043e8000c10153c */
[----:B-1----:R-:W2:Y:S01]  /*24690*/  LDL.LU R242, [R1+0x12e0] ;  /* 0x0012e00001f27983 */ /* 0x002ea20000300800 */
[C---:B0-----:R-:W-:Y:S01]  /*246a0*/  IMAD.IADD R216, R0.reuse, 0x1, R216 ;  /* 0x0000000100d87824 */ /* 0x041fe200078e02d8 */
[----:B--2---:R-:W-:Y:S01]  /*246b0*/  PRMT R242, R251, 0x7632, R242 ;  /* 0x00007632fbf27816 */ /* 0x004fe200000000f2 */
[----:B------:R-:W-:-:S05]  /*246c0*/  IMAD.WIDE R250, R0, 0x2, R246 ;  /* 0x0000000200fa7825 */ /* 0x000fca00078e02f6 */
[----:B------:R0:W-:Y:S04]  /*246d0*/  @P5 STG.E.U16 desc[UR60][R250.64], R242 ;  /* 0x000000f2fa005986 */ /* 0x0001e8000c10153c */
[----:B0-----:R-:W2:Y:S01]  /*246e0*/  LDL.LU R250, [R1+0x38] ;  /* 0x0000380001fa7983 */ /* 0x001ea20000300800 */
[----:B------:R-:W0:Y:S01]  /*246f0*/  LDC R242, c[0x0][0x22c] ;  /* 0x00008b00fff27b82 */ /* 0x000e220000000800 */
[----:B------:R-:W-:Y:S02]  /*24700*/  VIADD R0, R217, 0x3 ;  /* 0x00000003d9007836 */ /* 0x000fe40000000000 */
[----:B------:R-:W2:Y:S03]  /*24710*/  LDL.LU R251, [R1+0x28] ;  /* 0x0000280001fb7983 */ /* 0x000ea60000300800 */
[----:B0-----:R-:W-:-:S02]  /*24720*/  ISETP.GE.AND P1, PT, R0, R242, PT ;  /* 0x000000f20000720c */ /* 0x001fc40003f26270 */
[----:B------:R-:W0:Y:S02]  /*24730*/  LDC R0, c[0x0][0x228] ;  /* 0x00008a00ff007b82 */ /* 0x000e240000000800 */
[----:B------:R-:W-:Y:S01]  /*24740*/  ISETP.LT.AND P5, PT, R220, R241, !P1 ;  /* 0x000000f1dc00720c */ /* 0x000fe20004fa1270 */
[----:B------:R-:W-:Y:S01]  /*24750*/  IMAD.WIDE R242, R216, 0x2, R2 ;  /* 0x00000002d8f27825 */ /* 0x000fe200078e0202 */
[----:B----4-:R-:W-:-:S04]  /*24760*/  PRMT R240, R249, 0x7632, R240 ;  /* 0x00007632f9f07816 */ /* 0x010fc800000000f0 */
[----:B------:R-:W1:Y:S07]  /*24770*/  LDC R241, c[0x0][0x248] ;  /* 0x00009200fff17b82 */ /* 0x000e6e0000000800 */
[----:B---3--:R3:W-:Y:S01]  /*24780*/  @P5 STG.E.U16 desc[UR60][R242.64], R248 ;  /* 0x000000f8f2005986 */ /* 0x0087e2000c10153c */
[----:B0-----:R-:W-:Y:S02]  /*24790*/  ISETP.LT.AND P5, PT, R223, R0, !P1 ;  /* 0x00000000df00720c */ /* 0x001fe40004fa1270 */
[----:B------:R-:W-:Y:S01]  /*247a0*/  PRMT R0, R248, 0x7632, R0 ;  /* 0x00007632f8007816 */ /* 0x000fe20000000000 */
[C---:B---3--:R-:W-:Y:S01]  /*247b0*/  IMAD.WIDE R242, R216.reuse, 0x2, R218 ;  /* 0x00000002d8f27825 */ /* 0x048fe200078e02da */
[----:B------:R-:W3:Y:S09]  /*247c0*/  LDL.LU R248, [R1+0x18] ;  /* 0x0000180001f87983 */ /* 0x000ef20000300800 */
[----:B------:R0:W-:Y:S02]  /*247d0*/  @P5 STG.E.U16 desc[UR60][R242.64], R0 ;  /* 0x00000000f2005986 */ /* 0x0001e4000c10153c */
[----:B0-----:R-:W0:Y:S01]  /*247e0*/  LDC R0, c[0x0][0x228] ;  /* 0x00008a00ff007b82 */ /* 0x001e220000000800 */
[----:B------:R-:W-:Y:S01]  /*247f0*/  IMAD.WIDE R242, R216, 0x2, R244 ;  /* 0x00000002d8f27825 */ /* 0x000fe200078e02f4 */
[----:B0-----:R-:W-:-:S06]  /*24800*/  ISETP.LT.AND P5, PT, R222, R0, !P1 ;  /* 0x00000000de00720c */ /* 0x001fcc0004fa1270 */
[----:B------:R-:W0:Y:S07]  /*24810*/  LDC R0, c[0x0][0x228] ;  /* 0x00008a00ff007b82 */ /* 0x000e2e0000000800 */
[----:B------:R4:W-:Y:S04]  /*24820*/  @P5 STG.E.U16 desc[UR60][R242.64], R249 ;  /* 0x000000f9f2005986 */ /* 0x0009e8000c10153c */
[----:B----4-:R-:W4:Y:S01]  /*24830*/  LDL.LU R249, [R1+0x8] ;  /* 0x0000080001f97983 */ /* 0x010f220000300800 */
[----:B0-----:R-:W-:Y:S01]  /*24840*/  ISETP.LT.AND P1, PT, R221, R0, !P1 ;  /* 0x00000000dd00720c */ /* 0x001fe20004f21270 */
[----:B------:R-:W-:-:S04]  /*24850*/  IMAD.WIDE R242, R216, 0x2, R246 ;  /* 0x00000002d8f27825 */ /* 0x000fc800078e02f6 */
[----:B-1----:R-:W-:Y:S02]  /*24860*/  IMAD.IADD R0, R216, 0x1, R241 ;  /* 0x00000001d8007824 */ /* 0x002fe400078e02f1 */
[----:B------:R-:W0:Y:S06]  /*24870*/  LDC R241, c[0x0][0x22c] ;  /* 0x00008b00fff17b82 */ /* 0x000e2c0000000800 */
[----:B------:R1:W-:Y:S02]  /*24880*/  @P1 STG.E.U16 desc[UR60][R242.64], R240 ;  /* 0x000000f0f2001986 */ /* 0x0003e4000c10153c */
[----:B-1----:R-:W1:Y:S01]  /*24890*/  LDC R240, c[0x0][0x228] ;  /* 0x00008a00fff07b82 */ /* 0x002e620000000800 */
[----:B------:R-:W-:-:S05]  /*248a0*/  VIADD R216, R217, 0x4 ;  /* 0x00000004d9d87836 */ /* 0x000fca0000000000 */
[----:B0-----:R-:W-:Y:S02]  /*248b0*/  ISETP.GE.AND P1, PT, R216, R241, PT ;  /* 0x000000f1d800720c */ /* 0x001fe40003f26270 */
[----:B------:R-:W0:Y:S02]  /*248c0*/  LDC R216, c[0x0][0x228] ;  /* 0x00008a00ffd87b82 */ /* 0x000e240000000800 */
[----:B-1----:R-:W-:Y:S01]  /*248d0*/  ISETP.LT.AND P5, PT, R220, R240, !P1 ;  /* 0x000000f0dc00720c */ /* 0x002fe20004fa1270 */
[----:B------:R-:W-:-:S04]  /*248e0*/  IMAD.WIDE R240, R0, 0x2, R2 ;  /* 0x0000000200f07825 */ /* 0x000fc800078e0202 */
[----:B------:R-:W-:-:S08]  /*248f0*/  IMAD.WIDE R242, R0, 0x2, R218 ;  /* 0x0000000200f27825 */ /* 0x000fd000078e02da */
[----:B--2---:R1:W-:Y:S02]  /*24900*/  @P5 STG.E.U16 desc[UR60][R240.64], R250 ;  /* 0x000000faf0005986 */ /* 0x0043e4000c10153c */
[----:B-1----:R-:W1:Y:S08]  /*24910*/  LDC R241, c[0x0][0x228] ;  /* 0x00008a00fff17b82 */ /* 0x002e700000000800 */
[----:B------:R-:W2:Y:S01]  /*24920*/  LDC R240, c[0x0][0x228] ;  /* 0x00008a00fff07b82 */ /* 0x000ea20000000800 */
[----:B0-----:R-:W-:-:S02]  /*24930*/  ISETP.LT.AND P5, PT, R222, R216, !P1 ;  /* 0x000000d8de00720c */ /* 0x001fc40004fa1270 */
[----:B------:R-:W-:Y:S02]  /*24940*/  PRMT R216, R250, 0x7632, R216 ;  /* 0x00007632fad87816 */ /* 0x000fe400000000d8 */
[----:B------:R-:W4:Y:S01]  /*24950*/  LDL.LU R250, [R1+0x3c] ;  /* 0x00003c0001fa7983 */ /* 0x000f220000300800 */
[----:B-1----:R-:W-:Y:S02]  /*24960*/  ISETP.LT.AND P6, PT, R223, R241, !P1 ;  /* 0x000000f1df00720c */ /* 0x002fe40004fc1270 */
[----:B--2---:R-:W-:Y:S01]  /*24970*/  ISETP.LT.AND P1, PT, R221, R240, !P1 ;  /* 0x000000f0dd00720c */ /* 0x004fe20004f21270 */
[----:B------:R-:W-:-:S10]  /*24980*/  IMAD.WIDE R240, R0, 0x2, R244 ;  /* 0x0000000200f07825 */ /* 0x000fd400078e02f4 */
[----:B------:R0:W-:Y:S04]  /*24990*/  @P6 STG.E.U16 desc[UR60][R242.64], R216 ;  /* 0x000000d8f2006986 */ /* 0x0001e8000c10153c */
[----:B------:R1:W-:Y:S01]  /*249a0*/  @P5 STG.E.U16 desc[UR60][R240.64], R251 ;  /* 0x000000fbf0005986 */ /* 0x0003e2000c10153c */
[----:B0-----:R-:W-:Y:S01]  /*249b0*/  PRMT R216, R251, 0x7632, R216 ;  /* 0x00007632fbd87816 */ /* 0x001fe200000000d8 */
[----:B------:R-:W0:Y:S02]  /*249c0*/  LDC R243, c[0x0][0x22c] ;  /* 0x00008b00fff37b82 */ /* 0x000e240000000800 */
[----:B-1----:R-:W2:Y:S01]  /*249d0*/  LDL.LU R251, [R1+0x2c] ;  /* 0x00002c0001fb7983 */ /* 0x002ea20000300800 */
[----:B------:R-:W-:-:S05]  /*249e0*/  IMAD.WIDE R240, R0, 0x2, R246 ;  /* 0x0000000200f07825 */ /* 0x000fca00078e02f6 */
[----:B------:R-:W1:Y:S01]  /*249f0*/  LDC R242, c[0x0][0x248] ;  /* 0x00009200fff27b82 */ /* 0x000e620000000800 */
[----:B------:R3:W-:Y:S07]  /*24a00*/  @P1 STG.E.U16 desc[UR60][R240.64], R216 ;  /* 0x000000d8f0001986 */ /* 0x0007ee000c10153c */
[----:B---3--:R-:W3:Y:S01]  /*24a10*/  LDC R240, c[0x0][0x228] ;  /* 0x00008a00fff07b82 */ /* 0x008ee20000000800 */
[----:B------:R-:W-:-:S05]  /*24a20*/  VIADD R216, R217, 0x5 ;  /* 0x00000005d9d87836 */ /* 0x000fca0000000000 */
[----:B0-----:R-:W-:Y:S02]  /*24a30*/  ISETP.GE.AND P1, PT, R216, R243, PT ;  /* 0x000000f3d800720c */ /* 0x001fe40003f26270 */
[----:B------:R-:W0:Y:S08]  /*24a40*/  LDC R216, c[0x0][0x228] ;  /* 0x00008a00ffd87b82 */ /* 0x000e300000000800 */
[----:B------:R-:W0:Y:S01]  /*24a50*/  LDC R241, c[0x0][0x228] ;  /* 0x00008a00fff17b82 */ /* 0x000e220000000800 */
[----:B-1----:R-:W-:Y:S01]  /*24a60*/  IMAD.IADD R0, R0, 0x1, R242 ;  /* 0x0000000100007824 */ /* 0x002fe200078e02f2 */
[----:B---3--:R-:W-:-:S06]  /*24a70*/  ISETP.LT.AND P5, PT, R220, R240, !P1 ;  /* 0x000000f0dc00720c */ /* 0x008fcc0004fa1270 */
[----:B------:R-:W1:Y:S01]  /*24a80*/  LDC R240, c[0x0][0x228] ;  /* 0x00008a00fff07b82 */ /* 0x000e620000000800 */
[----:B------:R-:W-:-:S06]  /*24a90*/  IMAD.WIDE R242, R0, 0x2, R2 ;  /* 0x0000000200f27825 */ /* 0x000fcc00078e0202 */
[----:B------:R3:W-:Y:S01]  /*24aa0*/  @P5 STG.E.U16 desc[UR60][R242.64], R248 ;  /* 0x000000f8f2005986 */ /* 0x0007e2000c10153c */
[----:B0-----:R-:W-:Y:S02]  /*24ab0*/  ISETP.LT.AND P5, PT, R222, R216, !P1 ;  /* 0x000000d8de00720c */ /* 0x001fe40004fa1270 */
[----:B------:R-:W-:Y:S02]  /*24ac0*/  PRMT R216, R248, 0x7632, R216 ;  /* 0x00007632f8d87816 */ /* 0x000fe400000000d8 */
[----:B------:R-:W-:Y:S01]  /*24ad0*/  ISETP.LT.AND P6, PT, R223, R241, !P1 ;  /* 0x000000f1df00720c */ /* 0x000fe20004fc1270 */
[----:B---3--:R-:W3:Y:S01]  /*24ae0*/  LDL.LU R248, [R1+0x1c] ;  /* 0x00001c0001f87983 */ /* 0x008ee20000300800 */
[----:B------:R-:W-:Y:S01]  /*24af0*/  IMAD.WIDE R242, R0, 0x2, R218 ;  /* 0x0000000200f27825 */ /* 0x000fe200078e02da */
[----:B-1----:R-:W-:-:S03]  /*24b00*/  ISETP.LT.AND P1, PT, R221, R240, !P1 ;  /* 0x000000f0dd00720c */ /* 0x002fc60004f21270 */
[----:B------:R-:W-:-:S07]  /*24b10*/  IMAD.WIDE R240, R0, 0x2, R244 ;  /* 0x0000000200f07825 */ /* 0x000fce00078e02f4 */
[----:B------:R0:W-:Y:S04]  /*24b20*/  @P6 STG.E.U16 desc[UR60][R242.64], R216 ;  /* 0x000000d8f2006986 */ /* 0x0001e8000c10153c */
[----:B----4-:R1:W-:Y:S01]  /*24b30*/  @P5 STG.E.U16 desc[UR60][R240.64], R249 ;  /* 0x000000f9f0005986 */ /* 0x0103e2000c10153c */
[----:B0-----:R-:W-:Y:S01]  /*24b40*/  PRMT R216, R249, 0x7632, R216 ;  /* 0x00007632f9d87816 */ /* 0x001fe200000000d8 */
[----:B------:R-:W0:Y:S02]  /*24b50*/  LDC R243, c[0x0][0x22c] ;  /* 0x00008b00fff37b82 */ /* 0x000e240000000800 */
[----:B-1----:R-:W4:Y:S01]  /*24b60*/  LDL.LU R249, [R1+0xc] ;  /* 0x00000c0001f97983 */ /* 0x002f220000300800 */
[----:B------:R-:W-:-:S05]  /*24b70*/  IMAD.WIDE R240, R0, 0x2, R246 ;  /* 0x0000000200f07825 */ /* 0x000fca00078e02f6 */
[----:B------:R-:W1:Y:S01]  /*24b80*/  LDC R242, c[0x0][0x228] ;  /* 0x00008a00fff27b82 */ /* 0x000e620000000800 */
[----:B------:R0:W-:Y:S07]  /*24b90*/  @P1 STG.E.U16 desc[UR60][R240.64], R216 ;  /* 0x000000d8f0001986 */ /* 0x0001ee000c10153c */
[----:B0-----:R-:W0:Y:S01]  /*24ba0*/  LDC R241, c[0x0][0x248] ;  /* 0x00009200fff17b82 */ /* 0x001e220000000800 */
[----:B------:R-:W-:-:S07]  /*24bb0*/  VIADD R216, R217, 0x6 ;  /* 0x00000006d9d87836 */ /* 0x000fce0000000000 */
[----:B------:R-:W0:Y:S01]  /*24bc0*/  LDC R240, c[0x0][0x228] ;  /* 0x00008a00fff07b82 */ /* 0x000e220000000800 */
[----:B------:R-:W-:-:S07]  /*24bd0*/  ISETP.GE.AND P1, PT, R216, R243, PT ;  /* 0x000000f3d800720c */ /* 0x000fce0003f26270 */
[----:B------:R-:W0:Y:S01]  /*24be0*/  LDC R216, c[0x0][0x228] ;  /* 0x00008a00ffd87b82 */ /* 0x000e220000000800 */
[----:B-1----:R-:W-:-:S07]  /*24bf0*/  ISETP.LT.AND P5, PT, R220, R242, !P1 ;  /* 0x000000f2dc00720c */ /* 0x002fce0004fa1270 */
[----:B------:R-:W1:Y:S01]  /*24c00*/  LDC R242, c[0x0][0x228] ;  /* 0x00008a00fff27b82 */ /* 0x000e620000000800 */
[----:B0-----:R-:W-:Y:S01]  /*24c10*/  IMAD.IADD R0, R0, 0x1, R241 ;  /* 0x0000000100007824 */ /* 0x001fe200078e02f1 */
[----:B------:R-:W-:-:S03]  /*24c20*/  ISETP.LT.AND P6, PT, R223, R240, !P1 ;  /* 0x000000f0df00720c */ /* 0x000fc60004fc1270 */
[----:B------:R-:W-:-:S05]  /*24c30*/  IMAD.WIDE R240, R0, 0x2, R2 ;  /* 0x0000000200f07825 */ /* 0x000fca00078e0202 */
[----:B------:R0:W-:Y:S01]  /*24c40*/  @P5 STG.E.U16 desc[UR60][R240.64], R250 ;  /* 0x000000faf0005986 */ /* 0x0001e2000c10153c */
[----:B------:R-:W-:Y:S02]  /*24c50*/  ISETP.LT.AND P5, PT, R222, R216, !P1 ;  /* 0x000000d8de00720c */ /* 0x000fe40004fa1270 */
[----:B-1----:R-:W-:Y:S01]  /*24c60*/  ISETP.LT.AND P1, PT, R221, R242, !P1 ;  /* 0x000000f2dd00720c */ /* 0x002fe20004f21270 */
[----:B------:R-:W-:Y:S01]  /*24c70*/  IMAD.WIDE R242, R0, 0x2, R244 ;  /* 0x0000000200f27825 */ /* 0x000fe200078e02f4 */
[----:B------:R-:W-:-:S03]  /*24c80*/  PRMT R216, R250, 0x7632, R216 ;  /* 0x00007632fad87816 */ /* 0x000fc600000000d8 */
[C---:B0-----:R-:W-:Y:S01]  /*24c90*/  IMAD.WIDE R240, R0.reuse, 0x2, R218 ;  /* 0x0000000200f07825 */ /* 0x041fe200078e02da */
[----:B------:R-:W0:Y:S04]  /*24ca0*/  LDC R250, c[0x0][0x248] ;  /* 0x00009200fffa7b82 */ /* 0x000e280000000800 */
[----:B------:R1:W-:Y:S04]  /*24cb0*/  @P6 STG.E.U16 desc[UR60][R240.64], R216 ;  /* 0x000000d8f0006986 */ /* 0x0003e8000c10153c */
[----:B-1----:R-:W4:Y:S04]  /*24cc0*/  LDL.LU.64 R240, [R1+0x12d8] ;  /* 0x0012d80001f07983 */ /* 0x002f280000300a00 */
[----:B--2---:R1:W-:Y:S01]  /*24cd0*/  @P5 STG.E.U16 desc[UR60][R242.64], R251 ;  /* 0x000000fbf2005986 */ /* 0x0043e2000c10153c */
[----:B------:R-:W-:Y:S01]  /*24ce0*/  PRMT R216, R251, 0x7632, R216 ;  /* 0x00007632fbd87816 */ /* 0x000fe200000000d8 */
[----:B-1----:R-:W-:Y:S01]  /*24cf0*/  IMAD.WIDE R242, R0, 0x2, R246 ;  /* 0x0000000200f27825 */ /* 0x002fe200078e02f6 */
[----:B------:R-:W1:Y:S04]  /*24d00*/  LDC R251, c[0x0][0x22c] ;  /* 0x00008b00fffb7b82 */ /* 0x000e680000000800 */
[----:B------:R2:W-:Y:S04]  /*24d10*/  @P1 STG.E.U16 desc[UR60][R242.64], R216 ;  /* 0x000000d8f2001986 */ /* 0x0005e8000c10153c */
[----:B--2---:R-:W2:Y:S01]  /*24d20*/  LDC R242, c[0x0][0x228] ;  /* 0x00008a00fff27b82 */ /* 0x004ea20000000800 */
[----:B------:R-:W-:-:S07]  /*24d30*/  VIADD R216, R217, 0x7 ;  /* 0x00000007d9d87836 */ /* 0x000fce0000000000 */
[----:B------:R-:W0:Y:S01]  /*24d40*/  LDC R243, c[0x0][0x228] ;  /* 0x00008a00fff37b82 */ /* 0x000e220000000800 */
[----:B-1----:R-:W-:-:S04]  /*24d50*/  ISETP.GE.AND P1, PT, R216, R251, PT ;  /* 0x000000fbd800720c */ /* 0x002fc80003f26270 */
[----:B--2---:R-:W-:-:S03]  /*24d60*/  ISETP.LT.AND P5, PT, R220, R242, !P1 ;  /* 0x000000f2dc00720c */ /* 0x004fc60004fa1270 */
[----:B------:R-:W1:Y:S01]  /*24d70*/  LDC R242, c[0x0][0x228] ;  /* 0x00008a00fff27b82 */ /* 0x000e620000000800 */
[----:B0-----:R-:W-:-:S04]  /*24d80*/  IMAD.IADD R0, R0, 0x1, R250 ;  /* 0x0000000100007824 */ /* 0x001fc800078e02fa */
[----:B------:R-:W-:Y:S01]  /*24d90*/  IMAD.WIDE R250, R0, 0x2, R2 ;  /* 0x0000000200fa7825 */ /* 0x000fe200078e0202 */
[----:B------:R-:W-:Y:S02]  /*24da0*/  ISETP.LT.AND P6, PT, R223, R243, !P1 ;  /* 0x000000f3df00720c */ /* 0x000fe40004fc1270 */
[----:B------:R-:W0:Y:S02]  /*24db0*/  LDC R243, c[0x0][0x228] ;  /* 0x00008a00fff37b82 */ /* 0x000e240000000800 */
[----:B---3--:R2:W-:Y:S01]  /*24dc0*/  @P5 STG.E.U16 desc[UR60][R250.64], R248 ;  /* 0x000000f8fa005986 */ /* 0x0085e2000c10153c */
[----:B------:R-:W-:Y:S02]  /*24dd0*/  PRMT R216, R248, 0x7632, R216 ;  /* 0x00007632f8d87816 */ /* 0x000fe400000000d8 */
[----:B-1----:R-:W-:-:S03]  /*24de0*/  ISETP.LT.AND P5, PT, R222, R242, !P1 ;  /* 0x000000f2de00720c */ /* 0x002fc60004fa1270 */
[----:B------:R-:W1:Y:S01]  /*24df0*/  LDC R242, c[0x0][0x22c] ;  /* 0x00008b00fff27b82 */ /* 0x000e620000000800 */
[----:B--2---:R-:W-:-:S05]  /*24e00*/  IMAD.WIDE R250, R0, 0x2, R218 ;  /* 0x0000000200fa7825 */ /* 0x004fca00078e02da */
[----:B------:R2:W-:Y:S02]  /*24e10*/  @P6 STG.E.U16 desc[UR60][R250.64], R216 ;  /* 0x000000d8fa006986 */ /* 0x0005e4000c10153c */
[----:B--2---:R-:W-:-:S05]  /*24e20*/  IMAD.WIDE R250, R0, 0x2, R244 ;  /* 0x0000000200fa7825 */ /* 0x004fca00078e02f4 */
[----:B----4-:R2:W-:Y:S01]  /*24e30*/  @P5 STG.E.U16 desc[UR60][R250.64], R249 ;  /* 0x000000f9fa005986 */ /* 0x0105e2000c10153c */
[----:B0-----:R-:W-:Y:S01]  /*24e40*/  ISETP.LT.AND P5, PT, R221, R243, !P1 ;  /* 0x000000f3dd00720c */ /* 0x001fe20004fa1270 */
[----:B------:R-:W-:Y:S01]  /*24e50*/  VIADD R216, R217, 0x8 ;  /* 0x00000008d9d87836 */ /* 0x000fe20000000000 */
[----:B------:R-:W0:Y:S04]  /*24e60*/  LDC R243, c[0x0][0x228] ;  /* 0x00008a00fff37b82 */ /* 0x000e280000000800 */
[----:B-1----:R-:W-:Y:S02]  /*24e70*/  ISETP.GE.AND P1, PT, R216, R242, PT ;  /* 0x000000f2d800720c */ /* 0x002fe40003f26270 */
[----:B------:R-:W-:Y:S02]  /*24e80*/  PRMT R216, R249, 0x7632, R216 ;  /* 0x00007632f9d87816 */ /* 0x000fe400000000d8 */
[----:B------:R-:W1:Y:S01]  /*24e90*/  LDC R242, c[0x0][0x228] ;  /* 0x00008a00fff27b82 */ /* 0x000e620000000800 */
[----:B--2---:R-:W-:-:S05]  /*24ea0*/  IMAD.WIDE R248, R0, 0x2, R246 ;  /* 0x0000000200f87825 */ /* 0x004fca00078e02f6 */
[----:B------:R2:W-:Y:S02]  /*24eb0*/  @P5 STG.E.U16 desc[UR60][R248.64], R216 ;  /* 0x000000d8f8005986 */ /* 0x0005e4000c10153c */
[----:B------:R-:W3:Y:S08]  /*24ec0*/  LDC R251, c[0x0][0x228] ;  /* 0x00008a00fffb7b82 */ /* 0x000ef00000000800 */
[----:B------:R-:W4:Y:S01]  /*24ed0*/  LDC R250, c[0x0][0x248] ;  /* 0x00009200fffa7b82 */ /* 0x000f220000000800 */
[----:B--2---:R-:W2:Y:S01]  /*24ee0*/  LDL.LU.64 R248, [R1+0x12d0] ;  /* 0x0012d00001f87983 */ /* 0x004ea20000300a00 */
[----:B0-----:R-:W-:-:S06]  /*24ef0*/  ISETP.LT.AND P5, PT, R223, R243, !P1 ;  /* 0x000000f3df00720c */ /* 0x001fcc0004fa1270 */
[----:B------:R-:W0:Y:S01]  /*24f00*/  LDC R216, c[0x0][0x228] ;  /* 0x00008a00ffd87b82 */ /* 0x000e220000000800 */
[----:B---3--:R-:W-:Y:S01]  /*24f10*/  ISETP.LT.AND P6, PT, R220, R251, !P1 ;  /* 0x000000fbdc00720c */ /* 0x008fe20004fc1270 */
[----:B----4-:R-:W-:-:S04]  /*24f20*/  IMAD.IADD R0, R0, 0x1, R250 ;  /* 0x0000000100007824 */ /* 0x010fc800078e02fa */
[----:B------:R-:W-:-:S08]  /*24f30*/  IMAD.WIDE R250, R0, 0x2, R2 ;  /* 0x0000000200fa7825 */ /* 0x000fd000078e0202 */
[----:B--2---:R2:W-:Y:S01]  /*24f40*/  @P6 STG.E.U16 desc[UR60][R250.64], R248 ;  /* 0x000000f8fa006986 */ /* 0x0045e2000c10153c */
[----:B-1----:R-:W-:Y:S01]  /*24f50*/  ISETP.LT.AND P6, PT, R222, R242, !P1 ;  /* 0x000000f2de00720c */ /* 0x002fe20004fc1270 */
[----:B------:R-:W-:Y:S01]  /*24f60*/  IMAD.WIDE R242, R0, 0x2, R218 ;  /* 0x0000000200f27825 */ /* 0x000fe200078e02da */
[----:B--2---:R-:W-:Y:S01]  /*24f70*/  PRMT R248, R248, 0x7632, R248 ;  /* 0x00007632f8f87816 */ /* 0x004fe200000000f8 */
[----:B------:R-:W1:Y:S04]  /*24f80*/  LDC R251, c[0x0][0x248] ;  /* 0x00009200fffb7b82 */ /* 0x000e680000000800 */
[----:B------:R2:W-:Y:S04]  /*24f90*/  @P5 STG.E.U16 desc[UR60][R242.64], R248 ;  /* 0x000000f8f2005986 */ /* 0x0005e8000c10153c */
[----:B------:R-:W3:Y:S08]  /*24fa0*/  LDC R250, c[0x0][0x228] ;  /* 0x00008a00fffa7b82 */ /* 0x000ef00000000800 */
[----:B--2---:R-:W2:Y:S01]  /*24fb0*/  LDC R248, c[0x0][0x22c] ;  /* 0x00008b00fff87b82 */ /* 0x004ea20000000800 */
[----:B0-----:R-:W-:Y:S01]  /*24fc0*/  ISETP.LT.AND P5, PT, R221, R216, !P1 ;  /* 0x000000d8dd00720c */ /* 0x001fe20004fa1270 */
[----:B------:R-:W-:-:S02]  /*24fd0*/  VIADD R216, R217, 0x9 ;  /* 0x00000009d9d87836 */ /* 0x000fc40000000000 */
[----:B------:R-:W-:-:S03]  /*24fe0*/  IMAD.WIDE R242, R0, 0x2, R244 ;  /* 0x0000000200f27825 */ /* 0x000fc600078e02f4 */
[----:B--2---:R-:W-:Y:S02]  /*24ff0*/  ISETP.GE.AND P1, PT, R216, R248, PT ;  /* 0x000000f8d800720c */ /* 0x004fe40003f26270 */
[----:B------:R-:W0:Y:S01]  /*25000*/  LDC R248, c[0x0][0x228] ;  /* 0x00008a00fff87b82 */ /* 0x000e220000000800 */
[----:B------:R2:W-:Y:S07]  /*25010*/  @P6 STG.E.U16 desc[UR60][R242.64], R240 ;  /* 0x000000f0f2006986 */ /* 0x0005ee000c10153c */
[----:B------:R-:W4:Y:S01]  /*25020*/  LDC R216, c[0x0][0x228] ;  /* 0x00008a00ffd87b82 */ /* 0x000f220000000800 */
[----:B--2---:R-:W-:Y:S01]  /*25030*/  PRMT R240, R240, 0x7632, R240 ;  /* 0x00007632f0f07816 */ /* 0x004fe200000000f0 */
[----:B------:R-:W-:-:S05]  /*25040*/  IMAD.WIDE R242, R0, 0x2, R246 ;  /* 0x0000000200f27825 */ /* 0x000fca00078e02f6 */
[----:B------:R2:W-:Y:S01]  /*25050*/  @P5 STG.E.U16 desc[UR60][R242.64], R240 ;  /* 0x000000f0f2005986 */ /* 0x0005e2000c10153c */
[----:B-1----:R-:W-:Y:S01]  /*25060*/  IMAD.IADD R0, R0, 0x1, R251 ;  /* 0x0000000100007824 */ /* 0x002fe200078e02fb */
[----:B0-----:R-:W-:Y:S02]  /*25070*/  ISETP.LT.AND P5, PT, R220, R248, !P1 ;  /* 0x000000f8dc00720c */ /* 0x001fe40004fa1270 */
[----:B---3--:R-:W-:Y:S01]  /*25080*/  ISETP.LT.AND P6, PT, R223, R250, !P1 ;  /* 0x000000fadf00720c */ /* 0x008fe20004fc1270 */
[----:B------:R-:W-:Y:S01]  /*25090*/  IMAD.WIDE R250, R0, 0x2, R2 ;  /* 0x0000000200fa7825 */ /* 0x000fe200078e0202 */
[----:B--2---:R-:W0:Y:S01]  /*250a0*/  LDC R240, c[0x0][0x228] ;  /* 0x00008a00fff07b82 */ /* 0x004e220000000800 */
[----:B------:R-:W2:Y:S08]  /*250b0*/  LDL.LU.64 R242, [R1+0x12c8] ;  /* 0x0012c80001f27983 */ /* 0x000eb00000300a00 */
[----:B------:R1:W-:Y:S02]  /*250c0*/  @P5 STG.E.U16 desc[UR60][R250.64], R236 ;  /* 0x000000ecfa005986 */ /* 0x0003e4000c10153c */
[----:B-1----:R-:W-:Y:S01]  /*250d0*/  PRMT R236, R236, 0x7632, R236 ;  /* 0x00007632ecec7816 */ /* 0x002fe200000000ec */
[----:B------:R-:W-:-:S05]  /*250e0*/  IMAD.WIDE R250, R0, 0x2, R218 ;  /* 0x0000000200fa7825 */ /* 0x000fca00078e02da */
[----:B------:R1:W-:Y:S01]  /*250f0*/  @P6 STG.E.U16 desc[UR60][R250.64], R236 ;  /* 0x000000ecfa006986 */ /* 0x0003e2000c10153c */
[----:B----4-:R-:W-:Y:S01]  /*25100*/  ISETP.LT.AND P5, PT, R222, R216, !P1 ;  /* 0x000000d8de00720c */ /* 0x010fe20004fa1270 */
[----:B-1----:R-:W1:Y:S01]  /*25110*/  LDC R236, c[0x0][0x22c] ;  /* 0x00008b00ffec7b82 */ /* 0x002e620000000800 */
[----:B------:R-:W-:-:S04]  /*25120*/  IMAD.WIDE R250, R0, 0x2, R244 ;  /* 0x0000000200fa7825 */ /* 0x000fc800078e02f4 */
[----:B------:R-:W-:-:S07]  /*25130*/  VIADD R216, R217, 0xa ;  /* 0x0000000ad9d87836 */ /* 0x000fce0000000000 */
[----:B------:R3:W-:Y:S01]  /*25140*/  @P5 STG.E.U16 desc[UR60][R250.64], R88 ;  /* 0x00000058fa005986 */ /* 0x0007e2000c10153c */
[----:B0-----:R-:W-:Y:S02]  /*25150*/  ISETP.LT.AND P1, PT, R221, R240, !P1 ;  /* 0x000000f0dd00720c */ /* 0x001fe40004f21270 */
[----:B------:R-:W0:Y:S01]  /*25160*/  LDC R240, c[0x0][0x228] ;  /* 0x00008a00fff07b82 */ /* 0x000e220000000800 */
[----:B-1----:R-:W-:-:S07]  /*25170*/  ISETP.GE.AND P5, PT, R216, R236, PT ;  /* 0x000000ecd800720c */ /* 0x002fce0003fa6270 */
[----:B------:R-:W1:Y:S08]  /*25180*/  LDC R216, c[0x0][0x228] ;  /* 0x00008a00ffd87b82 */ /* 0x000e700000000800 */
[----:B------:R-:W4:Y:S01]  /*25190*/  LDC R236, c[0x0][0x248] ;  /* 0x00009200ffec7b82 */ /* 0x000f220000000800 */
[----:B---3--:R-:W-:Y:S01]  /*251a0*/  PRMT R88, R88, 0x7632, R88 ;  /* 0x0000763258587816 */ /* 0x008fe20000000058 */
[----:B------:R-:W-:-:S05]  /*251b0*/  IMAD.WIDE R250, R0, 0x2, R246 ;  /* 0x0000000200fa7825 */ /* 0x000fca00078e02f6 */
[----:B------:R3:W-:Y:S01]  /*251c0*/  @P1 STG.E.U16 desc[UR60][R250.64], R88 ;  /* 0x00000058fa001986 */ /* 0x0007e2000c10153c */
[----:B-1----:R-:W-:Y:S01]  /*251d0*/  ISETP.LT.AND P1, PT, R220, R216, !P5 ;  /* 0x000000d8dc00720c */ /* 0x002fe20006f21270 */
[----:B---3--:R-:W1:Y:S01]  /*251e0*/  LDC R88, c[0x0][0x228] ;  /* 0x00008a00ff587b82 */ /* 0x008e620000000800 */
[----:B----4-:R-:W-:Y:S01]  /*251f0*/  IMAD.IADD R216, R0, 0x1, R236 ;  /* 0x0000000100d87824 */ /* 0x010fe200078e02ec */
[----:B0-----:R-:W-:Y:S02]  /*25200*/  ISETP.LT.AND P6, PT, R223, R240, !P5 ;  /* 0x000000f0df00720c */ /* 0x001fe40006fc1270 */
[----:B------:R-:W-:Y:S01]  /*25210*/  PRMT R0, R249, 0x7632, R0 ;  /* 0x00007632f9007816 */ /* 0x000fe20000000000 */
[----:B------:R-:W-:-:S03]  /*25220*/  IMAD.WIDE R250, R216, 0x2, R2 ;  /* 0x00000002d8fa7825 */ /* 0x000fc600078e0202 */
[----:B------:R-:W0:Y:S04]  /*25230*/  LDC R236, c[0x0][0x228] ;  /* 0x00008a00ffec7b82 */ /* 0x000e280000000800 */
[----:B------:R3:W-:Y:S04]  /*25240*/  @P1 STG.E.U16 desc[UR60][R250.64], R249 ;  /* 0x000000f9fa001986 */ /* 0x0007e8000c10153c */
[----:B---3--:R-:W3:Y:S01]  /*25250*/  LDL.LU.64 R250, [R1+0x12c0] ;  /* 0x0012c00001fa7983 */ /* 0x008ee20000300a00 */
[----:B------:R-:W-:-:S05]  /*25260*/  IMAD.WIDE R248, R216, 0x2, R218 ;  /* 0x00000002d8f87825 */ /* 0x000fca00078e02da */
[----:B------:R4:W-:Y:S01]  /*25270*/  @P6 STG.E.U16 desc[UR60][R248.64], R0 ;  /* 0x00000000f8006986 */ /* 0x0009e2000c10153c */
[----:B-1----:R-:W-:Y:S02]  /*25280*/  ISETP.LT.AND P1, PT, R222, R88, !P5 ;  /* 0x00000058de00720c */ /* 0x002fe40006f21270 */
[----:B------:R-:W1:Y:S08]  /*25290*/  LDC R88, c[0x0][0x22c] ;  /* 0x00008b00ff587b82 */ /* 0x000e700000000800 */
[----:B----4-:R-:W4:Y:S01]  /*252a0*/  LDC R0, c[0x0][0x228] ;  /* 0x00008a00ff007b82 */ /* 0x010f220000000800 */
[----:B------:R-:W-:-:S05]  /*252b0*/  IMAD.WIDE R248, R216, 0x2, R244 ;  /* 0x00000002d8f87825 */ /* 0x000fca00078e02f4 */
[----:B------:R0:W-:Y:S02]  /*252c0*/  @P1 STG.E.U16 desc[UR60][R248.64], R241 ;  /* 0x000000f1f8001986 */ /* 0x0001e4000c10153c */
[----:B0-----:R-:W0:Y:S01]  /*252d0*/  LDC R248, c[0x0][0x248] ;  /* 0x00009200fff87b82 */ /* 0x001e220000000800 */
[----:B----4-:R-:W-:Y:S01]  /*252e0*/  ISETP.LT.AND P5, PT, R221, R0, !P5 ;  /* 0x00000000dd00720c */ /* 0x010fe20006fa1270 */
[----:B------:R-:W-:-:S06]  /*252f0*/  VIADD R0, R217, 0xb ;  /* 0x0000000bd9007836 */ /* 0x000fcc0000000000 */
[----:B------:R-:W4:Y:S01]  /*25300*/  LDC R249, c[0x0][0x228] ;  /* 0x00008a00fff97b82 */ /* 0x000f220000000800 */
[----:B-1----:R-:W-:-:S07]  /*25310*/  ISETP.GE.AND P1, PT, R0, R88, PT ;  /* 0x000000580000720c */ /* 0x002fce0003f26270 */
[----:B------:R-:W1:Y:S01]  /*25320*/  LDC R88, c[0x0][0x228] ;  /* 0x00008a00ff587b82 */ /* 0x000e620000000800 */
[----:B------:R-:W-:Y:S02]  /*25330*/  ISETP.LT.AND P6, PT, R220, R236, !P1 ;  /* 0x000000ecdc00720c */ /* 0x000fe40004fc1270 */
[----:B------:R-:W-:Y:S01]  /*25340*/  PRMT R0, R241, 0x7632, R0 ;  /* 0x00007632f1007816 */ /* 0x000fe20000000000 */
[----:B------:R-:W-:-:S04]  /*25350*/  IMAD.WIDE R240, R216, 0x2, R246 ;  /* 0x00000002d8f07825 */ /* 0x000fc800078e02f6 */
[----:B0-----:R-:W-:Y:S01]  /*25360*/  IMAD.IADD R216, R216, 0x1, R248 ;  /* 0x00000001d8d87824 */ /* 0x001fe200078e02f8 */
[----:B------:R0:W-:Y:S01]  /*25370*/  @P5 STG.E.U16 desc[UR60][R240.64], R0 ;  /* 0x00000000f0005986 */ /* 0x0001e2000c10153c */
[----:B------:R-:W2:Y:S01]  /*25380*/  LDC R248, c[0x0][0x228] ;  /* 0x00008a00fff87b82 */ /* 0x000ea20000000800 */
[----:B----4-:R-:W-:Y:S01]  /*25390*/  ISETP.LT.AND P5, PT, R223, R249, !P1 ;  /* 0x000000f9df00720c */ /* 0x010fe20004fa1270 */
[----:B0-----:R-:W-:Y:S01]  /*253a0*/  IMAD.WIDE R240, R216, 0x2, R2 ;  /* 0x00000002d8f07825 */ /* 0x001fe200078e0202 */
[----:B------:R-:W-:-:S04]  /*253b0*/  PRMT R0, R237, 0x7632, R0 ;  /* 0x00007632ed007816 */ /* 0x000fc80000000000 */
[----:B------:R0:W-:Y:S01]  /*253c0*/  @P6 STG.E.U16 desc[UR60][R240.64], R237 ;  /* 0x000000edf0006986 */ /* 0x0001e2000c10153c */
[----:B-1----:R-:W-:Y:S02]  /*253d0*/  ISETP.LT.AND P6, PT, R222, R88, !P1 ;  /* 0x00000058de00720c */ /* 0x002fe40004fc1270 */
[----:B------:R-:W1:Y:S01]  /*253e0*/  LDC R88, c[0x0][0x22c] ;  /* 0x00008b00ff587b82 */ /* 0x000e620000000800 */
[----:B0-----:R-:W-:-:S07]  /*253f0*/  IMAD.WIDE R236, R216, 0x2, R218 ;  /* 0x00000002d8ec7825 */ /* 0x001fce00078e02da */
[----:B------:R-:W0:Y:S01]  /*25400*/  LDC R240, c[0x0][0x228] ;  /* 0x00008a00fff07b82 */ /* 0x000e220000000800 */
[----:B------:R4:W-:Y:S07]  /*25410*/  @P5 STG.E.U16 desc[UR60][R236.64], R0 ;  /* 0x00000000ec005986 */ /* 0x0009ee000c10153c */
[----:B------:R-:W3:Y:S01]  /*25420*/  LDC R241, c[0x0][0x228] ;  /* 0x00008a00fff17b82 */ /* 0x000ee20000000800 */
[----:B----4-:R-:W-:-:S05]  /*25430*/  IMAD.WIDE R236, R216, 0x2, R244 ;  /* 0x00000002d8ec7825 */ /* 0x010fca00078e02f4 */
[----:B------:R4:W-:Y:S01]  /*25440*/  @P6 STG.E.U16 desc[UR60][R236.64], R89 ;  /* 0x00000059ec006986 */ /* 0x0009e2000c10153c */
[----:B--2---:R-:W-:Y:S01]  /*25450*/  ISETP.LT.AND P5, PT, R221, R248, !P1 ;  /* 0x000000f8dd00720c */ /* 0x004fe20004fa1270 */
[----:B----4-:R-:W2:Y:S01]  /*25460*/  LDC R236, c[0x0][0x228] ;  /* 0x00008a00ffec7b82 */ /* 0x010ea20000000800 */
[----:B------:R-:W-:-:S07]  /*25470*/  VIADD R0, R217, 0xc ;  /* 0x0000000cd9007836 */ /* 0x000fce0000000000 */
[----:B------:R-:W4:Y:S01]  /*25480*/  LDC R237, c[0x0][0x248] ;  /* 0x00009200ffed7b82 */ /* 0x000f220000000800 */
[----:B-1----:R-:W-:Y:S02]  /*25490*/  ISETP.GE.AND P1, PT, R0, R88, PT ;  /* 0x000000580000720c */ /* 0x002fe40003f26270 */
[----:B------:R-:W-:Y:S01]  /*254a0*/  PRMT R0, R89, 0x7632, R0 ;  /* 0x0000763259007816 */ /* 0x000fe20000000000 */
[----:B------:R-:W-:-:S05]  /*254b0*/  IMAD.WIDE R88, R216, 0x2, R246 ;  /* 0x00000002d8587825 */ /* 0x000fca00078e02f6 */
[----:B------:R1:W-:Y:S01]  /*254c0*/  @P5 STG.E.U16 desc[UR60][R88.64], R0 ;  /* 0x0000000058005986 */ /* 0x0003e2000c10153c */
[----:B0-----:R-:W-:Y:S02]  /*254d0*/  ISETP.LT.AND P6, PT, R223, R240, !P1 ;  /* 0x000000f0df00720c */ /* 0x001fe40004fc1270 */
[----:B------:R-:W0:Y:S01]  /*254e0*/  LDC R240, c[0x0][0x228] ;  /* 0x00008a00fff07b82 */ /* 0x000e220000000800 */
[----:B--2---:R-:W-:-:S07]  /*254f0*/  ISETP.LT.AND P5, PT, R220, R236, !P1 ;  /* 0x000000ecdc00720c */ /* 0x004fce0004fa1270 */
[----:B------:R-:W2:Y:S01]  /*25500*/  LDC R236, c[0x0][0x228] ;  /* 0x00008a00ffec7b82 */ /* 0x000ea20000000800 */
[----:B----4-:R-:W-:-:S04]  /*25510*/  IMAD.IADD R216, R216, 0x1, R237 ;  /* 0x00000001d8d87824 */ /* 0x010fc800078e02ed */
[----:B-1----:R-:W-:-:S03]  /*25520*/  IMAD.WIDE R88, R216, 0x2, R2 ;  /* 0x00000002d8587825 */ /* 0x002fc600078e0202 */
[----:B------:R-:W1:Y:S08]  /*25530*/  LDC R0, c[0x0][0x228] ;  /* 0x00008a00ff007b82 */ /* 0x000e700000000800 */
[----:B------:R-:W4:Y:S01]  /*25540*/  LDC R237, c[0x0][0x248] ;  /* 0x00009200ffed7b82 */ /* 0x000f220000000800 */
[----:B---3--:R3:W-:Y:S02]  /*25550*/  @P5 STG.E.U16 desc[UR60][R88.64], R250 ;  /* 0x000000fa58005986 */ /* 0x0087e4000c10153c */
[----:B---3--:R-:W-:Y:S01]  /*25560*/  PRMT R250, R250, 0x7632, R250 ;  /* 0x00007632fafa7816 */ /* 0x008fe200000000fa */
[----:B------:R-:W-:-:S05]  /*25570*/  IMAD.WIDE R88, R216, 0x2, R218 ;  /* 0x00000002d8587825 */ /* 0x000fca00078e02da */
[----:B------:R3:W-:Y:S02]  /*25580*/  @P6 STG.E.U16 desc[UR60][R88.64], R250 ;  /* 0x000000fa58006986 */ /* 0x0007e4000c10153c */
[----:B---3--:R-:W3:Y:S08]  /*25590*/  LDC R88, c[0x0][0x228] ;  /* 0x00008a00ff587b82 */ /* 0x008ef00000000800 */
[----:B------:R-:W0:Y:S01]  /*255a0*/  LDC R89, c[0x0][0x22c] ;  /* 0x00008b00ff597b82 */ /* 0x000e220000000800 */
[----:B-1----:R-:W-:Y:S01]  /*255b0*/  ISETP.LT.AND P5, PT, R222, R0, !P1 ;  /* 0x00000000de00720c */ /* 0x002fe20004fa1270 */
[----:B------:R-:W-:Y:S01]  /*255c0*/  VIADD R0, R217, 0xd ;  /* 0x0000000dd9007836 */ /* 0x000fe20000000000 */
[----:B---3--:R-:W-:-:S04]  /*255d0*/  ISETP.LT.AND P1, PT, R221, R88, !P1 ;  /* 0x00000058dd00720c */ /* 0x008fc80004f21270 */
[----:B0-----:R-:W-:Y:S01]  /*255e0*/  ISETP.GE.AND P6, PT, R0, R89, PT ;  /* 0x000000590000720c */ /* 0x001fe20003fc6270 */
[----:B------:R-:W-:-:S06]  /*255f0*/  IMAD.WIDE R88, R216, 0x2, R244 ;  /* 0x00000002d8587825 */ /* 0x000fcc00078e02f4 */
[----:B------:R0:W-:Y:S02]  /*25600*/  @P5 STG.E.U16 desc[UR60][R88.64], R242 ;  /* 0x000000f258005986 */ /* 0x0001e4000c10153c */
[----:B0-----:R-:W-:Y:S01]  /*25610*/  PRMT R242, R242, 0x7632, R242 ;  /* 0x00007632f2f27816 */ /* 0x001fe200000000f2 */
[----:B------:R-:W-:-:S05]  /*25620*/  IMAD.WIDE R88, R216, 0x2, R246 ;  /* 0x00000002d8587825 */ /* 0x000fca00078e02f6 */
[----:B------:R0:W-:Y:S01]  /*25630*/  @P1 STG.E.U16 desc[UR60][R88.64], R242 ;  /* 0x000000f258001986 */ /* 0x0001e2000c10153c */
[----:B------:R-:W-:Y:S02]  /*25640*/  ISETP.LT.AND P1, PT, R223, R240, !P6 ;  /* 0x000000f0df00720c */ /* 0x000fe40007721270 */
[----:B------:R-:W1:Y:S01]  /*25650*/  LDC R240, c[0x0][0x228] ;  /* 0x00008a00fff07b82 */ /* 0x000e620000000800 */
[----:B--2---:R-:W-:Y:S01]  /*25660*/  ISETP.LT.AND P5, PT, R220, R236, !P6 ;  /* 0x000000ecdc00720c */ /* 0x004fe200077a1270 */
[----:B----4-:R-:W-:-:S06]  /*25670*/  IMAD.IADD R0, R216, 0x1, R237 ;  /* 0x00000001d8007824 */ /* 0x010fcc00078e02ed */
[----:B------:R-:W2:Y:S01]  /*25680*/  LDC R237, c[0x0][0x22c] ;  /* 0x00008b00ffed7b82 */ /* 0x000ea20000000800 */
[----:B0-----:R-:W-:-:S07]  /*25690*/  IMAD.WIDE R88, R0, 0x2, R2 ;  /* 0x0000000200587825 */ /* 0x001fce00078e0202 */
[----:B------:R-:W0:Y:S01]  /*256a0*/  LDC R236, c[0x0][0x228] ;  /* 0x00008a00ffec7b82 */ /* 0x000e220000000800 */
[----:B------:R3:W-:Y:S07]  /*256b0*/  @P5 STG.E.U16 desc[UR60][R88.64], R238 ;  /* 0x000000ee58005986 */ /* 0x0007ee000c10153c */
[----:B------:R-:W4:Y:S01]  /*256c0*/  LDC R216, c[0x0][0x228] ;  /* 0x00008a00ffd87b82 */ /* 0x000f220000000800 */
[----:B---3--:R-:W-:Y:S01]  /*256d0*/  PRMT R238, R238, 0x7632, R238 ;  /* 0x00007632eeee7816 */ /* 0x008fe200000000ee */
[----:B------:R-:W-:Y:S01]  /*256e0*/  IMAD.WIDE R88, R0, 0x2, R218 ;  /* 0x0000000200587825 */ /* 0x000fe200078e02da */
[----:B-1----:R-:W-:-:S05]  /*256f0*/  ISETP.LT.AND P5, PT, R222, R240, !P6 ;  /* 0x000000f0de00720c */ /* 0x002fca00077a1270 */
[----:B------:R-:W1:Y:S01]  /*25700*/  LDC R240, c[0x0][0x228] ;  /* 0x00008a00fff07b82 */ /* 0x000e620000000800 */
[----:B------:R3:W-:Y:S01]  /*25710*/  @P1 STG.E.U16 desc[UR60][R88.64], R238 ;  /* 0x000000ee58001986 */ /* 0x0007e2000c10153c */
[----:B0-----:R-:W-:-:S06]  /*25720*/  ISETP.LT.AND P6, PT, R221, R236, !P6 ;  /* 0x000000ecdd00720c */ /* 0x001fcc00077c1270 */
[----:B------:R-:W0:Y:S01]  /*25730*/  LDC R236, c[0x0][0x228] ;  /* 0x00008a00ffec7b82 */ /* 0x000e220000000800 */
[----:B---3--:R-:W-:-:S07]  /*25740*/  VIADD R88, R217, 0xe ;  /* 0x0000000ed9587836 */ /* 0x008fce0000000000 */
[----:B------:R-:W3:Y:S01]  /*25750*/  LDC R238, c[0x0][0x248] ;  /* 0x00009200ffee7b82 */ /* 0x000ee20000000800 */
[----:B--2---:R-:W-:Y:S01]  /*25760*/  ISETP.GE.AND P1, PT, R88, R237, PT ;  /* 0x000000ed5800720c */ /* 0x004fe20003f26270 */
[----:B------:R-:W-:-:S06]  /*25770*/  IMAD.WIDE R88, R0, 0x2, R244 ;  /* 0x0000000200587825 */ /* 0x000fcc00078e02f4 */
[----:B------:R-:W2:Y:S01]  /*25780*/  LDC R237, c[0x0][0x228] ;  /* 0x00008a00ffed7b82 */ /* 0x000ea20000000800 */
[----:B------:R1:W-:Y:S01]  /*25790*/  @P5 STG.E.U16 desc[UR60][R88.64], R90 ;  /* 0x0000005a58005986 */ /* 0x0003e2000c10153c */
[----:B----4-:R-:W-:-:S06]  /*257a0*/  ISETP.LT.AND P5, PT, R220, R216, !P1 ;  /* 0x000000d8dc00720c */ /* 0x010fcc0004fa1270 */
[----:B------:R-:W4:Y:S01]  /*257b0*/  LDC R216, c[0x0][0x228] ;  /* 0x00008a00ffd87b82 */ /* 0x000f220000000800 */
[----:B-1----:R-:W-:Y:S01]  /*257c0*/  PRMT R90, R90, 0x7632, R90 ;  /* 0x000076325a5a7816 */ /* 0x002fe2000000005a */
[----:B------:R-:W-:-:S05]  /*257d0*/  IMAD.WIDE R88, R0, 0x2, R246 ;  /* 0x0000000200587825 */ /* 0x000fca00078e02f6 */
[----:B------:R1:W-:Y:S01]  /*257e0*/  @P6 STG.E.U16 desc[UR60][R88.64], R90 ;  /* 0x0000005a58006986 */ /* 0x0003e2000c10153c */
[----:B---3--:R-:W-:Y:S01]  /*257f0*/  IMAD.IADD R0, R0, 0x1, R238 ;  /* 0x0000000100007824 */ /* 0x008fe200078e02ee */
[----:B------:R-:W-:Y:S01]  /*25800*/  ISETP.LT.AND P6, PT, R223, R240, !P1 ;  /* 0x000000f0df00720c */ /* 0x000fe20004fc1270 */
[----:B------:R-:W3:Y:S08]  /*25810*/  LDC R238, c[0x0][0x22c] ;  /* 0x00008b00ffee7b82 */ /* 0x000ef00000000800 */
[----:B------:R-:W3:Y:S08]  /*25820*/  LDC R240, c[0x0][0x248] ;  /* 0x00009200fff07b82 */ /* 0x000ef00000000800 */
[----:B-1----:R-:W1:Y:S01]  /*25830*/  LDC R90, c[0x0][0x22c] ;  /* 0x00008b00ff5a7b82 */ /* 0x002e620000000800 */
[----:B------:R-:W-:-:S05]  /*25840*/  IMAD.WIDE R88, R0, 0x2, R2 ;  /* 0x0000000200587825 */ /* 0x000fca00078e0202 */
[----:B------:R0:W-:Y:S01]  /*25850*/  @P5 STG.E.U16 desc[UR60][R88.64], R251 ;  /* 0x000000fb58005986 */ /* 0x0001e2000c10153c */
[----:B--2---:R-:W-:Y:S02]  /*25860*/  ISETP.LT.AND P5, PT, R222, R237, !P1 ;  /* 0x000000edde00720c */ /* 0x004fe40004fa1270 */
[----:B------:R-:W2:Y:S01]  /*25870*/  LDC R237, c[0x0][0x228] ;  /* 0x00008a00ffed7b82 */ /* 0x000ea20000000800 */
[----:B----4-:R-:W-:Y:S01]  /*25880*/  ISETP.LT.AND P1, PT, R221, R216, !P1 ;  /* 0x000000d8dd00720c */ /* 0x010fe20004f21270 */
[----:B------:R-:W-:Y:S01]  /*25890*/  VIADD R216, R217, 0xf ;  /* 0x0000000fd9d87836 */ /* 0x000fe20000000000 */
[----:B0-----:R-:W-:Y:S01]  /*258a0*/  PRMT R251, R251, 0x7632, R251 ;  /* 0x00007632fbfb7816 */ /* 0x001fe200000000fb */
[----:B------:R-:W-:-:S05]  /*258b0*/  IMAD.WIDE R88, R0, 0x2, R218 ;  /* 0x0000000200587825 */ /* 0x000fca00078e02da */
[----:B------:R0:W-:Y:S01]  /*258c0*/  @P6 STG.E.U16 desc[UR60][R88.64], R251 ;  /* 0x000000fb58006986 */ /* 0x0001e2000c10153c */
[----:B-1----:R-:W-:Y:S02]  /*258d0*/  ISETP.GE.AND P6, PT, R216, R90, PT ;  /* 0x0000005ad800720c */ /* 0x002fe40003fc6270 */
[----:B------:R-:W1:Y:S08]  /*258e0*/  LDC R90, c[0x0][0x228] ;  /* 0x00008a00ff5a7b82 */ /* 0x000e700000000800 */
[----:B------:R-:W4:Y:S01]  /*258f0*/  LDC R216, c[0x0][0x228] ;  /* 0x00008a00ffd87b82 */ /* 0x000f220000000800 */
[----:B0-----:R-:W-:-:S05]  /*25900*/  IMAD.WIDE R88, R0, 0x2, R244 ;  /* 0x0000000200587825 */ /* 0x001fca00078e02f4 */
[----:B------:R0:W-:Y:S01]  /*25910*/  @P5 STG.E.U16 desc[UR60][R88.64], R243 ;  /* 0x000000f358005986 */ /* 0x0001e2000c10153c */
[----:B------:R-:W-:Y:S02]  /*25920*/  ISETP.LT.AND P5, PT, R220, R236, !P6 ;  /* 0x000000ecdc00720c */ /* 0x000fe400077a1270 */
[----:B------:R-:W4:Y:S01]  /*25930*/  LDC R236, c[0x0][0x228] ;  /* 0x00008a00ffec7b82 */ /* 0x000f220000000800 */
[----:B0-----:R-:W-:Y:S01]  /*25940*/  PRMT R243, R243, 0x7632, R243 ;  /* 0x00007632f3f37816 */ /* 0x001fe200000000f3 */
[----:B------:R-:W-:-:S04]  /*25950*/  IMAD.WIDE R88, R0, 0x2, R246 ;  /* 0x0000000200587825 */ /* 0x000fc800078e02f6 */
[----:B---3--:R-:W-:Y:S01]  /*25960*/  IMAD.IADD R0, R0, 0x1, R240 ;  /* 0x0000000100007824 */ /* 0x008fe200078e02f0 */
[----:B------:R0:W-:Y:S01]  /*25970*/  @P1 STG.E.U16 desc[UR60][R88.64], R243 ;  /* 0x000000f358001986 */ /* 0x0001e2000c10153c */
[----:B--2---:R-:W-:Y:S01]  /*25980*/  ISETP.LT.AND P1, PT, R223, R237, !P6 ;  /* 0x000000eddf00720c */ /* 0x004fe20007721270 */
[----:B------:R-:W2:Y:S01]  /*25990*/  LDC R240, c[0x0][0x248] ;  /* 0x00009200fff07b82 */ /* 0x000ea20000000800 */
[----:B0-----:R-:W-:-:S05]  /*259a0*/  IMAD.WIDE R88, R0, 0x2, R2 ;  /* 0x0000000200587825 */ /* 0x001fca00078e0202 */
[----:B------:R0:W-:Y:S01]  /*259b0*/  @P5 STG.E.U16 desc[UR60][R88.64], R239 ;  /* 0x000000ef58005986 */ /* 0x0001e2000c10153c */
[----:B------:R-:W-:Y:S02]  /*259c0*/  ISETP.LT.AND P5, PT, R222, R241, !P6 ;  /* 0x000000f1de00720c */ /* 0x000fe400077a1270 */
[----:B------:R-:W3:Y:S01]  /*259d0*/  LDC R241, c[0x0][0x228] ;  /* 0x00008a00fff17b82 */ /* 0x000ee20000000800 */
[----:B------:R-:W-:Y:S01]  /*259e0*/  VIADD R237, R217, 0x10 ;  /* 0x00000010d9ed7836 */ /* 0x000fe20000000000 */
[----:B-1----:R-:W-:Y:S02]  /*259f0*/  ISETP.LT.AND P6, PT, R221, R90, !P6 ;  /* 0x0000005add00720c */ /* 0x002fe400077c1270 */
[----:B0-----:R-:W-:Y:S01]  /*25a00*/  PRMT R239, R239, 0x7632, R239 ;  /* 0x00007632efef7816 */ /* 0x001fe200000000ef */
[----:B------:R-:W-:-:S05]  /*25a10*/  IMAD.WIDE R88, R0, 0x2, R218 ;  /* 0x0000000200587825 */ /* 0x000fca00078e02da */
[----:B------:R0:W-:Y:S01]  /*25a20*/  @P1 STG.E.U16 desc[UR60][R88.64], R239 ;  /* 0x000000ef58001986 */ /* 0x0001e2000c10153c */
[----:B------:R-:W-:Y:S02]  /*25a30*/  ISETP.GE.AND P1, PT, R237, R238, PT ;  /* 0x000000eeed00720c */ /* 0x000fe40003f26270 */
[----:B------:R-:W1:Y:S01]  /*25a40*/  LDC R237, c[0x0][0x22c] ;  /* 0x00008b00ffed7b82 */ /* 0x000e620000000800 */
[----:B------:R-:W-:-:S07]  /*25a50*/  PRMT R90, R91, 0x7632, R90 ;  /* 0x000076325b5a7816 */ /* 0x000fce000000005a */
[----:B------:R-:W1:Y:S01]  /*25a60*/  LDC R238, c[0x0][0x22c] ;  /* 0x00008b00ffee7b82 */ /* 0x000e620000000800 */
[----:B0-----:R-:W-:-:S05]  /*25a70*/  IMAD.WIDE R88, R0, 0x2, R244 ;  /* 0x0000000200587825 */ /* 0x001fca00078e02f4 */
[----:B------:R0:W-:Y:S01]  /*25a80*/  @P5 STG.E.U16 desc[UR60][R88.64], R91 ;  /* 0x0000005b58005986 */ /* 0x0001e2000c10153c */
[----:B----4-:R-:W-:Y:S01]  /*25a90*/  ISETP.LT.AND P5, PT, R220, R216, !P1 ;  /* 0x000000d8dc00720c */ /* 0x010fe20004fa1270 */
[----:B------:R-:W4:Y:S08]  /*25aa0*/  LDC R239, c[0x0][0x228] ;  /* 0x00008a00ffef7b82 */ /* 0x000f300000000800 */
[----:B------:R-:W1:Y:S01]  /*25ab0*/  LDC R216, c[0x0][0x228] ;  /* 0x00008a00ffd87b82 */ /* 0x000e620000000800 */
[----:B0-----:R-:W-:-:S04]  /*25ac0*/  IMAD.WIDE R88, R0, 0x2, R246 ;  /* 0x0000000200587825 */ /* 0x001fc800078e02f6 */
[----:B--2---:R-:W-:-:S03]  /*25ad0*/  IMAD.IADD R0, R0, 0x1, R240 ;  /* 0x0000000100007824 */ /* 0x004fc600078e02f0 */
[----:B------:R-:W0:Y:S01]  /*25ae0*/  LDC R91, c[0x0][0x228] ;  /* 0x00008a00ff5b7b82 */ /* 0x000e220000000800 */
[----:B------:R2:W-:Y:S01]  /*25af0*/  @P6 STG.E.U16 desc[UR60][R88.64], R90 ;  /* 0x0000005a58006986 */ /* 0x0005e2000c10153c */
[----:B---3--:R-:W-:-:S06]  /*25b00*/  ISETP.LT.AND P6, PT, R223, R241, !P1 ;  /* 0x000000f1df00720c */ /* 0x008fcc0004fc1270 */
[----:B------:R-:W3:Y:S01]  /*25b10*/  LDC R240, c[0x0][0x228] ;  /* 0x00008a00fff07b82 */ /* 0x000ee20000000800 */
[----:B--2---:R-:W-:-:S07]  /*25b20*/  IMAD.WIDE R88, R0, 0x2, R2 ;  /* 0x0000000200587825 */ /* 0x004fce00078e0202 */
[----:B------:R-:W2:Y:S01]  /*25b30*/  LDC R90, c[0x0][0x248] ;  /* 0x00009200ff5a7b82 */ /* 0x000ea20000000800 */
[----:B------:R4:W-:Y:S01]  /*25b40*/  @P5 STG.E.U16 desc[UR60][R88.64], R84 ;  /* 0x0000005458005986 */ /* 0x0009e2000c10153c */
[----:B------:R-:W-:Y:S02]  /*25b50*/  ISETP.LT.AND P5, PT, R222, R236, !P1 ;  /* 0x000000ecde00720c */ /* 0x000fe40004fa1270 */
[----:B------:R-:W-:-:S04]  /*25b60*/  PRMT R236, R84, 0x7632, R236 ;  /* 0x0000763254ec7816 */ /* 0x000fc800000000ec */
[----:B------:R-:W3:Y:S01]  /*25b70*/  LDC R241, c[0x0][0x228] ;  /* 0x00008a00fff17b82 */ /* 0x000ee20000000800 */
[----:B----4-:R-:W-:-:S04]  /*25b80*/  IMAD.WIDE R88, R0, 0x2, R218 ;  /* 0x0000000200587825 */ /* 0x010fc800078e02da */
[----:B------:R-:W-:Y:S01]  /*25b90*/  VIADD R84, R217, 0x11 ;  /* 0x00000011d9547836 */ /* 0x000fe20000000000 */
[----:B------:R4:W-:Y:S01]  /*25ba0*/  @P6 STG.E.U16 desc[UR60][R88.64], R236 ;  /* 0x000000ec58006986 */ /* 0x0009e2000c10153c */
[----:B-1----:R-:W-:Y:S02]  /*25bb0*/  ISETP.LT.AND P1, PT, R221, R216, !P1 ;  /* 0x000000d8dd00720c */ /* 0x002fe40004f21270 */
[----:B------:R-:W1:Y:S01]  /*25bc0*/  LDC R216, c[0x0][0x248] ;  /* 0x00009200ffd87b82 */ /* 0x000e620000000800 */
[----:B------:R-:W-:Y:S01]  /*25bd0*/  ISETP.GE.AND P6, PT, R84, R237, PT ;  /* 0x000000ed5400720c */ /* 0x000fe20003fc6270 */
[----:B----4-:R-:W-:Y:S01]  /*25be0*/  IMAD.WIDE R88, R0, 0x2, R244 ;  /* 0x0000000200587825 */ /* 0x010fe200078e02f4 */
[----:B------:R-:W-:-:S05]  /*25bf0*/  PRMT R84, R76, 0x7632, R84 ;  /* 0x000076324c547816 */ /* 0x000fca0000000054 */
[----:B------:R-:W4:Y:S01]  /*25c00*/  LDC R236, c[0x0][0x228] ;  /* 0x00008a00ffec7b82 */ /* 0x000f220000000800 */
[----:B------:R2:W-:Y:S01]  /*25c10*/  @P5 STG.E.U16 desc[UR60][R88.64], R76 ;  /* 0x0000004c58005986 */ /* 0x0005e2000c10153c */
[----:B0-----:R-:W-:Y:S01]  /*25c20*/  ISETP.LT.AND P5, PT, R220, R91, !P6 ;  /* 0x0000005bdc00720c */ /* 0x001fe200077a1270 */
[C---:B--2---:R-:W-:Y:S02]  /*25c30*/  IMAD.IADD R76, R0.reuse, 0x1, R90 ;  /* 0x00000001004c7824 */ /* 0x044fe400078e025a */
[----:B------:R-:W-:-:S03]  /*25c40*/  IMAD.WIDE R88, R0, 0x2, R246 ;  /* 0x0000000200587825 */ /* 0x000fc600078e02f6 */
[----:B------:R-:W0:Y:S01]  /*25c50*/  LDC R0, c[0x0][0x228] ;  /* 0x00008a00ff007b82 */ /* 0x000e220000000800 */
[----:B------:R-:W-:Y:S01]  /*25c60*/  IMAD.WIDE R90, R76, 0x2, R2 ;  /* 0x000000024c5a7825 */ /* 0x000fe200078e0202 */
[----:B------:R2:W-:Y:S01]  /*25c70*/  @P1 STG.E.U16 desc[UR60][R88.64], R84 ;  /* 0x0000005458001986 */ /* 0x0005e2000c10153c */
[----:B---3--:R-:W-:-:S04]  /*25c80*/  ISETP.LT.AND P1, PT, R223, R240, !P6 ;  /* 0x000000f0df00720c */ /* 0x008fc80007721270 */
[----:B------:R3:W-:Y:S01]  /*25c90*/  @P5 STG.E.U16 desc[UR60][R90.64], R80 ;  /* 0x000000505a005986 */ /* 0x0007e2000c10153c */
[----:B------:R-:W-:Y:S01]  /*25ca0*/  ISETP.LT.AND P5, PT, R222, R241, !P6 ;  /* 0x000000f1de00720c */ /* 0x000fe200077a1270 */
[----:B------:R-:W-:Y:S01]  /*25cb0*/  VIADD R237, R217, 0x12 ;  /* 0x00000012d9ed7836 */ /* 0x000fe20000000000 */
[----:B--2---:R-:W2:Y:S01]  /*25cc0*/  LDC R84, c[0x0][0x228] ;  /* 0x00008a00ff547b82 */ /* 0x004ea20000000800 */
[----:B------:R-:W-:Y:S01]  /*25cd0*/  IMAD.WIDE R88, R76, 0x2, R218 ;  /* 0x000000024c587825 */ /* 0x000fe200078e02da */
[----:B---3--:R-:W-:-:S03]  /*25ce0*/  PRMT R80, R80, 0x7632, R80 ;  /* 0x0000763250507816 */ /* 0x008fc60000000050 */
[----:B------:R-:W-:Y:S01]  /*25cf0*/  IMAD.WIDE R90, R76, 0x2, R244 ;  /* 0x000000024c5a7825 */ /* 0x000fe200078e02f4 */
[----:B------:R-:W-:Y:S01]  /*25d00*/  ISETP.LT.AND P6, PT, R221, R239, !P6 ;  /* 0x000000efdd00720c */ /* 0x000fe200077c1270 */
[----:B------:R3:W-:Y:S01]  /*25d10*/  @P1 STG.E.U16 desc[UR60][R88.64], R80 ;  /* 0x0000005058001986 */ /* 0x0007e2000c10153c */
[----:B------:R-:W-:-:S03]  /*25d20*/  ISETP.GE.AND P1, PT, R237, R238, PT ;  /* 0x000000eeed00720c */ /* 0x000fc60003f26270 */
[----:B------:R4:W-:Y:S01]  /*25d30*/  @P5 STG.E.U16 desc[UR60][R90.64], R72 ;  /* 0x000000485a005986 */ /* 0x0009e2000c10153c */
[----:B0-----:R-:W-:Y:S01]  /*25d40*/  ISETP.LT.AND P5, PT, R220, R0, !P1 ;  /* 0x00000000dc00720c */ /* 0x001fe20004fa1270 */
[C---:B-1----:R-:W-:Y:S02]  /*25d50*/  IMAD.IADD R0, R76.reuse, 0x1, R216 ;  /* 0x000000014c007824 */ /* 0x042fe400078e02d8 */
[----:B---3--:R-:W-:Y:S01]  /*25d60*/  IMAD.WIDE R88, R76, 0x2, R246 ;  /* 0x000000024c587825 */ /* 0x008fe200078e02f6 */
[----:B------:R-:W0:Y:S01]  /*25d70*/  LDC R80, c[0x0][0x248] ;  /* 0x00009200ff507b82 */ /* 0x000e220000000800 */
[----:B----4-:R-:W-:-:S07]  /*25d80*/  PRMT R91, R72, 0x7632, R91 ;  /* 0x00007632485b7816 */ /* 0x010fce000000005b */
[----:B------:R-:W1:Y:S01]  /*25d90*/  LDC R72, c[0x0][0x228] ;  /* 0x00008a00ff487b82 */ /* 0x000e620000000800 */
[----:B------:R3:W-:Y:S07]  /*25da0*/  @P6 STG.E.U16 desc[UR60][R88.64], R91 ;  /* 0x0000005b58006986 */ /* 0x0007ee000c10153c */
[----:B------:R-:W4:Y:S01]  /*25db0*/  LDC R90, c[0x0][0x22c] ;  /* 0x00008b00ff5a7b82 */ /* 0x000f220000000800 */
[----:B--2---:R-:W-:Y:S01]  /*25dc0*/  ISETP.LT.AND P6, PT, R223, R84, !P1 ;  /* 0x00000054df00720c */ /* 0x004fe20004fc1270 */
[----:B---3--:R-:W-:-:S06]  /*25dd0*/  IMAD.WIDE R88, R0, 0x2, R2 ;  /* 0x0000000200587825 */ /* 0x008fcc00078e0202 */
[----:B------:R-:W2:Y:S01]  /*25de0*/  LDC R76, c[0x0][0x228] ;  /* 0x00008a00ff4c7b82 */ /* 0x000ea20000000800 */
[----:B------:R3:W-:Y:S01]  /*25df0*/  @P5 STG.E.U16 desc[UR60][R88.64], R85 ;  /* 0x0000005558005986 */ /* 0x0007e2000c10153c */
[----:B------:R-:W-:Y:S01]  /*25e00*/  ISETP.LT.AND P5, PT, R222, R236, !P1 ;  /* 0x000000ecde00720c */ /* 0x000fe20004fa1270 */
[----:B------:R-:W-:-:S05]  /*25e10*/  VIADD R237, R217, 0x13 ;  /* 0x00000013d9ed7836 */ /* 0x000fca0000000000 */
[----:B------:R-:W0:Y:S08]  /*25e20*/  LDC R91, c[0x0][0x228] ;  /* 0x00008a00ff5b7b82 */ /* 0x000e300000000800 */
[----:B---3--:R-:W3:Y:S01]  /*25e30*/  LDC R88, c[0x0][0x228] ;  /* 0x00008a00ff587b82 */ /* 0x008ee20000000800 */
[----:B------:R-:W-:Y:S01]  /*25e40*/  PRMT R89, R85, 0x7632, R89 ;  /* 0x0000763255597816 */ /* 0x000fe20000000059 */
[----:B------:R-:W-:Y:S01]  /*25e50*/  IMAD.WIDE R84, R0, 0x2, R218 ;  /* 0x0000000200547825 */ /* 0x000fe200078e02da */
[----:B-1----:R-:W-:-:S04]  /*25e60*/  ISETP.LT.AND P1, PT, R221, R72, !P1 ;  /* 0x00000048dd00720c */ /* 0x002fc80004f21270 */
[----:B------:R1:W-:Y:S01]  /*25e70*/  @P6 STG.E.U16 desc[UR60][R84.64], R89 ;  /* 0x0000005954006986 */ /* 0x0003e2000c10153c */
[----:B----4-:R-:W-:Y:S01]  /*25e80*/  ISETP.GE.AND P6, PT, R237, R90, PT ;  /* 0x0000005aed00720c */ /* 0x010fe20003fc6270 */
[----:B------:R-:W4:Y:S01]  /*25e90*/  LDC R72, c[0x0][0x22c] ;  /* 0x00008b00ff487b82 */ /* 0x000f220000000800 */
[----:B------:R-:W-:-:S07]  /*25ea0*/  PRMT R216, R77, 0x7632, R216 ;  /* 0x000076324dd87816 */ /* 0x000fce00000000d8 */
[----:B------:R-:W4:Y:S01]  /*25eb0*/  LDC R90, c[0x0][0x228] ;  /* 0x00008a00ff5a7b82 */ /* 0x000f220000000800 */
[----:B-1----:R-:W-:-:S05]  /*25ec0*/  IMAD.WIDE R84, R0, 0x2, R244 ;  /* 0x0000000200547825 */ /* 0x002fca00078e02f4 */
[----:B------:R1:W-:Y:S01]  /*25ed0*/  @P5 STG.E.U16 desc[UR60][R84.64], R77 ;  /* 0x0000004d54005986 */ /* 0x0003e2000c10153c */
[----:B--2---:R-:W-:Y:S01]  /*25ee0*/  ISETP.LT.AND P5, PT, R220, R76, !P6 ;  /* 0x0000004cdc00720c */ /* 0x004fe200077a1270 */
[----:B0-----:R-:W-:Y:S01]  /*25ef0*/  IMAD.IADD R89, R0, 0x1, R80 ;  /* 0x0000000100597824 */ /* 0x001fe200078e0250 */
[----:B------:R-:W0:Y:S01]  /*25f00*/  LDC R237, c[0x0][0x228] ;  /* 0x00008a00ffed7b82 */ /* 0x000e220000000800 */
[----:B------:R-:W-:-:S07]  /*25f10*/  PRMT R236, R81, 0x7632, R236 ;  /* 0x0000763251ec7816 */ /* 0x000fce00000000ec */
[----:B------:R-:W2:Y:S01]  /*25f20*/  LDC R80, c[0x0][0x228] ;  /* 0x00008a00ff507b82 */ /* 0x000ea20000000800 */
[----:B-1----:R-:W-:-:S05]  /*25f30*/  IMAD.WIDE R76, R0, 0x2, R246 ;  /* 0x00000002004c7825 */ /* 0x002fca00078e02f6 */
[----:B------:R1:W-:Y:S01]  /*25f40*/  @P1 STG.E.U16 desc[UR60][R76.64], R216 ;  /* 0x000000d84c001986 */ /* 0x0003e2000c10153c */
[----:B---3--:R-:W-:Y:S01]  /*25f50*/  ISETP.LT.AND P1, PT, R223, R88, !P6 ;  /* 0x00000058df00720c */ /* 0x008fe20007721270 */
[----:B------:R-:W3:Y:S08]  /*25f60*/  LDC R0, c[0x0][0x248] ;  /* 0x00009200ff007b82 */ /* 0x000ef00000000800 */
[----:B------:R-:W2:Y:S01]  /*25f70*/  LDC R85, c[0x0][0x228] ;  /* 0x00008a00ff557b82 */ /* 0x000ea20000000800 */
[----:B-1----:R-:W-:-:S05]  /*25f80*/  IMAD.WIDE R76, R89, 0x2, R2 ;  /* 0x00000002594c7825 */ /* 0x002fca00078e0202 */
[----:B------:R1:W-:Y:S01]  /*25f90*/  @P5 STG.E.U16 desc[UR60][R76.64], R81 ;  /* 0x000000514c005986 */ /* 0x0003e2000c10153c */
[----:B------:R-:W-:Y:S01]  /*25fa0*/  ISETP.LT.AND P5, PT, R222, R91, !P6 ;  /* 0x0000005bde00720c */ /* 0x000fe200077a1270 */
[----:B------:R-:W-:Y:S01]  /*25fb0*/  VIADD R91, R217, 0x14 ;  /* 0x00000014d95b7836 */ /* 0x000fe20000000000 */
[----:B----4-:R-:W-:Y:S01]  /*25fc0*/  ISETP.LT.AND P6, PT, R221, R90, !P6 ;  /* 0x0000005add00720c */ /* 0x010fe200077c1270 */
[----:B------:R-:W4:Y:S01]  /*25fd0*/  LDC R84, c[0x0][0x228] ;  /* 0x00008a00ff547b82 */ /* 0x000f220000000800 */
[----:B-1----:R-:W-:-:S07]  /*25fe0*/  IMAD.WIDE R76, R89, 0x2, R218 ;  /* 0x00000002594c7825 */ /* 0x002fce00078e02da */
[----:B------:R-:W1:Y:S01]  /*25ff0*/  LDC R88, c[0x0][0x22c] ;  /* 0x00008b00ff587b82 */ /* 0x000e620000000800 */
[----:B------:R0:W-:Y:S01]  /*26000*/  @P1 STG.E.U16 desc[UR60][R76.64], R236 ;  /* 0x000000ec4c001986 */ /* 0x0001e2000c10153c */
[----:B------:R-:W-:Y:S01]  /*26010*/  ISETP.GE.AND P1, PT, R91, R72, PT ;  /* 0x000000485b00720c */ /* 0x000fe20003f26270 */
[----:B---3--:R-:W-:Y:S01]  /*26020*/  IMAD.IADD R81, R89, 0x1, R0 ;  /* 0x0000000159517824 */ /* 0x008fe200078e0200 */
[----:B------:R-:W-:-:S04]  /*26030*/  PRMT R90, R73, 0x7632, R90 ;  /* 0x00007632495a7816 */ /* 0x000fc8000000005a */
[----:B------:R-:W3:Y:S01]  /*26040*/  LDC R0, c[0x0][0x248] ;  /* 0x00009200ff007b82 */ /* 0x000ee20000000800 */
[----:B0-----:R-:W-:-:S05]  /*26050*/  IMAD.WIDE R76, R89, 0x2, R244 ;  /* 0x00000002594c7825 */ /* 0x001fca00078e02f4 */
[----:B------:R0:W-:Y:S01]  /*26060*/  @P5 STG.E.U16 desc[UR60][R76.64], R73 ;  /* 0x000000494c005986 */ /* 0x0001e2000c10153c */
[----:B------:R-:W-:Y:S01]  /*26070*/  ISETP.LT.AND P5, PT, R220, R237, !P1 ;  /* 0x000000eddc00720c */ /* 0x000fe20004fa1270 */
[----:B0-----:R-:W-:Y:S02]  /*26080*/  IMAD.WIDE R72, R89, 0x2, R246 ;  /* 0x0000000259487825 */ /* 0x001fe400078e02f6 */
[----:B------:R-:W0:Y:S02]  /*26090*/  LDC R89, c[0x0][0x228] ;  /* 0x00008a00ff597b82 */ /* 0x000e240000000800 */
[----:B------:R-:W-:Y:S01]  /*260a0*/  IMAD.WIDE R76, R81, 0x2, R2 ;  /* 0x00000002514c7825 */ /* 0x000fe200078e0202 */
[----:B------:R4:W-:Y:S01]  /*260b0*/  @P6 STG.E.U16 desc[UR60][R72.64], R90 ;  /* 0x0000005a48006986 */ /* 0x0009e2000c10153c */
[----:B--2---:R-:W-:-:S06]  /*260c0*/  ISETP.LT.AND P6, PT, R223, R80, !P1 ;  /* 0x00000050df00720c */ /* 0x004fcc0004fc1270 */
[----:B------:R2:W-:Y:S01]  /*260d0*/  @P5 STG.E.U16 desc[UR60][R76.64], R86 ;  /* 0x000000564c005986 */ /* 0x0005e2000c10153c */
[----:B------:R-:W3:Y:S01]  /*260e0*/  LDC R80, c[0x0][0x228] ;  /* 0x00008a00ff507b82 */ /* 0x000ee20000000800 */
[----:B------:R-:W-:Y:S01]  /*260f0*/  ISETP.LT.AND P5, PT, R222, R85, !P1 ;  /* 0x00000055de00720c */ /* 0x000fe20004fa1270 */
[----:B------:R-:W-:Y:S01]  /*26100*/  VIADD R91, R217, 0x15 ;  /* 0x00000015d95b7836 */ /* 0x000fe20000000000 */
[----:B------:R-:W-:Y:S01]  /*26110*/  PRMT R216, R86, 0x7632, R216 ;  /* 0x0000763256d87816 */ /* 0x000fe200000000d8 */
[----:B----4-:R-:W-:-:S04]  /*26120*/  IMAD.WIDE R72, R81, 0x2, R218 ;  /* 0x0000000251487825 */ /* 0x010fc800078e02da */
[----:B------:R-:W4:Y:S01]  /*26130*/  LDC R85, c[0x0][0x228] ;  /* 0x00008a00ff557b82 */ /* 0x000f220000000800 */
[----:B------:R-:W-:Y:S01]  /*26140*/  ISETP.LT.AND P1, PT, R221, R84, !P1 ;  /* 0x00000054dd00720c */ /* 0x000fe20004f21270 */
[----:B--2---:R-:W-:Y:S01]  /*26150*/  IMAD.WIDE R76, R81, 0x2, R244 ;  /* 0x00000002514c7825 */ /* 0x004fe200078e02f4 */
[----:B------:R2:W-:Y:S01]  /*26160*/  @P6 STG.E.U16 desc[UR60][R72.64], R216 ;  /* 0x000000d848006986 */ /* 0x0005e2000c10153c */
[----:B-1----:R-:W-:-:S04]  /*26170*/  ISETP.GE.AND P6, PT, R91, R88, PT ;  /* 0x000000585b00720c */ /* 0x002fc80003fc6270 */
[----:B------:R-:W1:Y:S01]  /*26180*/  LDC R86, c[0x0][0x228] ;  /* 0x00008a00ff567b82 */ /* 0x000e620000000800 */
[----:B------:R2:W-:Y:S01]  /*26190*/  @P5 STG.E.U16 desc[UR60][R76.64], R78 ;  /* 0x0000004e4c005986 */ /* 0x0005e2000c10153c */
[----:B0-----:R-:W-:-:S06]  /*261a0*/  ISETP.LT.AND P5, PT, R220, R89, !P6 ;  /* 0x00000059dc00720c */ /* 0x001fcc00077a1270 */
[----:B------:R-:W0:Y:S01]  /*261b0*/  LDC R84, c[0x0][0x22c] ;  /* 0x00008b00ff547b82 */ /* 0x000e220000000800 */
[----:B--2---:R-:W-:Y:S01]  /*261c0*/  IMAD.WIDE R72, R81, 0x2, R246 ;  /* 0x0000000251487825 */ /* 0x004fe200078e02f6 */
[----:B------:R-:W-:-:S03]  /*261d0*/  PRMT R77, R78, 0x7632, R77 ;  /* 0x000076324e4d7816 */ /* 0x000fc6000000004d */
[----:B---3--:R-:W-:-:S03]  /*261e0*/  IMAD.IADD R81, R81, 0x1, R0 ;  /* 0x0000000151517824 */ /* 0x008fc600078e0200 */
[----:B------:R-:W2:Y:S01]  /*261f0*/  LDC R89, c[0x0][0x228] ;  /* 0x00008a00ff597b82 */ /* 0x000ea20000000800 */
[----:B------:R3:W-:Y:S01]  /*26200*/  @P1 STG.E.U16 desc[UR60][R72.64], R77 ;  /* 0x0000004d48001986 */ /* 0x0007e2000c10153c */
[----:B------:R-:W-:-:S06]  /*26210*/  ISETP.LT.AND P1, PT, R223, R80, !P6 ;  /* 0x00000050df00720c */ /* 0x000fcc0007721270 */
[----:B------:R-:W2:Y:S01]  /*26220*/  LDC R0, c[0x0][0x248] ;  /* 0x00009200ff007b82 */ /* 0x000ea20000000800 */
[----:B---3--:R-:W-:-:S07]  /*26230*/  IMAD.WIDE R72, R81, 0x2, R2 ;  /* 0x0000000251487825 */ /* 0x008fce00078e0202 */
[----:B------:R-:W3:Y:S01]  /*26240*/  LDC R76, c[0x0][0x228] ;  /* 0x00008a00ff4c7b82 */ /* 0x000ee20000000800 */
[----:B------:R1:W-:Y:S01]  /*26250*/  @P5 STG.E.U16 desc[UR60][R72.64], R82 ;  /* 0x0000005248005986 */ /* 0x0003e2000c10153c */
[----:B----4-:R-:W-:Y:S02]  /*26260*/  ISETP.LT.AND P5, PT, R222, R85, !P6 ;  /* 0x00000055de00720c */ /* 0x010fe400077a1270 */
[----:B------:R-:W-:Y:S01]  /*26270*/  PRMT R88, R82, 0x7632, R88 ;  /* 0x0000763252587816 */ /* 0x000fe20000000058 */
[----:B------:R-:W-:-:S03]  /*26280*/  VIADD R85, R217, 0x16 ;  /* 0x00000016d9557836 */ /* 0x000fc60000000000 */
[----:B------:R-:W4:Y:S01]  /*26290*/  LDC R77, c[0x0][0x228] ;  /* 0x00008a00ff4d7b82 */ /* 0x000f220000000800 */
[----:B-1----:R-:W-:Y:S01]  /*262a0*/  ISETP.LT.AND P6, PT, R221, R86, !P6 ;  /* 0x00000056dd00720c */ /* 0x002fe200077c1270 */
[----:B------:R-:W-:-:S06]  /*262b0*/  IMAD.WIDE R72, R81, 0x2, R218 ;  /* 0x0000000251487825 */ /* 0x000fcc00078e02da */
[----:B------:R-:W1:Y:S01]  /*262c0*/  LDC R78, c[0x0][0x228] ;  /* 0x00008a00ff4e7b82 */ /* 0x000e620000000800 */
[----:B------:R2:W-:Y:S01]  /*262d0*/  @P1 STG.E.U16 desc[UR60][R72.64], R88 ;  /* 0x0000005848001986 */ /* 0x0005e2000c10153c */
[----:B0-----:R-:W-:-:S06]  /*262e0*/  ISETP.GE.AND P1, PT, R85, R84, PT ;  /* 0x000000545500720c */ /* 0x001fcc0003f26270 */
[----:B------:R-:W0:Y:S01]  /*262f0*/  LDC R80, c[0x0][0x22c] ;  /* 0x00008b00ff507b82 */ /* 0x000e220000000800 */
[----:B--2---:R-:W-:Y:S01]  /*26300*/  IMAD.WIDE R72, R81, 0x2, R244 ;  /* 0x0000000251487825 */ /* 0x004fe200078e02f4 */
[----:B------:R-:W-:-:S06]  /*26310*/  PRMT R82, R74, 0x7632, R82 ;  /* 0x000076324a527816 */ /* 0x000fcc0000000052 */
[----:B------:R-:W2:Y:S01]  /*26320*/  LDC R85, c[0x0][0x228] ;  /* 0x00008a00ff557b82 */ /* 0x000ea20000000800 */
[----:B------:R3:W-:Y:S01]  /*26330*/  @P5 STG.E.U16 desc[UR60][R72.64], R74 ;  /* 0x0000004a48005986 */ /* 0x0007e2000c10153c */
[----:B------:R-:W-:-:S06]  /*26340*/  ISETP.LT.AND P5, PT, R220, R89, !P1 ;  /* 0x00000059dc00720c */ /* 0x000fcc0004fa1270 */
[----:B------:R-:W2:Y:S01]  /*26350*/  LDC R89, c[0x0][0x228] ;  /* 0x00008a00ff597b82 */ /* 0x000ea20000000800 */
[----:B---3--:R-:W-:-:S07]  /*26360*/  IMAD.WIDE R72, R81, 0x2, R246 ;  /* 0x0000000251487825 */ /* 0x008fce00078e02f6 */
[----:B------:R-:W3:Y:S01]  /*26370*/  LDC R74, c[0x0][0x248] ;  /* 0x00009200ff4a7b82 */ /* 0x000ee20000000800 */
[----:B------:R-:W-:Y:S01]  /*26380*/  IMAD.IADD R81, R81, 0x1, R0 ;  /* 0x0000000151517824 */ /* 0x000fe200078e0200 */
[----:B------:R4:W-:Y:S01]  /*26390*/  @P6 STG.E.U16 desc[UR60][R72.64], R82 ;  /* 0x0000005248006986 */ /* 0x0009e2000c10153c */
[----:B------:R-:W-:-:S05]  /*263a0*/  ISETP.LT.AND P6, PT, R223, R76, !P1 ;  /* 0x0000004cdf00720c */ /* 0x000fca0004fc1270 */
[----:B------:R-:W3:Y:S01]  /*263b0*/  LDC R0, c[0x0][0x228] ;  /* 0x00008a00ff007b82 */ /* 0x000ee20000000800 */
[----:B----4-:R-:W-:Y:S01]  /*263c0*/  IMAD.WIDE R72, R81, 0x2, R2 ;  /* 0x0000000251487825 */ /* 0x010fe200078e0202 */
[----:B------:R-:W-:-:S06]  /*263d0*/  PRMT R84, R87, 0x7632, R84 ;  /* 0x0000763257547816 */ /* 0x000fcc0000000054 */
[----:B------:R-:W4:Y:S01]  /*263e0*/  LDC R91, c[0x0][0x228] ;  /* 0x00008a00ff5b7b82 */ /* 0x000f220000000800 */
[----:B------:R0:W-:Y:S01]  /*263f0*/  @P5 STG.E.U16 desc[UR60][R72.64], R87 ;  /* 0x0000005748005986 */ /* 0x0001e2000c10153c */
[----:B------:R-:W-:Y:S01]  /*26400*/  ISETP.LT.AND P5, PT, R222, R77, !P1 ;  /* 0x0000004dde00720c */ /* 0x000fe20004fa1270 */
[----:B------:R-:W-:Y:S01]  /*26410*/  VIADD R77, R217, 0x17 ;  /* 0x00000017d94d7836 */ /* 0x000fe20000000000 */
[----:B-1----:R-:W-:-:S04]  /*26420*/  ISETP.LT.AND P1, PT, R221, R78, !P1 ;  /* 0x0000004edd00720c */ /* 0x002fc80004f21270 */
[----:B------:R-:W1:Y:S01]  /*26430*/  LDC R78, c[0x0][0x228] ;  /* 0x00008a00ff4e7b82 */ /* 0x000e620000000800 */
[----:B0-----:R-:W-:-:S07]  /*26440*/  IMAD.WIDE R72, R81, 0x2, R218 ;  /* 0x0000000251487825 */ /* 0x001fce00078e02da */
[----:B------:R-:W0:Y:S01]  /*26450*/  LDC R86, c[0x0][0x228] ;  /* 0x00008a00ff567b82 */ /* 0x000e220000000800 */
[----:B------:R2:W-:Y:S01]  /*26460*/  @P6 STG.E.U16 desc[UR60][R72.64], R84 ;  /* 0x0000005448006986 */ /* 0x0005e2000c10153c */
[----:B------:R-:W-:Y:S01]  /*26470*/  ISETP.GE.AND P6, PT, R77, R80, PT ;  /* 0x000000504d00720c */ /* 0x000fe20003fc6270 */
[----:B------:R-:W-:Y:S01]  /*26480*/  IMAD.WIDE R76, R81, 0x2, R246 ;  /* 0x00000002514c7825 */ /* 0x000fe200078e02f6 */
[----:B------:R-:W-:-:S03]  /*26490*/  PRMT R82, R79, 0x7632, R82 ;  /* 0x000076324f527816 */ /* 0x000fc60000000052 */
[----:B--2---:R-:W-:Y:S01]  /*264a0*/  IMAD.WIDE R72, R81, 0x2, R244 ;  /* 0x0000000251487825 */ /* 0x004fe200078e02f4 */
[----:B------:R-:W2:Y:S04]  /*264b0*/  LDC R84, c[0x0][0x228] ;  /* 0x00008a00ff547b82 */ /* 0x000ea80000000800 */
[----:B------:R4:W-:Y:S01]  /*264c0*/  @P5 STG.E.U16 desc[UR60][R72.64], R79 ;  /* 0x0000004f48005986 */ /* 0x0009e2000c10153c */
[----:B------:R-:W-:-:S03]  /*264d0*/  ISETP.LT.AND P5, PT, R220, R89, !P6 ;  /* 0x00000059dc00720c */ /* 0x000fc600077a1270 */
[----:B------:R-:W0:Y:S01]  /*264e0*/  LDC R89, c[0x0][0x22c] ;  /* 0x00008b00ff597b82 */ /* 0x000e220000000800 */
[----:B---3--:R-:W-:Y:S01]  /*264f0*/  IMAD.IADD R87, R81, 0x1, R74 ;  /* 0x0000000151577824 */ /* 0x008fe200078e024a */
[----:B------:R3:W-:Y:S01]  /*26500*/  @P1 STG.E.U16 desc[UR60][R76.64], R82 ;  /* 0x000000524c001986 */ /* 0x0007e2000c10153c */
[----:B------:R-:W-:Y:S02]  /*26510*/  ISETP.LT.AND P1, PT, R223, R0, !P6 ;  /* 0x00000000df00720c */ /* 0x000fe40007721270 */
[----:B------:R-:W-:-:S03]  /*26520*/  IMAD.WIDE R80, R87, 0x2, R2 ;  /* 0x0000000257507825 */ /* 0x000fc600078e0202 */
[----:B------:R-:W2:Y:S02]  /*26530*/  LDC R74, c[0x0][0x248] ;  /* 0x00009200ff4a7b82 */ /* 0x000ea40000000800 */
[----:B------:R0:W-:Y:S01]  /*26540*/  @P5 STG.E.U16 desc[UR60][R80.64], R83 ;  /* 0x0000005350005986 */ /* 0x0001e2000c10153c */
[----:B------:R-:W-:Y:S01]  /*26550*/  ISETP.LT.AND P5, PT, R222, R85, !P6 ;  /* 0x00000055de00720c */ /* 0x000fe200077a1270 */
[----:B----4-:R-:W-:Y:S01]  /*26560*/  IMAD.WIDE R72, R87, 0x2, R218 ;  /* 0x0000000257487825 */ /* 0x010fe200078e02da */
[----:B---3--:R-:W-:-:S03]  /*26570*/  PRMT R77, R83, 0x7632, R77 ;  /* 0x00007632534d7816 */ /* 0x008fc6000000004d */
[----:B------:R-:W3:Y:S01]  /*26580*/  LDC R85, c[0x0][0x228] ;  /* 0x00008a00ff557b82 */ /* 0x000ee20000000800 */
[----:B------:R-:W-:Y:S01]  /*26590*/  VIADD R0, R217, 0x18 ;  /* 0x00000018d9007836 */ /* 0x000fe20000000000 */
[----:B-1----:R-:W-:Y:S01]  /*265a0*/  ISETP.LT.AND P6, PT, R221, R78, !P6 ;  /* 0x0000004edd00720c */ /* 0x002fe200077c1270 */
[----:B------:R1:W-:Y:S03]  /*265b0*/  @P1 STG.E.U16 desc[UR60][R72.64], R77 ;  /* 0x0000004d48001986 */ /* 0x0003e6000c10153c */
[----:B0-----:R-:W-:Y:S02]  /*265c0*/  ISETP.GE.AND P1, PT, R0, R89, PT ;  /* 0x000000590000720c */ /* 0x001fe40003f26270 */
[----:B------:R-:W0:Y:S01]  /*265d0*/  LDC R83, c[0x0][0x22c] ;  /* 0x00008b00ff537b82 */ /* 0x000e220000000800 */
[----:B-1----:R-:W-:Y:S01]  /*265e0*/  IMAD.WIDE R76, R87, 0x2, R244 ;  /* 0x00000002574c7825 */ /* 0x002fe200078e02f4 */
[----:B------:R-:W-:-:S06]  /*265f0*/  PRMT R73, R75, 0x7632, R73 ;  /* 0x000076324b497816 */ /* 0x000fcc0000000049 */
[----:B------:R-:W1:Y:S01]  /*26600*/  LDC R89, c[0x0][0x228] ;  /* 0x00008a00ff597b82 */ /* 0x000e620000000800 */
[----:B------:R4:W-:Y:S01]  /*26610*/  @P5 STG.E.U16 desc[UR60][R76.64], R75 ;  /* 0x0000004b4c005986 */ /* 0x0009e2000c10153c */
[----:B------:R-:W-:Y:S01]  /*26620*/  ISETP.LT.AND P5, PT, R220, R91, !P1 ;  /* 0x0000005bdc00720c */ /* 0x000fe20004fa1270 */
[----:B------:R-:W-:-:S05]  /*26630*/  IMAD.WIDE R78, R87, 0x2, R246 ;  /* 0x00000002574e7825 */ /* 0x000fca00078e02f6 */
[----:B------:R-:W1:Y:S01]  /*26640*/  LDC R82, c[0x0][0x248] ;  /* 0x00009200ff527b82 */ /* 0x000e620000000800 */
[----:B--2---:R-:W-:Y:S01]  /*26650*/  IMAD.IADD R87, R87, 0x1, R74 ;  /* 0x0000000157577824 */ /* 0x004fe200078e024a */
[----:B------:R2:W-:Y:S01]  /*26660*/  @P6 STG.E.U16 desc[UR60][R78.64], R73 ;  /* 0x000000494e006986 */ /* 0x0005e2000c10153c */
[----:B------:R-:W-:Y:S02]  /*26670*/  ISETP.LT.AND P6, PT, R223, R84, !P1 ;  /* 0x00000054df00720c */ /* 0x000fe40004fc1270 */
[----:B------:R-:W-:-:S03]  /*26680*/  IMAD.WIDE R80, R87, 0x2, R2 ;  /* 0x0000000257507825 */ /* 0x000fc600078e0202 */
[----:B------:R-:W1:Y:S02]  /*26690*/  LDC R84, c[0x0][0x228] ;  /* 0x00008a00ff547b82 */ /* 0x000e640000000800 */
[----:B------:R0:W-:Y:S01]  /*266a0*/  @P5 STG.E.U16 desc[UR60][R80.64], R36 ;  /* 0x0000002450005986 */ /* 0x0001e2000c10153c */
[----:B---3--:R-:W-:Y:S02]  /*266b0*/  ISETP.LT.AND P5, PT, R222, R85, !P1 ;  /* 0x00000055de00720c */ /* 0x008fe40004fa1270 */
[----:B----4-:R-:W-:Y:S01]  /*266c0*/  PRMT R75, R36, 0x7632, R75 ;  /* 0x00007632244b7816 */ /* 0x010fe2000000004b */
[----:B--2---:R-:W-:Y:S02]  /*266d0*/  IMAD.WIDE R72, R87, 0x2, R218 ;  /* 0x0000000257487825 */ /* 0x004fe400078e02da */
[----:B------:R-:W2:Y:S02]  /*266e0*/  LDC R85, c[0x0][0x228] ;  /* 0x00008a00ff557b82 */ /* 0x000ea40000000800 */
[----:B------:R-:W-:Y:S01]  /*266f0*/  VIADD R0, R217, 0x19 ;  /* 0x00000019d9007836 */ /* 0x000fe20000000000 */
[----:B------:R3:W-:Y:S01]  /*26700*/  @P6 STG.E.U16 desc[UR60][R72.64], R75 ;  /* 0x0000004b48006986 */ /* 0x0007e2000c10153c */
[----:B------:R-:W-:-:S03]  /*26710*/  ISETP.LT.AND P1, PT, R221, R86, !P1 ;  /* 0x00000056dd00720c */ /* 0x000fc60004f21270 */
[----:B0-----:R-:W-:Y:S01]  /*26720*/  ISETP.GE.AND P6, PT, R0, R83, PT ;  /* 0x000000530000720c */ /* 0x001fe20003fc6270 */
[----:B------:R-:W0:Y:S01]  /*26730*/  LDC R80, c[0x0][0x228] ;  /* 0x00008a00ff507b82 */ /* 0x000e220000000800 */
[----:B---3--:R-:W-:-:S07]  /*26740*/  IMAD.WIDE R74, R87, 0x2, R244 ;  /* 0x00000002574a7825 */ /* 0x008fce00078e02f4 */
[----:B------:R-:W3:Y:S01]  /*26750*/  LDC R83, c[0x0][0x22c] ;  /* 0x00008b00ff537b82 */ /* 0x000ee20000000800 */
[----:B------:R4:W-:Y:S01]  /*26760*/  @P5 STG.E.U16 desc[UR60][R74.64], R28 ;  /* 0x0000001c4a005986 */ /* 0x0009e2000c10153c */
[----:B-1----:R-:W-:Y:S01]  /*26770*/  ISETP.LT.AND P5, PT, R220, R89, !P6 ;  /* 0x00000059dc00720c */ /* 0x002fe200077a1270 */
[C---:B------:R-:W-:Y:S01]  /*26780*/  IMAD.IADD R81, R87.reuse, 0x1, R82 ;  /* 0x0000000157517824 */ /* 0x040fe200078e0252 */
[----:B------:R-:W-:Y:S01]  /*26790*/  PRMT R73, R28, 0x7632, R73 ;  /* 0x000076321c497816 */ /* 0x000fe20000000049 */
[----:B------:R-:W-:-:S03]  /*267a0*/  IMAD.WIDE R78, R87, 0x2, R246 ;  /* 0x00000002574e7825 */ /* 0x000fc600078e02f6 */
[----:B------:R-:W1:Y:S01]  /*267b0*/  LDC R36, c[0x0][0x248] ;  /* 0x00009200ff247b82 */ /* 0x000e620000000800 */
[----:B------:R-:W-:-:S07]  /*267c0*/  IMAD.WIDE R76, R81, 0x2, R2 ;  /* 0x00000002514c7825 */ /* 0x000fce00078e0202 */
[----:B------:R-:W1:Y:S01]  /*267d0*/  LDC R87, c[0x0][0x228] ;  /* 0x00008a00ff577b82 */ /* 0x000e620000000800 */
[----:B------:R4:W-:Y:S01]  /*267e0*/  @P1 STG.E.U16 desc[UR60][R78.64], R73 ;  /* 0x000000494e001986 */ /* 0x0009e2000c10153c */
[----:B------:R-:W-:-:S03]  /*267f0*/  ISETP.LT.AND P1, PT, R223, R84, !P6 ;  /* 0x00000054df00720c */ /* 0x000fc60007721270 */
[----:B------:R0:W-:Y:S01]  /*26800*/  @P5 STG.E.U16 desc[UR60][R76.64], R32 ;  /* 0x000000204c005986 */ /* 0x0001e2000c10153c */
[----:B--2---:R-:W-:Y:S02]  /*26810*/  ISETP.LT.AND P5, PT, R222, R85, !P6 ;  /* 0x00000055de00720c */ /* 0x004fe400077a1270 */
[----:B----4-:R-:W2:Y:S01]  /*26820*/  LDC R28, c[0x0][0x228] ;  /* 0x00008a00ff1c7b82 */ /* 0x010ea20000000800 */
[----:B------:R-:W-:Y:S02]  /*26830*/  VIADD R0, R217, 0x1a ;  /* 0x0000001ad9007836 */ /* 0x000fe40000000000 */
[----:B------:R-:W-:-:S05]  /*26840*/  IMAD.WIDE R72, R81, 0x2, R218 ;  /* 0x0000000251487825 */ /* 0x000fca00078e02da */
[----:B------:R-:W4:Y:S01]  /*26850*/  LDC R85, c[0x0][0x228] ;  /* 0x00008a00ff557b82 */ /* 0x000f220000000800 */
[----:B0-----:R-:W-:Y:S01]  /*26860*/  PRMT R77, R32, 0x7632, R77 ;  /* 0x00007632204d7816 */ /* 0x001fe2000000004d */
[----:B------:R-:W-:Y:S01]  /*26870*/  IMAD.WIDE R74, R81, 0x2, R244 ;  /* 0x00000002514a7825 */ /* 0x000fe200078e02f4 */
[----:B------:R-:W-:-:S03]  /*26880*/  ISETP.LT.AND P6, PT, R221, R80, !P6 ;  /* 0x00000050dd00720c */ /* 0x000fc600077c1270 */
[----:B------:R0:W-:Y:S01]  /*26890*/  @P1 STG.E.U16 desc[UR60][R72.64], R77 ;  /* 0x0000004d48001986 */ /* 0x0001e2000c10153c */
[----:B---3--:R-:W-:Y:S01]  /*268a0*/  ISETP.GE.AND P1, PT, R0, R83, PT ;  /* 0x000000530000720c */ /* 0x008fe20003f26270 */
[----:B------:R-:W3:Y:S02]  /*268b0*/  LDC R32, c[0x0][0x228] ;  /* 0x00008a00ff207b82 */ /* 0x000ee40000000800 */
[----:B------:R2:W-:Y:S01]  /*268c0*/  @P5 STG.E.U16 desc[UR60][R74.64], R24 ;  /* 0x000000184a005986 */ /* 0x0005e2000c10153c */
[----:B-1----:R-:W-:-:S05]  /*268d0*/  ISETP.LT.AND P5, PT, R220, R87, !P1 ;  /* 0x00000057dc00720c */ /* 0x002fca0004fa1270 */
[----:B------:R-:W1:Y:S01]  /*268e0*/  LDC R83, c[0x0][0x22c] ;  /* 0x00008b00ff537b82 */ /* 0x000e620000000800 */
[----:B------:R-:W-:Y:S01]  /*268f0*/  PRMT R0, R24, 0x7632, R0 ;  /* 0x0000763218007816 */ /* 0x000fe20000000000 */
[----:B0-----:R-:W-:-:S04]  /*26900*/  IMAD.WIDE R76, R81, 0x2, R246 ;  /* 0x00000002514c7825 */ /* 0x001fc800078e02f6 */
[----:B------:R-:W-:Y:S02]  /*26910*/  IMAD.IADD R81, R81, 0x1, R36 ;  /* 0x0000000151517824 */ /* 0x000fe400078e0224 */
[----:B------:R-:W0:Y:S01]  /*26920*/  LDC R87, c[0x0][0x228] ;  /* 0x00008a00ff577b82 */ /* 0x000e220000000800 */
[----:B------:R3:W-:Y:S01]  /*26930*/  @P6 STG.E.U16 desc[UR60][R76.64], R0 ;  /* 0x000000004c006986 */ /* 0x0007e2000c10153c */
[----:B------:R-:W-:Y:S01]  /*26940*/  IMAD.WIDE R72, R81, 0x2, R2 ;  /* 0x0000000251487825 */ /* 0x000fe200078e0202 */
[----:B--2---:R-:W-:-:S05]  /*26950*/  ISETP.LT.AND P6, PT, R223, R28, !P1 ;  /* 0x0000001cdf00720c */ /* 0x004fca0004fc1270 */
[----:B------:R-:W2:Y:S01]  /*26960*/  LDC R24, c[0x0][0x248] ;  /* 0x00009200ff187b82 */ /* 0x000ea20000000800 */
[----:B------:R0:W-:Y:S01]  /*26970*/  @P5 STG.E.U16 desc[UR60][R72.64], R37 ;  /* 0x0000002548005986 */ /* 0x0001e2000c10153c */
[----:B----4-:R-:W-:-:S06]  /*26980*/  ISETP.LT.AND P5, PT, R222, R85, !P1 ;  /* 0x00000055de00720c */ /* 0x010fcc0004fa1270 */
[----:B------:R-:W4:Y:S01]  /*26990*/  LDC R28, c[0x0][0x228] ;  /* 0x00008a00ff1c7b82 */ /* 0x000f220000000800 */
[----:B------:R-:W-:Y:S01]  /*269a0*/  PRMT R36, R37, 0x7632, R36 ;  /* 0x0000763225247816 */ /* 0x000fe20000000024 */
[----:B------:R-:W-:Y:S01]  /*269b0*/  IMAD.WIDE R78, R81, 0x2, R218 ;  /* 0x00000002514e7825 */ /* 0x000fe200078e02da */
[----:B---3--:R-:W-:-:S03]  /*269c0*/  ISETP.LT.AND P1, PT, R221, R32, !P1 ;  /* 0x00000020dd00720c */ /* 0x008fc60004f21270 */
[----:B------:R-:W-:Y:S02]  /*269d0*/  VIADD R0, R217, 0x1b ;  /* 0x0000001bd9007836 */ /* 0x000fe40000000000 */
[----:B------:R-:W3:Y:S01]  /*269e0*/  LDC R85, c[0x0][0x228] ;  /* 0x00008a00ff557b82 */ /* 0x000ee20000000800 */
[----:B------:R-:W-:Y:S01]  /*269f0*/  IMAD.WIDE R74, R81, 0x2, R244 ;  /* 0x00000002514a7825 */ /* 0x000fe200078e02f4 */
[----:B------:R0:W-:Y:S01]  /*26a00*/  @P6 STG.E.U16 desc[UR60][R78.64], R36 ;  /* 0x000000244e006986 */ /* 0x0001e2000c10153c */
[----:B-1----:R-:W-:-:S03]  /*26a10*/  ISETP.GE.AND P6, PT, R0, R83, PT ;  /* 0x000000530000720c */ /* 0x002fc60003fc6270 */
[----:B------:R-:W-:Y:S01]  /*26a20*/  @P5 STG.E.U16 desc[UR60][R74.64], R29 ;  /* 0x0000001d4a005986 */ /* 0x000fe2000c10153c */
[----:B0-----:R-:W-:Y:S01]  /*26a30*/  ISETP.LT.AND P5, PT, R220, R87, !P6 ;  /* 0x00000057dc00720c */ /* 0x001fe200077a1270 */
[----:B------:R-:W0:Y:S01]  /*26a40*/  LDC R32, c[0x0][0x228] ;  /* 0x00008a00ff207b82 */ /* 0x000e220000000800 */
[----:B------:R-:W-:Y:S01]  /*26a50*/  PRMT R73, R29, 0x7632, R73 ;  /* 0x000076321d497816 */ /* 0x000fe20000000049 */
[----:B------:R-:W-:-:S06]  /*26a60*/  IMAD.WIDE R36, R81, 0x2, R246 ;  /* 0x0000000251247825 */ /* 0x000fcc00078e02f6 */
[----:B------:R-:W1:Y:S01]  /*26a70*/  LDC R77, c[0x0][0x22c] ;  /* 0x00008b00ff4d7b82 */ /* 0x000e620000000800 */
[----:B--2---:R-:W-:Y:S01]  /*26a80*/  IMAD.IADD R81, R81, 0x1, R24 ;  /* 0x0000000151517824 */ /* 0x004fe200078e0218 */
[----:B------:R2:W-:Y:S01]  /*26a90*/  @P1 STG.E.U16 desc[UR60][R36.64], R73 ;  /* 0x0000004924001986 */ /* 0x0005e2000c10153c */
[----:B----4-:R-:W-:-:S05]  /*26aa0*/  ISETP.LT.AND P1, PT, R223, R28, !P6 ;  /* 0x0000001cdf00720c */ /* 0x010fca0007721270 */
[----:B------:R-:W4:Y:S01]  /*26ab0*/  LDC R79, c[0x0][0x228] ;  /* 0x00008a00ff4f7b82 */ /* 0x000f220000000800 */
[----:B--2---:R-:W-:-:S07]  /*26ac0*/  IMAD.WIDE R72, R81, 0x2, R2 ;  /* 0x0000000251487825 */ /* 0x004fce00078e0202 */
[----:B------:R-:W2:Y:S01]  /*26ad0*/  LDC R24, c[0x0][0x248] ;  /* 0x00009200ff187b82 */ /* 0x000ea20000000800 */
[----:B------:R-:W-:Y:S01]  /*26ae0*/  PRMT R37, R33, 0x7632, R37 ;  /* 0x0000763221257816 */ /* 0x000fe20000000025 */
[----:B------:R-:W-:Y:S01]  /*26af0*/  @P5 STG.E.U16 desc[UR60][R72.64], R33 ;  /* 0x0000002148005986 */ /* 0x000fe2000c10153c */
[----:B---3--:R-:W-:Y:S01]  /*26b00*/  ISETP.LT.AND P5, PT, R222, R85, !P6 ;  /* 0x00000055de00720c */ /* 0x008fe200077a1270 */
[----:B------:R-:W-:-:S04]  /*26b10*/  IMAD.WIDE R28, R81, 0x2, R218 ;  /* 0x00000002511c7825 */ /* 0x000fc800078e02da */
[----:B------:R-:W3:Y:S01]  /*26b20*/  LDC R74, c[0x0][0x228] ;  /* 0x00008a00ff4a7b82 */ /* 0x000ee20000000800 */
[----:B------:R-:W-:Y:S01]  /*26b30*/  VIADD R0, R217, 0x1c ;  /* 0x0000001cd9007836 */ /* 0x000fe20000000000 */
[----:B------:R1:W-:Y:S06]  /*26b40*/  @P1 STG.E.U16 desc[UR60][R28.64], R37 ;  /* 0x000000251c001986 */ /* 0x0003ec000c10153c */
[----:B------:R-:W3:Y:S01]  /*26b50*/  LDC R83, c[0x0][0x228] ;  /* 0x00008a00ff537b82 */ /* 0x000ee20000000800 */
[----:B0-----:R-:W-:Y:S02]  /*26b60*/  ISETP.LT.AND P6, PT, R221, R32, !P6 ;  /* 0x00000020dd00720c */ /* 0x001fe400077c1270 */
[----:B-1----:R-:W-:Y:S01]  /*26b70*/  ISETP.GE.AND P1, PT, R0, R77, PT ;  /* 0x0000004d0000720c */ /* 0x002fe20003f26270 */
[----:B------:R-:W-:-:S04]  /*26b80*/  IMAD.WIDE R36, R81, 0x2, R244 ;  /* 0x0000000251247825 */ /* 0x000fc800078e02f4 */
[----:B------:R-:W0:Y:S01]  /*26b90*/  LDC R76, c[0x0][0x228] ;  /* 0x00008a00ff4c7b82 */ /* 0x000e220000000800 */
[----:B------:R1:W-:Y:S01]  /*26ba0*/  @P5 STG.E.U16 desc[UR60][R36.64], R25 ;  /* 0x0000001924005986 */ /* 0x0003e2000c10153c */
[----:B----4-:R-:W-:-:S06]  /*26bb0*/  ISETP.LT.AND P5, PT, R220, R79, !P1 ;  /* 0x0000004fdc00720c */ /* 0x010fcc0004fa1270 */
[----:B------:R-:W4:Y:S01]  /*26bc0*/  LDC R75, c[0x0][0x22c] ;  /* 0x00008b00ff4b7b82 */ /* 0x000f220000000800 */
[----:B------:R-:W-:Y:S01]  /*26bd0*/  PRMT R78, R25, 0x7632, R78 ;  /* 0x00007632194e7816 */ /* 0x000fe2000000004e */
[C---:B--2---:R-:W-:Y:S02]  /*26be0*/  IMAD.IADD R73, R81.reuse, 0x1, R24 ;  /* 0x0000000151497824 */ /* 0x044fe400078e0218 */
[----:B------:R-:W-:-:S04]  /*26bf0*/  IMAD.WIDE R32, R81, 0x2, R246 ;  /* 0x0000000251207825 */ /* 0x000fc800078e02f6 */
[----:B------:R-:W2:Y:S01]  /*26c00*/  LDC R77, c[0x0][0x228] ;  /* 0x00008a00ff4d7b82 */ /* 0x000ea20000000800 */
[----:B------:R-:W-:Y:S01]  /*26c10*/  IMAD.WIDE R28, R73, 0x2, R2 ;  /* 0x00000002491c7825 */ /* 0x000fe200078e0202 */
[----:B------:R-:W-:Y:S01]  /*26c20*/  @P6 STG.E.U16 desc[UR60][R32.64], R78 ;  /* 0x0000004e20006986 */ /* 0x000fe2000c10153c */
[----:B---3--:R-:W-:-:S05]  /*26c30*/  ISETP.LT.AND P6, PT, R223, R74, !P1 ;  /* 0x0000004adf00720c */ /* 0x008fca0004fc1270 */
[----:B------:R-:W3:Y:S01]  /*26c40*/  LDC R72, c[0x0][0x248] ;  /* 0x00009200ff487b82 */ /* 0x000ee20000000800 */
[----:B------:R0:W-:Y:S01]  /*26c50*/  @P5 STG.E.U16 desc[UR60][R28.64], R38 ;  /* 0x000000261c005986 */ /* 0x0001e2000c10153c */
[----:B------:R-:W-:-:S06]  /*26c60*/  ISETP.LT.AND P5, PT, R222, R83, !P1 ;  /* 0x00000053de00720c */ /* 0x000fcc0004fa1270 */
[----:B-1----:R-:W1:Y:S01]  /*26c70*/  LDC R36, c[0x0][0x228] ;  /* 0x00008a00ff247b82 */ /* 0x002e620000000800 */
[----:B------:R-:W-:Y:S01]  /*26c80*/  IMAD.WIDE R24, R73, 0x2, R218 ;  /* 0x0000000249187825 */ /* 0x000fe200078e02da */
[----:B0-----:R-:W-:Y:S02]  /*26c90*/  ISETP.LT.AND P1, PT, R221, R76, !P1 ;  /* 0x0000004cdd00720c */ /* 0x001fe40004f21270 */
[----:B------:R-:W-:Y:S01]  /*26ca0*/  PRMT R29, R38, 0x7632, R29 ;  /* 0x00007632261d7816 */ /* 0x000fe2000000001d */
[----:B------:R-:W-:-:S03]  /*26cb0*/  VIADD R0, R217, 0x1d ;  /* 0x0000001dd9007836 */ /* 0x000fc60000000000 */
[----:B------:R-:W0:Y:S01]  /*26cc0*/  LDC R79, c[0x0][0x228] ;  /* 0x00008a00ff4f7b82 */ /* 0x000e220000000800 */
[----:B------:R-:W-:Y:S01]  /*26cd0*/  IMAD.WIDE R32, R73, 0x2, R244 ;  /* 0x0000000249207825 */ /* 0x000fe200078e02f4 */
[----:B------:R2:W-:Y:S01]  /*26ce0*/  @P6 STG.E.U16 desc[UR60][R24.64], R29 ;  /* 0x0000001d18006986 */ /* 0x0005e2000c10153c */
[----:B----4-:R-:W-:-:S03]  /*26cf0*/  ISETP.GE.AND P6, PT, R0, R75, PT ;  /* 0x0000004b0000720c */ /* 0x010fc60003fc6270 */
[----:B------:R4:W-:Y:S02]  /*26d00*/  @P5 STG.E.U16 desc[UR60][R32.64], R30 ;  /* 0x0000001e20005986 */ /* 0x0009e4000c10153c */
[----:B------:R-:W0:Y:S01]  /*26d10*/  LDC R38, c[0x0][0x228] ;  /* 0x00008a00ff267b82 */ /* 0x000e220000000800 */
[----:B--2---:R-:W-:Y:S02]  /*26d20*/  ISETP.LT.AND P5, PT, R220, R77, !P6 ;  /* 0x0000004ddc00720c */ /* 0x004fe400077a1270 */
[----:B------:R-:W-:Y:S01]  /*26d30*/  PRMT R0, R30, 0x7632, R0 ;  /* 0x000076321e007816 */ /* 0x000fe20000000000 */
[----:B------:R-:W-:-:S04]  /*26d40*/  IMAD.WIDE R28, R73, 0x2, R246 ;  /* 0x00000002491c7825 */ /* 0x000fc800078e02f6 */
[----:B------:R-:W2:Y:S01]  /*26d50*/  LDC R75, c[0x0][0x22c] ;  /* 0x00008b00ff4b7b82 */ /* 0x000ea20000000800 */
[----:B---3--:R-:W-:Y:S01]  /*26d60*/  IMAD.IADD R73, R73, 0x1, R72 ;  /* 0x0000000149497824 */ /* 0x008fe200078e0248 */
[----:B------:R3:W-:Y:S01]  /*26d70*/  @P1 STG.E.U16 desc[UR60][R28.64], R0 ;  /* 0x000000001c001986 */ /* 0x0007e2000c10153c */
[----:B-1----:R-:W-:-:S05]  /*26d80*/  ISETP.LT.AND P1, PT, R223, R36, !P6 ;  /* 0x00000024df00720c */ /* 0x002fca0007721270 */
[----:B------:R-:W1:Y:S01]  /*26d90*/  LDC R77, c[0x0][0x228] ;  /* 0x00008a00ff4d7b82 */ /* 0x000e620000000800 */
[----:B------:R-:W-:-:S07]  /*26da0*/  IMAD.WIDE R36, R73, 0x2, R2 ;  /* 0x0000000249247825 */ /* 0x000fce00078e0202 */
[----:B----4-:R-:W4:Y:S01]  /*26db0*/  LDC R30, c[0x0][0x248] ;  /* 0x00009200ff1e7b82 */ /* 0x010f220000000800 */
[----:B------:R-:W-:Y:S01]  /*26dc0*/  @P5 STG.E.U16 desc[UR60][R36.64], R34 ;  /* 0x0000002224005986 */ /* 0x000fe2000c10153c */
[----:B0-----:R-:W-:Y:S01]  /*26dd0*/  ISETP.LT.AND P5, PT, R222, R79, !P6 ;  /* 0x0000004fde00720c */ /* 0x001fe200077a1270 */
[----:B------:R-:W-:Y:S01]  /*26de0*/  IMAD.WIDE R32, R73, 0x2, R218 ;  /* 0x0000000249207825 */ /* 0x000fe200078e02da */
[----:B------:R-:W-:-:S04]  /*26df0*/  PRMT R25, R34, 0x7632, R25 ;  /* 0x0000763222197816 */ /* 0x000fc80000000019 */
[----:B------:R-:W0:Y:S01]  /*26e00*/  LDC R72, c[0x0][0x228] ;  /* 0x00008a00ff487b82 */ /* 0x000e220000000800 */
[----:B---3--:R-:W-:Y:S01]  /*26e10*/  VIADD R0, R217, 0x1e ;  /* 0x0000001ed9007836 */ /* 0x008fe20000000000 */
[----:B------:R3:W-:Y:S01]  /*26e20*/  @P1 STG.E.U16 desc[UR60][R32.64], R25 ;  /* 0x0000001920001986 */ /* 0x0007e2000c10153c */
[----:B------:R-:W-:-:S05]  /*26e30*/  ISETP.LT.AND P6, PT, R221, R38, !P6 ;  /* 0x00000026dd00720c */ /* 0x000fca00077c1270 */
[----:B------:R-:W0:Y:S01]  /*26e40*/  LDC R79, c[0x0][0x228] ;  /* 0x00008a00ff4f7b82 */ /* 0x000e220000000800 */
[----:B--2---:R-:W-:Y:S01]  /*26e50*/  ISETP.GE.AND P1, PT, R0, R75, PT ;  /* 0x0000004b0000720c */ /* 0x004fe20003f26270 */
[----:B---3--:R-:W-:-:S06]  /*26e60*/  IMAD.WIDE R24, R73, 0x2, R244 ;  /* 0x0000000249187825 */ /* 0x008fcc00078e02f4 */
[----:B------:R-:W2:Y:S01]  /*26e70*/  LDC R34, c[0x0][0x228] ;  /* 0x00008a00ff227b82 */ /* 0x000ea20000000800 */
[----:B------:R-:W-:Y:S01]  /*26e80*/  @P5 STG.E.U16 desc[UR60][R24.64], R26 ;  /* 0x0000001a18005986 */ /* 0x000fe2000c10153c */
[----:B-1----:R-:W-:Y:S01]  /*26e90*/  ISETP.LT.AND P5, PT, R220, R77, !P1 ;  /* 0x0000004ddc00720c */ /* 0x002fe20004fa1270 */
[----:B------:R-:W-:Y:S01]  /*26ea0*/  IMAD.WIDE R28, R73, 0x2, R246 ;  /* 0x00000002491c7825 */ /* 0x000fe200078e02f6 */
[----:B------:R-:W-:-:S04]  /*26eb0*/  PRMT R33, R26, 0x7632, R33 ;  /* 0x000076321a217816 */ /* 0x000fc80000000021 */
[----:B------:R-:W1:Y:S01]  /*26ec0*/  LDC R37, c[0x0][0x22c] ;  /* 0x00008b00ff257b82 */ /* 0x000e620000000800 */
[----:B----4-:R-:W-:Y:S01]  /*26ed0*/  IMAD.IADD R73, R73, 0x1, R30 ;  /* 0x0000000149497824 */ /* 0x010fe200078e021e */
[----:B------:R3:W-:Y:S01]  /*26ee0*/  @P6 STG.E.U16 desc[UR60][R28.64], R33 ;  /* 0x000000211c006986 */ /* 0x0007e2000c10153c */
[----:B0-----:R-:W-:-:S05]  /*26ef0*/  ISETP.LT.AND P6, PT, R223, R72, !P1 ;  /* 0x00000048df00720c */ /* 0x001fca0004fc1270 */
[----:B------:R-:W0:Y:S01]  /*26f00*/  LDC R75, c[0x0][0x228] ;  /* 0x00008a00ff4b7b82 */ /* 0x000e220000000800 */
[----:B---3--:R-:W-:-:S07]  /*26f10*/  IMAD.WIDE R32, R73, 0x2, R2 ;  /* 0x0000000249207825 */ /* 0x008fce00078e0202 */
[----:B------:R-:W3:Y:S01]  /*26f20*/  LDC R26, c[0x0][0x248] ;  /* 0x00009200ff1a7b82 */ /* 0x000ee20000000800 */
[----:B------:R-:W-:Y:S01]  /*26f30*/  PRMT R29, R39, 0x7632, R29 ;  /* 0x00007632271d7816 */ /* 0x000fe2000000001d */
[----:B------:R4:W-:Y:S01]  /*26f40*/  @P5 STG.E.U16 desc[UR60][R32.64], R39 ;  /* 0x0000002720005986 */ /* 0x0009e2000c10153c */
[----:B------:R-:W-:-:S05]  /*26f50*/  ISETP.LT.AND P5, PT, R222, R79, !P1 ;  /* 0x0000004fde00720c */ /* 0x000fca0004fa1270 */
[----:B------:R-:W3:Y:S01]  /*26f60*/  LDC R30, c[0x0][0x228] ;  /* 0x00008a00ff1e7b82 */ /* 0x000ee20000000800 */
[----:B------:R-:W-:Y:S01]  /*26f70*/  IMAD.WIDE R24, R73, 0x2, R218 ;  /* 0x0000000249187825 */ /* 0x000fe200078e02da */
[----:B--2---:R-:W-:-:S03]  /*26f80*/  ISETP.LT.AND P1, PT, R221, R34, !P1 ;  /* 0x00000022dd00720c */ /* 0x004fc60004f21270 */
[----:B------:R-:W-:-:S03]  /*26f90*/  VIADD R0, R217, 0x1f ;  /* 0x0000001fd9007836 */ /* 0x000fc60000000000 */
[----:B------:R-:W2:Y:S01]  /*26fa0*/  LDC R77, c[0x0][0x228] ;  /* 0x00008a00ff4d7b82 */ /* 0x000ea20000000800 */
[----:B------:R4:W-:Y:S01]  /*26fb0*/  @P6 STG.E.U16 desc[UR60][R24.64], R29 ;  /* 0x0000001d18006986 */ /* 0x0009e2000c10153c */
[----:B-1----:R-:W-:Y:S01]  /*26fc0*/  ISETP.GE.AND P6, PT, R0, R37, PT ;  /* 0x000000250000720c */ /* 0x002fe20003fc6270 */
[----:B----4-:R-:W-:-:S05]  /*26fd0*/  IMAD.WIDE R32, R73, 0x2, R246 ;  /* 0x0000000249207825 */ /* 0x010fca00078e02f6 */
[----:B------:R-:W1:Y:S01]  /*26fe0*/  LDC R34, c[0x0][0x228] ;  /* 0x00008a00ff227b82 */ /* 0x000e620000000800 */
[----:B------:R-:W-:Y:S01]  /*26ff0*/  IMAD.WIDE R28, R73, 0x2, R244 ;  /* 0x00000002491c7825 */ /* 0x000fe200078e02f4 */
[----:B------:R-:W-:-:S06]  /*27000*/  PRMT R25, R31, 0x7632, R25 ;  /* 0x000076321f197816 */ /* 0x000fcc0000000019 */
[----:B------:R-:W4:Y:S01]  /*27010*/  LDC R37, c[0x0][0x22c] ;  /* 0x00008b00ff257b82 */ /* 0x000f220000000800 */
[----:B------:R-:W-:Y:S01]  /*27020*/  @P5 STG.E.U16 desc[UR60][R28.64], R31 ;  /* 0x0000001f1c005986 */ /* 0x000fe2000c10153c */
[----:B0-----:R-:W-:Y:S01]  /*27030*/  ISETP.LT.AND P5, PT, R220, R75, !P6 ;  /* 0x0000004bdc00720c */ /* 0x001fe200077a1270 */
[----:B---3--:R-:W-:-:S05]  /*27040*/  IMAD.IADD R73, R73, 0x1, R26 ;  /* 0x0000000149497824 */ /* 0x008fca00078e021a */
[----:B------:R-:W0:Y:S01]  /*27050*/  LDC R39, c[0x0][0x228] ;  /* 0x00008a00ff277b82 */ /* 0x000e220000000800 */
[----:B------:R3:W-:Y:S01]  /*27060*/  @P1 STG.E.U16 desc[UR60][R32.64], R25 ;  /* 0x0000001920001986 */ /* 0x0007e2000c10153c */
[----:B------:R-:W-:-:S06]  /*27070*/  ISETP.LT.AND P1, PT, R223, R30, !P6 ;  /* 0x0000001edf00720c */ /* 0x000fcc0007721270 */
[----:B------:R-:W0:Y:S01]  /*27080*/  LDC R26, c[0x0][0x248] ;  /* 0x00009200ff1a7b82 */ /* 0x000e220000000800 */
[----:B---3--:R-:W-:-:S07]  /*27090*/  IMAD.WIDE R24, R73, 0x2, R2 ;  /* 0x0000000249187825 */ /* 0x008fce00078e0202 */
[----:B------:R-:W3:Y:S01]  /*270a0*/  LDC R36, c[0x0][0x228] ;  /* 0x00008a00ff247b82 */ /* 0x000ee20000000800 */
[----:B------:R-:W-:Y:S01]  /*270b0*/  @P5 STG.E.U16 desc[UR60][R24.64], R35 ;  /* 0x0000002318005986 */ /* 0x000fe2000c10153c */
[----:B--2---:R-:W-:Y:S01]  /*270c0*/  ISETP.LT.AND P5, PT, R222, R77, !P6 ;  /* 0x0000004dde00720c */ /* 0x004fe200077a1270 */
[----:B------:R-:W-:Y:S01]  /*270d0*/  IMAD.WIDE R28, R73, 0x2, R218 ;  /* 0x00000002491c7825 */ /* 0x000fe200078e02da */
[----:B------:R-:W-:-:S04]  /*270e0*/  PRMT R31, R35, 0x7632, R31 ;  /* 0x00007632231f7816 */ /* 0x000fc8000000001f */
[----:B------:R-:W2:Y:S01]  /*270f0*/  LDC R75, c[0x0][0x228] ;  /* 0x00008a00ff4b7b82 */ /* 0x000ea20000000800 */
[----:B------:R-:W-:Y:S01]  /*27100*/  VIADD R0, R217, 0x20 ;  /* 0x00000020d9007836 */ /* 0x000fe20000000000 */
[----:B------:R4:W-:Y:S01]  /*27110*/  @P1 STG.E.U16 desc[UR60][R28.64], R31 ;  /* 0x0000001f1c001986 */ /* 0x0009e2000c10153c */
[----:B-1----:R-:W-:-:S03]  /*27120*/  ISETP.LT.AND P6, PT, R221, R34, !P6 ;  /* 0x00000022dd00720c */ /* 0x002fc600077c1270 */
[----:B----4-:R-:W-:Y:S02]  /*27130*/  ISETP.GE.AND P1, PT, R0, R37, PT ;  /* 0x000000250000720c */ /* 0x010fe40003f26270 */
[----:B------:R-:W1:Y:S01]  /*27140*/  LDC R34, c[0x0][0x228] ;  /* 0x00008a00ff227b82 */ /* 0x000e620000000800 */
[----:B------:R-:W-:-:S07]  /*27150*/  IMAD.WIDE R30, R73, 0x2, R244 ;  /* 0x00000002491e7825 */ /* 0x000fce00078e02f4 */
[----:B------:R-:W4:Y:S01]  /*27160*/  LDC R33, c[0x0][0x22c] ;  /* 0x00008b00ff217b82 */ /* 0x000f220000000800 */
[----:B------:R-:W-:Y:S01]  /*27170*/  @P5 STG.E.U16 desc[UR60][R30.64], R27 ;  /* 0x0000001b1e005986 */ /* 0x000fe2000c10153c */
[----:B0-----:R-:W-:Y:S01]  /*27180*/  ISETP.LT.AND P5, PT, R220, R39, !P1 ;  /* 0x00000027dc00720c */ /* 0x001fe20004fa1270 */
[----:B------:R-:W-:Y:S01]  /*27190*/  IMAD.WIDE R24, R73, 0x2, R246 ;  /* 0x0000000249187825 */ /* 0x000fe200078e02f6 */
[----:B------:R-:W-:-:S04]  /*271a0*/  PRMT R29, R27, 0x7632, R29 ;  /* 0x000076321b1d7816 */ /* 0x000fc8000000001d */
[----:B------:R-:W0:Y:S01]  /*271b0*/  LDC R35, c[0x0][0x228] ;  /* 0x00008a00ff237b82 */ /* 0x000e220000000800 */
[----:B------:R-:W-:Y:S01]  /*271c0*/  IMAD.IADD R73, R73, 0x1, R26 ;  /* 0x0000000149497824 */ /* 0x000fe200078e021a */
[----:B------:R2:W-:Y:S01]  /*271d0*/  @P6 STG.E.U16 desc[UR60][R24.64], R29 ;  /* 0x0000001d18006986 */ /* 0x0005e2000c10153c */
[----:B---3--:R-:W-:-:S05]  /*271e0*/  ISETP.LT.AND P6, PT, R223, R36, !P1 ;  /* 0x00000024df00720c */ /* 0x008fca0004fc1270 */
[----:B------:R-:W3:Y:S01]  /*271f0*/  LDC R32, c[0x0][0x248] ;  /* 0x00009200ff207b82 */ /* 0x000ee20000000800 */
[----:B--2---:R-:W-:-:S07]  /*27200*/  IMAD.WIDE R28, R73, 0x2, R2 ;  /* 0x00000002491c7825 */ /* 0x004fce00078e0202 */
[----:B------:R-:W2:Y:S01]  /*27210*/  LDC R36, c[0x0][0x228] ;  /* 0x00008a00ff247b82 */ /* 0x000ea20000000800 */
[----:B------:R-:W-:Y:S01]  /*27220*/  PRMT R25, R68, 0x7632, R25 ;  /* 0x0000763244197816 */ /* 0x000fe20000000019 */
[----:B------:R-:W-:Y:S01]  /*27230*/  @P5 STG.E.U16 desc[UR60][R28.64], R68 ;  /* 0x000000441c005986 */ /* 0x000fe2000c10153c */
[----:B------:R-:W-:Y:S01]  /*27240*/  ISETP.LT.AND P5, PT, R222, R75, !P1 ;  /* 0x0000004bde00720c */ /* 0x000fe20004fa1270 */
[----:B------:R-:W-:-:S04]  /*27250*/  IMAD.WIDE R26, R73, 0x2, R218 ;  /* 0x00000002491a7825 */ /* 0x000fc800078e02da */
[----:B------:R-:W2:Y:S01]  /*27260*/  LDC R37, c[0x0][0x228] ;  /* 0x00008a00ff257b82 */ /* 0x000ea20000000800 */
[----:B------:R-:W-:Y:S01]  /*27270*/  VIADD R0, R217, 0x21 ;  /* 0x00000021d9007836 */ /* 0x000fe20000000000 */
[----:B------:R0:W-:Y:S01]  /*27280*/  @P6 STG.E.U16 desc[UR60][R26.64], R25 ;  /* 0x000000191a006986 */ /* 0x0001e2000c10153c */
[----:B-1----:R-:W-:-:S03]  /*27290*/  ISETP.LT.AND P1, PT, R221, R34, !P1 ;  /* 0x00000022dd00720c */ /* 0x002fc60004f21270 */
[----:B----4-:R-:W-:Y:S02]  /*272a0*/  ISETP.GE.AND P6, PT, R0, R33, PT ;  /* 0x000000210000720c */ /* 0x010fe40003fc6270 */
[----:B------:R-:W1:Y:S01]  /*272b0*/  LDC R34, c[0x0][0x228] ;  /* 0x00008a00ff227b82 */ /* 0x000e620000000800 */
[----:B0-----:R-:W-:-:S07]  /*272c0*/  IMAD.WIDE R24, R73, 0x2, R244 ;  /* 0x0000000249187825 */ /* 0x001fce00078e02f4 */
[----:B------:R-:W0:Y:S01]  /*272d0*/  LDC R33, c[0x0][0x22c] ;  /* 0x00008b00ff217b82 */ /* 0x000e220000000800 */
[----:B------:R4:W-:Y:S01]  /*272e0*/  @P5 STG.E.U16 desc[UR60][R24.64], R40 ;  /* 0x0000002818005986 */ /* 0x0009e2000c10153c */
[----:B------:R-:W-:Y:S01]  /*272f0*/  ISETP.LT.AND P5, PT, R220, R35, !P6 ;  /* 0x00000023dc00720c */ /* 0x000fe200077a1270 */
[C---:B---3--:R-:W-:Y:S01]  /*27300*/  IMAD.IADD R31, R73.reuse, 0x1, R32 ;  /* 0x00000001491f7824 */ /* 0x048fe200078e0220 */
[----:B------:R-:W-:Y:S01]  /*27310*/  PRMT R38, R40, 0x7632, R38 ;  /* 0x0000763228267816 */ /* 0x000fe20000000026 */
[----:B------:R-:W-:-:S03]  /*27320*/  IMAD.WIDE R28, R73, 0x2, R246 ;  /* 0x00000002491c7825 */ /* 0x000fc600078e02f6 */
[----:B------:R-:W3:Y:S01]  /*27330*/  LDC R35, c[0x0][0x228] ;  /* 0x00008a00ff237b82 */ /* 0x000ee20000000800 */
[----:B------:R-:W-:Y:S01]  /*27340*/  IMAD.WIDE R26, R31, 0x2, R2 ;  /* 0x000000021f1a7825 */ /* 0x000fe200078e0202 */
[----:B------:R-:W-:Y:S01]  /*27350*/  @P1 STG.E.U16 desc[UR60][R28.64], R38 ;  /* 0x000000261c001986 */ /* 0x000fe2000c10153c */
[----:B--2---:R-:W-:-:S05]  /*27360*/  ISETP.LT.AND P1, PT, R223, R36, !P6 ;  /* 0x00000024df00720c */ /* 0x004fca0007721270 */
[----:B------:R-:W2:Y:S01]  /*27370*/  LDC R30, c[0x0][0x248] ;  /* 0x00009200ff1e7b82 */ /* 0x000ea20000000800 */
[----:B------:R1:W-:Y:S01]  /*27380*/  @P5 STG.E.U16 desc[UR60][R26.64], R60 ;  /* 0x0000003c1a005986 */ /* 0x0003e2000c10153c */
[----:B------:R-:W-:Y:S01]  /*27390*/  ISETP.LT.AND P5, PT, R222, R37, !P6 ;  /* 0x00000025de00720c */ /* 0x000fe200077a1270 */
[----:B----4-:R-:W-:-:S05]  /*273a0*/  IMAD.WIDE R24, R31, 0x2, R218 ;  /* 0x000000021f187825 */ /* 0x010fca00078e02da */
[----:B------:R-:W4:Y:S01]  /*273b0*/  LDC R32, c[0x0][0x228] ;  /* 0x00008a00ff207b82 */ /* 0x000f220000000800 */
[----:B------:R-:W-:Y:S01]  /*273c0*/  VIADD R0, R217, 0x22 ;  /* 0x00000022d9007836 */ /* 0x000fe20000000000 */
[----:B-1----:R-:W-:-:S06]  /*273d0*/  PRMT R27, R60, 0x7632, R27 ;  /* 0x000076323c1b7816 */ /* 0x002fcc000000001b */
[----:B------:R-:W1:Y:S01]  /*273e0*/  LDC R37, c[0x0][0x228] ;  /* 0x00008a00ff257b82 */ /* 0x000e620000000800 */
[----:B------:R-:W-:Y:S01]  /*273f0*/  IMAD.WIDE R28, R31, 0x2, R244 ;  /* 0x000000021f1c7825 */ /* 0x000fe200078e02f4 */
[----:B------:R3:W-:Y:S01]  /*27400*/  @P1 STG.E.U16 desc[UR60][R24.64], R27 ;  /* 0x0000001b18001986 */ /* 0x0007e2000c10153c */
[----:B------:R-:W-:Y:S02]  /*27410*/  ISETP.LT.AND P6, PT, R221, R34, !P6 ;  /* 0x00000022dd00720c */ /* 0x000fe400077c1270 */
[----:B0-----:R-:W-:Y:S01]  /*27420*/  ISETP.GE.AND P1, PT, R0, R33, PT ;  /* 0x000000210000720c */ /* 0x001fe20003f26270 */
[----:B------:R0:W-:Y:S02]  /*27430*/  @P5 STG.E.U16 desc[UR60][R28.64], R64 ;  /* 0x000000401c005986 */ /* 0x0001e4000c10153c */
[----:B------:R-:W0:Y:S01]  /*27440*/  LDC R34, c[0x0][0x228] ;  /* 0x00008a00ff227b82 */ /* 0x000e220000000800 */
[----:B---3--:R-:W-:Y:S02]  /*27450*/  ISETP.LT.AND P5, PT, R220, R35, !P1 ;  /* 0x00000023dc00720c */ /* 0x008fe40004fa1270 */
[----:B------:R-:W-:-:S05]  /*27460*/  PRMT R0, R64, 0x7632, R0 ;  /* 0x0000763240007816 */ /* 0x000fca0000000000 */
[----:B------:R-:W3:Y:S01]  /*27470*/  LDC R33, c[0x0][0x22c] ;  /* 0x00008b00ff217b82 */ /* 0x000ee20000000800 */
[----:B------:R-:W-:-:S04]  /*27480*/  IMAD.WIDE R26, R31, 0x2, R246 ;  /* 0x000000021f1a7825 */ /* 0x000fc800078e02f6 */
[----:B--2---:R-:W-:-:S03]  /*27490*/  IMAD.IADD R31, R31, 0x1, R30 ;  /* 0x000000011f1f7824 */ /* 0x004fc600078e021e */
[----:B------:R-:W2:Y:S01]  /*274a0*/  LDC R35, c[0x0][0x228] ;  /* 0x00008a00ff237b82 */ /* 0x000ea20000000800 */
[----:B------:R-:W-:Y:S01]  /*274b0*/  IMAD.WIDE R24, R31, 0x2, R2 ;  /* 0x000000021f187825 */ /* 0x000fe200078e0202 */
[----:B------:R-:W-:Y:S01]  /*274c0*/  @P6 STG.E.U16 desc[UR60][R26.64], R0 ;  /* 0x000000001a006986 */ /* 0x000fe2000c10153c */
[----:B----4-:R-:W-:-:S05]  /*274d0*/  ISETP.LT.AND P6, PT, R223, R32, !P1 ;  /* 0x00000020df00720c */ /* 0x010fca0004fc1270 */
[----:B------:R-:W4:Y:S01]  /*274e0*/  LDC R30, c[0x0][0x248] ;  /* 0x00009200ff1e7b82 */ /* 0x000f220000000800 */
[----:B------:R0:W-:Y:S01]  /*274f0*/  @P5 STG.E.U16 desc[UR60][R24.64], R69 ;  /* 0x0000004518005986 */ /* 0x0001e2000c10153c */
[----:B-1----:R-:W-:-:S06]  /*27500*/  ISETP.LT.AND P5, PT, R222, R37, !P1 ;  /* 0x00000025de00720c */ /* 0x002fcc0004fa1270 */
[----:B------:R-:W1:Y:S01]  /*27510*/  LDC R32, c[0x0][0x228] ;  /* 0x00008a00ff207b82 */ /* 0x000e620000000800 */
[----:B0-----:R-:W-:Y:S01]  /*27520*/  IMAD.WIDE R28, R31, 0x2, R218 ;  /* 0x000000021f1c7825 */ /* 0x001fe200078e02da */
[----:B------:R-:W-:-:S03]  /*27530*/  PRMT R25, R69, 0x7632, R25 ;  /* 0x0000763245197816 */ /* 0x000fc60000000019 */
[----:B------:R-:W-:-:S03]  /*27540*/  VIADD R0, R217, 0x23 ;  /* 0x00000023d9007836 */ /* 0x000fc60000000000 */
[----:B------:R-:W0:Y:S01]  /*27550*/  LDC R37, c[0x0][0x228] ;  /* 0x00008a00ff257b82 */ /* 0x000e220000000800 */
[----:B------:R-:W-:Y:S01]  /*27560*/  IMAD.WIDE R26, R31, 0x2, R244 ;  /* 0x000000021f1a7825 */ /* 0x000fe200078e02f4 */
[----:B------:R-:W-:Y:S01]  /*27570*/  ISETP.LT.AND P1, PT, R221, R34, !P1 ;  /* 0x00000022dd00720c */ /* 0x000fe20004f21270 */
[----:B------:R2:W-:Y:S01]  /*27580*/  @P6 STG.E.U16 desc[UR60][R28.64], R25 ;  /* 0x000000191c006986 */ /* 0x0005e2000c10153c */
[----:B---3--:R-:W-:-:S03]  /*27590*/  ISETP.GE.AND P6, PT, R0, R33, PT ;  /* 0x000000210000720c */ /* 0x008fc60003fc6270 */
[----:B------:R3:W-:Y:S01]  /*275a0*/  @P5 STG.E.U16 desc[UR60][R26.64], R41 ;  /* 0x000000291a005986 */ /* 0x0007e2000c10153c */
[----:B--2---:R-:W-:Y:S01]  /*275b0*/  ISETP.LT.AND P5, PT, R220, R35, !P6 ;  /* 0x00000023dc00720c */ /* 0x004fe200077a1270 */
[----:B------:R-:W2:Y:S01]  /*275c0*/  LDC R33, c[0x0][0x22c] ;  /* 0x00008b00ff217b82 */ /* 0x000ea20000000800 */
[----:B------:R-:W-:-:S07]  /*275d0*/  IMAD.WIDE R24, R31, 0x2, R246 ;  /* 0x000000021f187825 */ /* 0x000fce00078e02f6 */
[----:B------:R-:W2:Y:S01]  /*275e0*/  LDC R34, c[0x0][0x228] ;  /* 0x00008a00ff227b82 */ /* 0x000ea20000000800 */
[----:B---3--:R-:W-:Y:S01]  /*275f0*/  PRMT R27, R41, 0x7632, R27 ;  /* 0x00007632291b7816 */ /* 0x008fe2000000001b */
[----:B----4-:R-:W-:-:S06]  /*27600*/  IMAD.IADD R31, R31, 0x1, R30 ;  /* 0x000000011f1f7824 */ /* 0x010fcc00078e021e */
[----:B------:R-:W3:Y:S01]  /*27610*/  LDC R35, c[0x0][0x228] ;  /* 0x00008a00ff237b82 */ /* 0x000ee20000000800 */
[----:B------:R4:W-:Y:S01]  /*27620*/  @P1 STG.E.U16 desc[UR60][R24.64], R27 ;  /* 0x0000001b18001986 */ /* 0x0009e2000c10153c */
[----:B------:R-:W-:Y:S01]  /*27630*/  IMAD.WIDE R28, R31, 0x2, R2 ;  /* 0x000000021f1c7825 */ /* 0x000fe200078e0202 */
[----:B-1----:R-:W-:-:S05]  /*27640*/  ISETP.LT.AND P1, PT, R223, R32, !P6 ;  /* 0x00000020df00720c */ /* 0x002fca0007721270 */
[----:B------:R-:W1:Y:S01]  /*27650*/  LDC R30, c[0x0][0x248] ;  /* 0x00009200ff1e7b82 */ /* 0x000e620000000800 */
[----:B------:R-:W-:Y:S01]  /*27660*/  @P5 STG.E.U16 desc[UR60][R28.64], R61 ;  /* 0x0000003d1c005986 */ /* 0x000fe2000c10153c */
[----:B0-----:R-:W-:Y:S02]  /*27670*/  ISETP.LT.AND P5, PT, R222, R37, !P6 ;  /* 0x00000025de00720c */ /* 0x001fe400077a1270 */
[----:B----4-:R-:W-:Y:S01]  /*27680*/  PRMT R25, R61, 0x7632, R25 ;  /* 0x000076323d197816 */ /* 0x010fe20000000019 */
[----:B------:R-:W-:-:S03]  /*27690*/  IMAD.WIDE R26, R31, 0x2, R218 ;  /* 0x000000021f1a7825 */ /* 0x000fc600078e02da */
[----:B------:R-:W0:Y:S01]  /*276a0*/  LDC R32, c[0x0][0x228] ;  /* 0x00008a00ff207b82 */ /* 0x000e220000000800 */
[----:B------:R-:W-:Y:S01]  /*276b0*/  VIADD R0, R217, 0x24 ;  /* 0x00000024d9007836 */ /* 0x000fe20000000000 */
[----:B------:R4:W-:Y:S06]  /*276c0*/  @P1 STG.E.U16 desc[UR60][R26.64], R25 ;  /* 0x000000191a001986 */ /* 0x0009ec000c10153c */
[----:B------:R-:W0:Y:S01]  /*276d0*/  LDC R37, c[0x0][0x228] ;  /* 0x00008a00ff257b82 */ /* 0x000e220000000800 */
[----:B--2---:R-:W-:Y:S02]  /*276e0*/  ISETP.GE.AND P1, PT, R0, R33, PT ;  /* 0x000000210000720c */ /* 0x004fe40003f26270 */
[----:B------:R-:W-:Y:S01]  /*276f0*/  ISETP.LT.AND P6, PT, R221, R34, !P6 ;  /* 0x00000022dd00720c */ /* 0x000fe200077c1270 */
[----:B----4-:R-:W-:-:S04]  /*27700*/  IMAD.WIDE R24, R31, 0x2, R244 ;  /* 0x000000021f187825 */ /* 0x010fc800078e02f4 */
[----:B------:R-:W2:Y:S01]  /*27710*/  LDC R34, c[0x0][0x228] ;  /* 0x00008a00ff227b82 */ /* 0x000ea20000000800 */
[----:B------:R4:W-:Y:S01]  /*27720*/  @P5 STG.E.U16 desc[UR60][R24.64], R65 ;  /* 0x0000004118005986 */ /* 0x0009e2000c10153c */
[----:B---3--:R-:W-:-:S06]  /*27730*/  ISETP.LT.AND P5, PT, R220, R35, !P1 ;  /* 0x00000023dc00720c */ /* 0x008fcc0004fa1270 */
[----:B------:R-:W3:Y:S01]  /*27740*/  LDC R35, c[0x0][0x22c] ;  /* 0x00008b00ff237b82 */ /* 0x000ee20000000800 */
[----:B-1----:R-:W-:Y:S01]  /*27750*/  IMAD.IADD R33, R31, 0x1, R30 ;  /* 0x000000011f217824 */ /* 0x002fe200078e021e */
[----:B------:R-:W-:Y:S01]  /*27760*/  PRMT R36, R65, 0x7632, R36 ;  /* 0x0000763241247816 */ /* 0x000fe20000000024 */
[----:B------:R-:W-:-:S05]  /*27770*/  IMAD.WIDE R28, R31, 0x2, R246 ;  /* 0x000000021f1c7825 */ /* 0x000fca00078e02f6 */
[----:B------:R-:W1:Y:S01]  /*27780*/  LDC R31, c[0x0][0x228] ;  /* 0x00008a00ff1f7b82 */ /* 0x000e620000000800 */
[----:B------:R-:W-:Y:S01]  /*27790*/  IMAD.WIDE R26, R33, 0x2, R2 ;  /* 0x00000002211a7825 */ /* 0x000fe200078e0202 */
[----:B------:R-:W-:Y:S01]  /*277a0*/  @P6 STG.E.U16 desc[UR60][R28.64], R36 ;  /* 0x000000241c006986 */ /* 0x000fe2000c10153c */
[----:B0-----:R-:W-:-:S05]  /*277b0*/  ISETP.LT.AND P6, PT, R223, R32, !P1 ;  /* 0x00000020df00720c */ /* 0x001fca0004fc1270 */
[----:B------:R-:W0:Y:S01]  /*277c0*/  LDC R30, c[0x0][0x248] ;  /* 0x00009200ff1e7b82 */ /* 0x000e220000000800 */
[----:B------:R2:W-:Y:S01]  /*277d0*/  @P5 STG.E.U16 desc[UR60][R26.64], R70 ;  /* 0x000000461a005986 */ /* 0x0005e2000c10153c */
[----:B------:R-:W-:Y:S01]  /*277e0*/  ISETP.LT.AND P5, PT, R222, R37, !P1 ;  /* 0x00000025de00720c */ /* 0x000fe20004fa1270 */
[----:B----4-:R-:W-:-:S05]  /*277f0*/  IMAD.WIDE R24, R33, 0x2, R218 ;  /* 0x0000000221187825 */ /* 0x010fca00078e02da */
[----:B------:R-:W4:Y:S01]  /*27800*/  LDC R32, c[0x0][0x228] ;  /* 0x00008a00ff207b82 */ /* 0x000f220000000800 */
[----:B------:R-:W-:Y:S01]  /*27810*/  VIADD R0, R217, 0x25 ;  /* 0x00000025d9007836 */ /* 0x000fe20000000000 */
[----:B--2---:R-:W-:-:S06]  /*27820*/  PRMT R27, R70, 0x7632, R27 ;  /* 0x00007632461b7816 */ /* 0x004fcc000000001b */
[----:B------:R-:W2:Y:S01]  /*27830*/  LDC R37, c[0x0][0x228] ;  /* 0x00008a00ff257b82 */ /* 0x000ea20000000800 */
[----:B------:R-:W-:Y:S01]  /*27840*/  IMAD.WIDE R28, R33, 0x2, R244 ;  /* 0x00000002211c7825 */ /* 0x000fe200078e02f4 */
[----:B------:R1:W-:Y:S01]  /*27850*/  @P6 STG.E.U16 desc[UR60][R24.64], R27 ;  /* 0x0000001b18006986 */ /* 0x0003e2000c10153c */
[----:B---3--:R-:W-:Y:S02]  /*27860*/  ISETP.GE.AND P6, PT, R0, R35, PT ;  /* 0x000000230000720c */ /* 0x008fe40003fc6270 */
[----:B------:R-:W-:Y:S01]  /*27870*/  ISETP.LT.AND P1, PT, R221, R34, !P1 ;  /* 0x00000022dd00720c */ /* 0x000fe20004f21270 */
[----:B------:R3:W-:Y:S01]  /*27880*/  @P5 STG.E.U16 desc[UR60][R28.64], R42 ;  /* 0x0000002a1c005986 */ /* 0x0007e2000c10153c */
[----:B-1----:R-:W-:Y:S01]  /*27890*/  ISETP.LT.AND P5, PT, R220, R31, !P6 ;  /* 0x0000001fdc00720c */ /* 0x002fe200077a1270 */
[----:B------:R-:W1:Y:S01]  /*278a0*/  LDC R34, c[0x0][0x228] ;  /* 0x00008a00ff227b82 */ /* 0x000e620000000800 */
[----:B------:R-:W-:-:S07]  /*278b0*/  PRMT R0, R42, 0x7632, R0 ;  /* 0x000076322a007816 */ /* 0x000fce0000000000 */
[----:B------:R-:W1:Y:S01]  /*278c0*/  LDC R31, c[0x0][0x22c] ;  /* 0x00008b00ff1f7b82 */ /* 0x000e620000000800 */
[----:B------:R-:W-:-:S04]  /*278d0*/  IMAD.WIDE R26, R33, 0x2, R246 ;  /* 0x00000002211a7825 */ /* 0x000fc800078e02f6 */
[----:B0-----:R-:W-:-:S03]  /*278e0*/  IMAD.IADD R33, R33, 0x1, R30 ;  /* 0x0000000121217824 */ /* 0x001fc600078e021e */
[----:B------:R-:W0:Y:S01]  /*278f0*/  LDC R35, c[0x0][0x228] ;  /* 0x00008a00ff237b82 */ /* 0x000e220000000800 */
[----:B------:R-:W-:Y:S01]  /*27900*/  IMAD.WIDE R24, R33, 0x2, R2 ;  /* 0x0000000221187825 */ /* 0x000fe200078e0202 */
[----:B------:R-:W-:Y:S01]  /*27910*/  @P1 STG.E.U16 desc[UR60][R26.64], R0 ;  /* 0x000000001a001986 */ /* 0x000fe2000c10153c */
[----:B----4-:R-:W-:-:S05]  /*27920*/  ISETP.LT.AND P1, PT, R223, R32, !P6 ;  /* 0x00000020df00720c */ /* 0x010fca0007721270 */
[----:B------:R-:W4:Y:S01]  /*27930*/  LDC R30, c[0x0][0x248] ;  /* 0x00009200ff1e7b82 */ /* 0x000f220000000800 */
[----:B------:R3:W-:Y:S01]  /*27940*/  @P5 STG.E.U16 desc[UR60][R24.64], R62 ;  /* 0x0000003e18005986 */ /* 0x0007e2000c10153c */
[----:B--2---:R-:W-:-:S06]  /*27950*/  ISETP.LT.AND P5, PT, R222, R37, !P6 ;  /* 0x00000025de00720c */ /* 0x004fcc00077a1270 */
[----:B------:R-:W2:Y:S01]  /*27960*/  LDC R32, c[0x0][0x228] ;  /* 0x00008a00ff207b82 */ /* 0x000ea20000000800 */
[----:B---3--:R-:W-:Y:S01]  /*27970*/  IMAD.WIDE R28, R33, 0x2, R218 ;  /* 0x00000002211c7825 */ /* 0x008fe200078e02da */
[----:B------:R-:W-:-:S03]  /*27980*/  PRMT R25, R62, 0x7632, R25 ;  /* 0x000076323e197816 */ /* 0x000fc60000000019 */
[----:B------:R-:W-:-:S03]  /*27990*/  VIADD R0, R217, 0x26 ;  /* 0x00000026d9007836 */ /* 0x000fc60000000000 */
[----:B------:R-:W3:Y:S01]  /*279a0*/  LDC R37, c[0x0][0x228] ;  /* 0x00008a00ff257b82 */ /* 0x000ee20000000800 */
[----:B------:R-:W-:Y:S01]  /*279b0*/  IMAD.WIDE R26, R33, 0x2, R244 ;  /* 0x00000002211a7825 */ /* 0x000fe200078e02f4 */
[----:B-1----:R-:W-:Y:S01]  /*279c0*/  ISETP.LT.AND P6, PT, R221, R34, !P6 ;  /* 0x00000022dd00720c */ /* 0x002fe200077c1270 */
[----:B------:R1:W-:Y:S01]  /*279d0*/  @P1 STG.E.U16 desc[UR60][R28.64], R25 ;  /* 0x000000191c001986 */ /* 0x0003e2000c10153c */
[----:B------:R-:W-:-:S03]  /*279e0*/  ISETP.GE.AND P1, PT, R0, R31, PT ;  /* 0x0000001f0000720c */ /* 0x000fc60003f26270 */
[----:B------:R1:W-:Y:S01]  /*279f0*/  @P5 STG.E.U16 desc[UR60][R26.64], R66 ;  /* 0x000000421a005986 */ /* 0x0003e2000c10153c */
[----:B------:R-:W3:Y:S01]  /*27a00*/  LDC R34, c[0x0][0x228] ;  /* 0x00008a00ff227b82 */ /* 0x000ee20000000800 */
[----:B0-----:R-:W-:-:S07]  /*27a10*/  ISETP.LT.AND P5, PT, R220, R35, !P1 ;  /* 0x00000023dc00720c */ /* 0x001fce0004fa1270 */
[----:B------:R-:W0:Y:S01]  /*27a20*/  LDC R31, c[0x0][0x22c] ;  /* 0x00008b00ff1f7b82 */ /* 0x000e220000000800 */
[----:B-1----:R-:W-:Y:S01]  /*27a30*/  IMAD.WIDE R24, R33, 0x2, R246 ;  /* 0x0000000221187825 */ /* 0x002fe200078e02f6 */
[----:B------:R-:W-:-:S03]  /*27a40*/  PRMT R27, R66, 0x7632, R27 ;  /* 0x00007632421b7816 */ /* 0x000fc6000000001b */
[----:B----4-:R-:W-:-:S03]  /*27a50*/  IMAD.IADD R33, R33, 0x1, R30 ;  /* 0x0000000121217824 */ /* 0x010fc600078e021e */
[----:B------:R-:W1:Y:S01]  /*27a60*/  LDC R35, c[0x0][0x228] ;  /* 0x00008a00ff237b82 */ /* 0x000e620000000800 */
[----:B------:R4:W-:Y:S01]  /*27a70*/  @P6 STG.E.U16 desc[UR60][R24.64], R27 ;  /* 0x0000001b18006986 */ /* 0x0009e2000c10153c */
[----:B------:R-:W-:Y:S01]  /*27a80*/  IMAD.WIDE R28, R33, 0x2, R2 ;  /* 0x00000002211c7825 */ /* 0x000fe200078e0202 */
[----:B--2---:R-:W-:-:S05]  /*27a90*/  ISETP.LT.AND P6, PT, R223, R32, !P1 ;  /* 0x00000020df00720c */ /* 0x004fca0004fc1270 */
[----:B------:R-:W2:Y:S01]  /*27aa0*/  LDC R30, c[0x0][0x248] ;  /* 0x00009200ff1e7b82 */ /* 0x000ea20000000800 */
[----:B------:R0:W-:Y:S01]  /*27ab0*/  @P5 STG.E.U16 desc[UR60][R28.64], R71 ;  /* 0x000000471c005986 */ /* 0x0001e2000c10153c */
[----:B---3--:R-:W-:-:S06]  /*27ac0*/  ISETP.LT.AND P5, PT, R222, R37, !P1 ;  /* 0x00000025de00720c */ /* 0x008fcc0004fa1270 */
[----:B------:R-:W3:Y:S01]  /*27ad0*/  LDC R32, c[0x0][0x228] ;  /* 0x00008a00ff207b82 */ /* 0x000ee20000000800 */
[----:B----4-:R-:W-:Y:S01]  /*27ae0*/  PRMT R25, R71, 0x7632, R25 ;  /* 0x0000763247197816 */ /* 0x010fe20000000019 */
[----:B------:R-:W-:Y:S01]  /*27af0*/  IMAD.WIDE R26, R33, 0x2, R218 ;  /* 0x00000002211a7825 */ /* 0x000fe200078e02da */
[----:B------:R-:W-:-:S03]  /*27b00*/  ISETP.LT.AND P1, PT, R221, R34, !P1 ;  /* 0x00000022dd00720c */ /* 0x000fc60004f21270 */
[----:B------:R-:W-:Y:S02]  /*27b10*/  VIADD R0, R217, 0x27 ;  /* 0x00000027d9007836 */ /* 0x000fe40000000000 */
[----:B------:R-:W4:Y:S01]  /*27b20*/  LDC R37, c[0x0][0x228] ;  /* 0x00008a00ff257b82 */ /* 0x000f220000000800 */
[----:B------:R1:W-:Y:S02]  /*27b30*/  @P6 STG.E.U16 desc[UR60][R26.64], R25 ;  /* 0x000000191a006986 */ /* 0x0003e4000c10153c */
[----:B0-----:R-:W-:Y:S01]  /*27b40*/  ISETP.GE.AND P6, PT, R0, R31, PT ;  /* 0x0000001f0000720c */ /* 0x001fe20003fc6270 */
[----:B------:R-:W-:-:S04]  /*27b50*/  IMAD.WIDE R28, R33, 0x2, R246 ;  /* 0x00000002211c7825 */ /* 0x000fc800078e02f6 */
[----:B------:R-:W0:Y:S01]  /*27b60*/  LDC R34, c[0x0][0x228] ;  /* 0x00008a00ff227b82 */ /* 0x000e220000000800 */
[----:B-1----:R-:W-:Y:S01]  /*27b70*/  IMAD.WIDE R24, R33, 0x2, R244 ;  /* 0x0000000221187825 */ /* 0x002fe200078e02f4 */
[----:B------:R-:W-:-:S06]  /*27b80*/  PRMT R27, R43, 0x7632, R27 ;  /* 0x000076322b1b7816 */ /* 0x000fcc000000001b */
[----:B------:R-:W1:Y:S01]  /*27b90*/  LDC R31, c[0x0][0x22c] ;  /* 0x00008b00ff1f7b82 */ /* 0x000e620000000800 */
[----:B------:R-:W-:Y:S01]  /*27ba0*/  @P5 STG.E.U16 desc[UR60][R24.64], R43 ;  /* 0x0000002b18005986 */ /* 0x000fe2000c10153c */
[----:B------:R-:W-:Y:S01]  /*27bb0*/  ISETP.LT.AND P5, PT, R220, R35, !P6 ;  /* 0x00000023dc00720c */ /* 0x000fe200077a1270 */
[----:B--2---:R-:W-:-:S05]  /*27bc0*/  IMAD.IADD R33, R33, 0x1, R30 ;  /* 0x0000000121217824 */ /* 0x004fca00078e021e */
[----:B------:R-:W2:Y:S01]  /*27bd0*/  LDC R35, c[0x0][0x228] ;  /* 0x00008a00ff237b82 */ /* 0x000ea20000000800 */
[----:B------:R4:W-:Y:S01]  /*27be0*/  @P1 STG.E.U16 desc[UR60][R28.64], R27 ;  /* 0x0000001b1c001986 */ /* 0x0009e2000c10153c */
[----:B---3--:R-:W-:-:S06]  /*27bf0*/  ISETP.LT.AND P1, PT, R223, R32, !P6 ;  /* 0x00000020df00720c */ /* 0x008fcc0007721270 */
[----:B------:R-:W3:Y:S01]  /*27c00*/  LDC R30, c[0x0][0x248] ;  /* 0x00009200ff1e7b82 */ /* 0x000ee20000000800 */
[----:B----4-:R-:W-:-:S07]  /*27c10*/  IMAD.WIDE R26, R33, 0x2, R2 ;  /* 0x00000002211a7825 */ /* 0x010fce00078e0202 */
[----:B------:R-:W4:Y:S01]  /*27c20*/  LDC R32, c[0x0][0x228] ;  /* 0x00008a00ff207b82 */ /* 0x000f220000000800 */
[----:B------:R-:W-:Y:S01]  /*27c30*/  @P5 STG.E.U16 desc[UR60][R26.64], R63 ;  /* 0x0000003f1a005986 */ /* 0x000fe2000c10153c */
[----:B------:R-:W-:Y:S01]  /*27c40*/  ISETP.LT.AND P5, PT, R222, R37, !P6 ;  /* 0x00000025de00720c */ /* 0x000fe200077a1270 */
[----:B------:R-:W-:Y:S01]  /*27c50*/  IMAD.WIDE R24, R33, 0x2, R218 ;  /* 0x0000000221187825 */ /* 0x000fe200078e02da */
[----:B------:R-:W-:-:S04]  /*27c60*/  PRMT R29, R63, 0x7632, R29 ;  /* 0x000076323f1d7816 */ /* 0x000fc8000000001d */
[----:B------:R-:W4:Y:S01]  /*27c70*/  LDC R37, c[0x0][0x228] ;  /* 0x00008a00ff257b82 */ /* 0x000f220000000800 */
[----:B------:R-:W-:Y:S01]  /*27c80*/  VIADD R0, R217, 0x28 ;  /* 0x00000028d9007836 */ /* 0x000fe20000000000 */
[----:B------:R1:W-:Y:S01]  /*27c90*/  @P1 STG.E.U16 desc[UR60][R24.64], R29 ;  /* 0x0000001d18001986 */ /* 0x0003e2000c10153c */
[----:B0-----:R-:W-:-:S03]  /*27ca0*/  ISETP.LT.AND P6, PT, R221, R34, !P6 ;  /* 0x00000022dd00720c */ /* 0x001fc600077c1270 */
[----:B-1----:R-:W-:Y:S02]  /*27cb0*/  ISETP.GE.AND P1, PT, R0, R31, PT ;  /* 0x0000001f0000720c */ /* 0x002fe40003f26270 */
[----:B------:R-:W0:Y:S01]  /*27cc0*/  LDC R31, c[0x0][0x22c] ;  /* 0x00008b00ff1f7b82 */ /* 0x000e220000000800 */
[----:B------:R-:W-:Y:S01]  /*27cd0*/  IMAD.WIDE R28, R33, 0x2, R244 ;  /* 0x00000002211c7825 */ /* 0x000fe200078e02f4 */
[----:B------:R-:W-:-:S06]  /*27ce0*/  PRMT R25, R67, 0x7632, R25 ;  /* 0x0000763243197816 */ /* 0x000fcc0000000019 */
[----:B------:R-:W1:Y:S01]  /*27cf0*/  LDC R34, c[0x0][0x228] ;  /* 0x00008a00ff227b82 */ /* 0x000e620000000800 */
[----:B------:R-:W-:Y:S01]  /*27d00*/  @P5 STG.E.U16 desc[UR60][R28.64], R67 ;  /* 0x000000431c005986 */ /* 0x000fe2000c10153c */
[----:B--2---:R-:W-:Y:S01]  /*27d10*/  ISETP.LT.AND P5, PT, R220, R35, !P1 ;  /* 0x00000023dc00720c */ /* 0x004fe20004fa1270 */
[----:B------:R-:W-:-:S05]  /*27d20*/  IMAD.WIDE R26, R33, 0x2, R246 ;  /* 0x00000002211a7825 */ /* 0x000fca00078e02f6 */
[----:B------:R-:W2:Y:S01]  /*27d30*/  LDC R35, c[0x0][0x228] ;  /* 0x00008a00ff237b82 */ /* 0x000ea20000000800 */
[----:B---3--:R-:W-:Y:S01]  /*27d40*/  IMAD.IADD R33, R33, 0x1, R30 ;  /* 0x0000000121217824 */ /* 0x008fe200078e021e */
[----:B------:R3:W-:Y:S01]  /*27d50*/  @P6 STG.E.U16 desc[UR60][R26.64], R25 ;  /* 0x000000191a006986 */ /* 0x0007e2000c10153c */
[----:B----4-:R-:W-:-:S05]  /*27d60*/  ISETP.LT.AND P6, PT, R223, R32, !P1 ;  /* 0x00000020df00720c */ /* 0x010fca0004fc1270 */
[----:B------:R-:W4:Y:S01]  /*27d70*/  LDC R30, c[0x0][0x248] ;  /* 0x00009200ff1e7b82 */ /* 0x000f220000000800 */
[----:B---3--:R-:W-:Y:S01]  /*27d80*/  IMAD.WIDE R24, R33, 0x2, R2 ;  /* 0x0000000221187825 */ /* 0x008fe200078e0202 */
[----:B------:R-:W-:-:S06]  /*27d90*/  PRMT R27, R56, 0x7632, R27 ;  /* 0x00007632381b7816 */ /* 0x000fcc000000001b */
[----:B------:R-:W3:Y:S01]  /*27da0*/  LDC R32, c[0x0][0x228] ;  /* 0x00008a00ff207b82 */ /* 0x000ee20000000800 */
[----:B------:R-:W-:Y:S01]  /*27db0*/  @P5 STG.E.U16 desc[UR60][R24.64], R56 ;  /* 0x0000003818005986 */ /* 0x000fe2000c10153c */
[----:B------:R-:W-:Y:S01]  /*27dc0*/  ISETP.LT.AND P5, PT, R222, R37, !P1 ;  /* 0x00000025de00720c */ /* 0x000fe20004fa1270 */
[----:B------:R-:W-:-:S05]  /*27dd0*/  IMAD.WIDE R28, R33, 0x2, R218 ;  /* 0x00000002211c7825 */ /* 0x000fca00078e02da */
[----:B------:R-:W3:Y:S01]  /*27de0*/  LDC R37, c[0x0][0x228] ;  /* 0x00008a00ff257b82 */ /* 0x000ee20000000800 */
[----:B------:R-:W-:Y:S01]  /*27df0*/  VIADD R0, R217, 0x29 ;  /* 0x00000029d9007836 */ /* 0x000fe20000000000 */
[----:B------:R0:W-:Y:S01]  /*27e00*/  @P6 STG.E.U16 desc[UR60][R28.64], R27 ;  /* 0x0000001b1c006986 */ /* 0x0001e2000c10153c */
[----:B-1----:R-:W-:-:S03]  /*27e10*/  ISETP.LT.AND P1, PT, R221, R34, !P1 ;  /* 0x00000022dd00720c */ /* 0x002fc60004f21270 */
[----:B0-----:R-:W-:Y:S02]  /*27e20*/  ISETP.GE.AND P6, PT, R0, R31, PT ;  /* 0x0000001f0000720c */ /* 0x001fe40003fc6270 */
[----:B------:R-:W0:Y:S01]  /*27e30*/  LDC R34, c[0x0][0x228] ;  /* 0x00008a00ff227b82 */ /* 0x000e220000000800 */
[----:B------:R-:W-:-:S05]  /*27e40*/  IMAD.WIDE R26, R33, 0x2, R244 ;  /* 0x00000002211a7825 */ /* 0x000fca00078e02f4 */
[----:B------:R1:W-:Y:S01]  /*27e50*/  @P5 STG.E.U16 desc[UR60][R26.64], R44 ;  /* 0x0000002c1a005986 */ /* 0x0003e2000c10153c */
[----:B--2---:R-:W-:Y:S02]  /*27e60*/  ISETP.LT.AND P5, PT, R220, R35, !P6 ;  /* 0x00000023dc00720c */ /* 0x004fe400077a1270 */
[----:B------:R-:W2:Y:S01]  /*27e70*/  LDC R35, c[0x0][0x22c] ;  /* 0x00008b00ff237b82 */ /* 0x000ea20000000800 */
[C---:B----4-:R-:W-:Y:S01]  /*27e80*/  IMAD.IADD R31, R33.reuse, 0x1, R30 ;  /* 0x00000001211f7824 */ /* 0x050fe200078e021e */
[----:B------:R-:W-:Y:S01]  /*27e90*/  PRMT R36, R44, 0x7632, R36 ;  /* 0x000076322c247816 */ /* 0x000fe20000000024 */
[----:B------:R-:W-:-:S05]  /*27ea0*/  IMAD.WIDE R24, R33, 0x2, R246 ;  /* 0x0000000221187825 */ /* 0x000fca00078e02f6 */
[----:B------:R-:W4:Y:S01]  /*27eb0*/  LDC R33, c[0x0][0x228] ;  /* 0x00008a00ff217b82 */ /* 0x000f220000000800 */
[----:B------:R-:W-:Y:S01]  /*27ec0*/  IMAD.WIDE R28, R31, 0x2, R2 ;  /* 0x000000021f1c7825 */ /* 0x000fe200078e0202 */
[----:B------:R-:W-:Y:S01]  /*27ed0*/  @P1 STG.E.U16 desc[UR60][R24.64], R36 ;  /* 0x0000002418001986 */ /* 0x000fe2000c10153c */
[----:B---3--:R-:W-:-:S05]  /*27ee0*/  ISETP.LT.AND P1, PT, R223, R32, !P6 ;  /* 0x00000020df00720c */ /* 0x008fca0007721270 */
[----:B------:R-:W3:Y:S01]  /*27ef0*/  LDC R30, c[0x0][0x248] ;  /* 0x00009200ff1e7b82 */ /* 0x000ee20000000800 */
[----:B------:R0:W-:Y:S01]  /*27f00*/  @P5 STG.E.U16 desc[UR60][R28.64], R48 ;  /* 0x000000301c005986 */ /* 0x0001e2000c10153c */
[----:B------:R-:W-:Y:S01]  /*27f10*/  ISETP.LT.AND P5, PT, R222, R37, !P6 ;  /* 0x00000025de00720c */ /* 0x000fe200077a1270 */
[----:B-1----:R-:W-:-:S05]  /*27f20*/  IMAD.WIDE R26, R31, 0x2, R218 ;  /* 0x000000021f1a7825 */ /* 0x002fca00078e02da */
[----:B------:R-:W1:Y:S01]  /*27f30*/  LDC R32, c[0x0][0x228] ;  /* 0x00008a00ff207b82 */ /* 0x000e620000000800 */
[----:B------:R-:W-:Y:S01]  /*27f40*/  VIADD R0, R217, 0x2a ;  /* 0x0000002ad9007836 */ /* 0x000fe20000000000 */
[----:B0-----:R-:W-:-:S06]  /*27f50*/  PRMT R29, R48, 0x7632, R29 ;  /* 0x00007632301d7816 */ /* 0x001fcc000000001d */
[----:B------:R-:W0:Y:S01]  /*27f60*/  LDC R37, c[0x0][0x228] ;  /* 0x00008a00ff257b82 */ /* 0x000e220000000800 */
[----:B------:R-:W-:Y:S01]  /*27f70*/  IMAD.WIDE R24, R31, 0x2, R244 ;  /* 0x000000021f187825 */ /* 0x000fe200078e02f4 */
[----:B------:R4:W-:Y:S01]  /*27f80*/  @P1 STG.E.U16 desc[UR60][R26.64], R29 ;  /* 0x0000001d1a001986 */ /* 0x0009e2000c10153c */
[----:B--2---:R-:W-:Y:S02]  /*27f90*/  ISETP.GE.AND P1, PT, R0, R35, PT ;  /* 0x000000230000720c */ /* 0x004fe40003f26270 */
[----:B------:R-:W-:Y:S01]  /*27fa0*/  ISETP.LT.AND P6, PT, R221, R34, !P6 ;  /* 0x00000022dd00720c */ /* 0x000fe200077c1270 */
[----:B------:R2:W-:Y:S01]  /*27fb0*/  @P5 STG.E.U16 desc[UR60][R24.64], R52 ;  /* 0x0000003418005986 */ /* 0x0005e2000c10153c */
[----:B----4-:R-:W-:Y:S01]  /*27fc0*/  ISETP.LT.AND P5, PT, R220, R33, !P1 ;  /* 0x00000021dc00720c */ /* 0x010fe20004fa1270 */
[----:B------:R-:W4:Y:S01]  /*27fd0*/  LDC R34, c[0x0][0x228] ;  /* 0x00008a00ff227b82 */ /* 0x000f220000000800 */
[----:B------:R-:W-:-:S07]  /*27fe0*/  PRMT R0, R52, 0x7632, R0 ;  /* 0x0000763234007816 */ /* 0x000fce0000000000 */
[----:B------:R-:W4:Y:S01]  /*27ff0*/  LDC R33, c[0x0][0x22c] ;  /* 0x00008b00ff217b82 */ /* 0x000f220000000800 */
[----:B------:R-:W-:-:S04]  /*28000*/  IMAD.WIDE R28, R31, 0x2, R246 ;  /* 0x000000021f1c7825 */ /* 0x000fc800078e02f6 */
[----:B---3--:R-:W-:-:S03]  /*28010*/  IMAD.IADD R31, R31, 0x1, R30 ;  /* 0x000000011f1f7824 */ /* 0x008fc600078e021e */
[----:B------:R-:W3:Y:S01]  /*28020*/  LDC R35, c[0x0][0x228] ;  /* 0x00008a00ff237b82 */ /* 0x000ee20000000800 */
[----:B------:R-:W-:Y:S01]  /*28030*/  IMAD.WIDE R26, R31, 0x2, R2 ;  /* 0x000000021f1a7825 */ /* 0x000fe200078e0202 */
[----:B------:R-:W-:Y:S01]  /*28040*/  @P6 STG.E.U16 desc[UR60][R28.64], R0 ;  /* 0x000000001c006986 */ /* 0x000fe2000c10153c */
[----:B-1----:R-:W-:-:S05]  /*28050*/  ISETP.LT.AND P6, PT, R223, R32, !P1 ;  /* 0x00000020df00720c */ /* 0x002fca0004fc1270 */
[----:B------:R-:W1:Y:S01]  /*28060*/  LDC R30, c[0x0][0x248] ;  /* 0x00009200ff1e7b82 */ /* 0x000e620000000800 */
[----:B------:R2:W-:Y:S01]  /*28070*/  @P5 STG.E.U16 desc[UR60][R26.64], R57 ;  /* 0x000000391a005986 */ /* 0x0005e2000c10153c */
[----:B0-----:R-:W-:-:S06]  /*28080*/  ISETP.LT.AND P5, PT, R222, R37, !P1 ;  /* 0x00000025de00720c */ /* 0x001fcc0004fa1270 */
[----:B------:R-:W0:Y:S01]  /*28090*/  LDC R32, c[0x0][0x228] ;  /* 0x00008a00ff207b82 */ /* 0x000e220000000800 */
[----:B--2---:R-:W-:Y:S01]  /*280a0*/  IMAD.WIDE R24, R31, 0x2, R218 ;  /* 0x000000021f187825 */ /* 0x004fe200078e02da */
[----:B------:R-:W-:-:S03]  /*280b0*/  PRMT R27, R57, 0x7632, R27 ;  /* 0x00007632391b7816 */ /* 0x000fc6000000001b */
[----:B------:R-:W-:-:S03]  /*280c0*/  VIADD R0, R217, 0x2b ;  /* 0x0000002bd9007836 */ /* 0x000fc60000000000 */
[----:B------:R-:W2:Y:S01]  /*280d0*/  LDC R37, c[0x0][0x228] ;  /* 0x00008a00ff257b82 */ /* 0x000ea20000000800 */
[----:B------:R-:W-:Y:S01]  /*280e0*/  IMAD.WIDE R28, R31, 0x2, R244 ;  /* 0x000000021f1c7825 */ /* 0x000fe200078e02f4 */
[----:B----4-:R-:W-:Y:S01]  /*280f0*/  ISETP.LT.AND P1, PT, R221, R34, !P1 ;  /* 0x00000022dd00720c */ /* 0x010fe20004f21270 */
[----:B------:R4:W-:Y:S01]  /*28100*/  @P6 STG.E.U16 desc[UR60][R24.64], R27 ;  /* 0x0000001b18006986 */ /* 0x0009e2000c10153c */
[----:B------:R-:W-:-:S03]  /*28110*/  ISETP.GE.AND P6, PT, R0, R33, PT ;  /* 0x000000210000720c */ /* 0x000fc60003fc6270 */
[----:B------:R1:W-:Y:S01]  /*28120*/  @P5 STG.E.U16 desc[UR60][R28.64], R45 ;  /* 0x0000002d1c005986 */ /* 0x0003e2000c10153c */
[----:B---3--:R-:W-:Y:S01]  /*28130*/  ISETP.LT.AND P5, PT, R220, R35, !P6 ;  /* 0x00000023dc00720c */ /* 0x008fe200077a1270 */
[----:B------:R-:W3:Y:S01]  /*28140*/  LDC R33, c[0x0][0x22c] ;  /* 0x00008b00ff217b82 */ /* 0x000ee20000000800 */
[----:B----4-:R-:W-:-:S07]  /*28150*/  IMAD.WIDE R24, R31, 0x2, R246 ;  /* 0x000000021f187825 */ /* 0x010fce00078e02f6 */
[----:B------:R-:W4:Y:S01]  /*28160*/  LDC R34, c[0x0][0x228] ;  /* 0x00008a00ff227b82 */ /* 0x000f220000000800 */
[----:B-1----:R-:W-:Y:S01]  /*28170*/  PRMT R29, R45, 0x7632, R29 ;  /* 0x000076322d1d7816 */ /* 0x002fe2000000001d */
[----:B------:R-:W-:-:S06]  /*28180*/  IMAD.IADD R31, R31, 0x1, R30 ;  /* 0x000000011f1f7824 */ /* 0x000fcc00078e021e */
[----:B------:R-:W1:Y:S01]  /*28190*/  LDC R35, c[0x0][0x228] ;  /* 0x00008a00ff237b82 */ /* 0x000e620000000800 */
[----:B------:R2:W-:Y:S01]  /*281a0*/  @P1 STG.E.U16 desc[UR60][R24.64], R29 ;  /* 0x0000001d18001986 */ /* 0x0005e2000c10153c */
[----:B------:R-:W-:Y:S01]  /*281b0*/  IMAD.WIDE R26, R31, 0x2, R2 ;  /* 0x000000021f1a7825 */ /* 0x000fe200078e0202 */
[----:B0-----:R-:W-:-:S05]  /*281c0*/  ISETP.LT.AND P1, PT, R223, R32, !P6 ;  /* 0x00000020df00720c */ /* 0x001fca0007721270 */
[----:B------:R-:W0:Y:S01]  /*281d0*/  LDC R30, c[0x0][0x248] ;  /* 0x00009200ff1e7b82 */ /* 0x000e220000000800 */
[----:B------:R-:W-:Y:S01]  /*281e0*/  @P5 STG.E.U16 desc[UR60][R26.64], R49 ;  /* 0x000000311a005986 */ /* 0x000fe2000c10153c */
[----:B--2---:R-:W-:Y:S02]  /*281f0*/  ISETP.LT.AND P5, PT, R222, R37, !P6 ;  /* 0x00000025de00720c */ /* 0x004fe400077a1270 */
[----:B------:R-:W-:Y:S01]  /*28200*/  PRMT R25, R49, 0x7632, R25 ;  /* 0x0000763231197816 */ /* 0x000fe20000000019 */
[----:B------:R-:W-:-:S03]  /*28210*/  IMAD.WIDE R28, R31, 0x2, R218 ;  /* 0x000000021f1c7825 */ /* 0x000fc600078e02da */
[----:B------:R-:W2:Y:S01]  /*28220*/  LDC R32, c[0x0][0x228] ;  /* 0x00008a00ff207b82 */ /* 0x000ea20000000800 */
[----:B------:R-:W-:Y:S01]  /*28230*/  VIADD R0, R217, 0x2c ;  /* 0x0000002cd9007836 */ /* 0x000fe20000000000 */
[----:B------:R4:W-:Y:S06]  /*28240*/  @P1 STG.E.U16 desc[UR60][R28.64], R25 ;  /* 0x000000191c001986 */ /* 0x0009ec000c10153c */
[----:B------:R-:W2:Y:S01]  /*28250*/  LDC R37, c[0x0][0x228] ;  /* 0x00008a00ff257b82 */ /* 0x000ea20000000800 */
[----:B---3--:R-:W-:Y:S02]  /*28260*/  ISETP.GE.AND P1, PT, R0, R33, PT ;  /* 0x000000210000720c */ /* 0x008fe40003f26270 */
[----:B----4-:R-:W-:Y:S01]  /*28270*/  ISETP.LT.AND P6, PT, R221, R34, !P6 ;  /* 0x00000022dd00720c */ /* 0x010fe200077c1270 */
[----:B------:R-:W-:-:S04]  /*28280*/  IMAD.WIDE R24, R31, 0x2, R244 ;  /* 0x000000021f187825 */ /* 0x000fc800078e02f4 */
[----:B------:R-:W3:Y:S01]  /*28290*/  LDC R34, c[0x0][0x228] ;  /* 0x00008a00ff227b82 */ /* 0x000ee20000000800 */
[----:B------:R4:W-:Y:S01]  /*282a0*/  @P5 STG.E.U16 desc[UR60][R24.64], R53 ;  /* 0x0000003518005986 */ /* 0x0009e2000c10153c */
[----:B-1----:R-:W-:-:S06]  /*282b0*/  ISETP.LT.AND P5, PT, R220, R35, !P1 ;  /* 0x00000023dc00720c */ /* 0x002fcc0004fa1270 */
[----:B------:R-:W1:Y:S01]  /*282c0*/  LDC R35, c[0x0][0x22c] ;  /* 0x00008b00ff237b82 */ /* 0x000e620000000800 */
[----:B0-----:R-:W-:Y:S01]  /*282d0*/  IMAD.IADD R33, R31, 0x1, R30 ;  /* 0x000000011f217824 */ /* 0x001fe200078e021e */
[----:B------:R-:W-:Y:S01]  /*282e0*/  PRMT R36, R53, 0x7632, R36 ;  /* 0x0000763235247816 */ /* 0x000fe20000000024 */
[----:B------:R-:W-:-:S05]  /*282f0*/  IMAD.WIDE R26, R31, 0x2, R246 ;  /* 0x000000021f1a7825 */ /* 0x000fca00078e02f6 */
[----:B------:R-:W0:Y:S01]  /*28300*/  LDC R31, c[0x0][0x228] ;  /* 0x00008a00ff1f7b82 */ /* 0x000e220000000800 */
        /* <DEDUP_REMOVED lines=9> */
[----:B---3--:R-:W-:-:S06]  /*283a0*/  PRMT R29, R58, 0x7632, R29 ;  /* 0x000076323a1d7816 */ /* 0x008fcc000000001d */
[----:B------:R-:W3:Y:S01]  /*283b0*/  LDC R37, c[0x0][0x228] ;  /* 0x00008a00ff257b82 */ /* 0x000ee20000000800 */
[----:B------:R-:W-:Y:S01]  /*283c0*/  IMAD.WIDE R26, R33, 0x2, R244 ;  /* 0x00000002211a7825 */ /* 0x000fe200078e02f4 */
[----:B------:R0:W-:Y:S01]  /*283d0*/  @P6 STG.E.U16 desc[UR60][R24.64], R29 ;  /* 0x0000001d18006986 */ /* 0x0001e2000c10153c */
[----:B-1----:R-:W-:Y:S02]  /*283e0*/  ISETP.GE.AND P6, PT, R0, R35, PT ;  /* 0x000000230000720c */ /* 0x002fe40003fc6270 */
[----:B------:R-:W-:Y:S01]  /*283f0*/  ISETP.LT.AND P1, PT, R221, R34, !P1 ;  /* 0x00000022dd00720c */ /* 0x000fe20004f21270 */
[----:B------:R1:W-:Y:S01]  /*28400*/  @P5 STG.E.U16 desc[UR60][R26.64], R46 ;  /* 0x0000002e1a005986 */ /* 0x0003e2000c10153c */
[----:B0-----:R-:W-:Y:S01]  /*28410*/  ISETP.LT.AND P5, PT, R220, R31, !P6 ;  /* 0x0000001fdc00720c */ /* 0x001fe200077a1270 */
[----:B------:R-:W0:Y:S01]  /*28420*/  LDC R34, c[0x0][0x228] ;  /* 0x00008a00ff227b82 */ /* 0x000e220000000800 */
[----:B------:R-:W-:-:S07]  /*28430*/  PRMT R0, R46, 0x7632, R0 ;  /* 0x000076322e007816 */ /* 0x000fce0000000000 */
[----:B------:R-:W0:Y:S01]  /*28440*/  LDC R31, c[0x0][0x22c] ;  /* 0x00008b00ff1f7b82 */ /* 0x000e220000000800 */
        /* <DEDUP_REMOVED lines=8> */
[----:B---3--:R-:W-:-:S06]  /*284d0*/  ISETP.LT.AND P5, PT, R222, R37, !P6 ;  /* 0x00000025de00720c */ /* 0x008fcc00077a1270 */
[----:B------:R-:W3:Y:S01]  /*284e0*/  LDC R32, c[0x0][0x228] ;  /* 0x00008a00ff207b82 */ /* 0x000ee20000000800 */
[----:B-1----:R-:W-:Y:S01]  /*284f0*/  IMAD.WIDE R26, R33, 0x2, R218 ;  /* 0x00000002211a7825 */ /* 0x002fe200078e02da */
[----:B------:R-:W-:-:S03]  /*28500*/  PRMT R25, R50, 0x7632, R25 ;  /* 0x0000763232197816 */ /* 0x000fc60000000019 */
[----:B------:R-:W-:-:S03]  /*28510*/  VIADD R0, R217, 0x2e ;  /* 0x0000002ed9007836 */ /* 0x000fc60000000000 */
[----:B------:R-:W1:Y:S01]  /*28520*/  LDC R37, c[0x0][0x228] ;  /* 0x00008a00ff257b82 */ /* 0x000e620000000800 */
[----:B------:R-:W-:Y:S01]  /*28530*/  IMAD.WIDE R28, R33, 0x2, R244 ;  /* 0x00000002211c7825 */ /* 0x000fe200078e02f4 */
[----:B0-----:R-:W-:Y:S01]  /*28540*/  ISETP.LT.AND P6, PT, R221, R34, !P6 ;  /* 0x00000022dd00720c */ /* 0x001fe200077c1270 */
[----:B------:R0:W-:Y:S01]  /*28550*/  @P1 STG.E.U16 desc[UR60][R26.64], R25 ;  /* 0x000000191a001986 */ /* 0x0001e2000c10153c */
[----:B------:R-:W-:-:S03]  /*28560*/  ISETP.GE.AND P1, PT, R0, R31, PT ;  /* 0x0000001f0000720c */ /* 0x000fc60003f26270 */
[----:B------:R-:W-:Y:S01]  /*28570*/  @P5 STG.E.U16 desc[UR60][R28.64], R54 ;  /* 0x000000361c005986 */ /* 0x000fe2000c10153c */
[----:B------:R-:W1:Y:S01]  /*28580*/  LDC R34, c[0x0][0x228] ;  /* 0x00008a00ff227b82 */ /* 0x000e620000000800 */
[----:B--2---:R-:W-:-:S07]  /*28590*/  ISETP.LT.AND P5, PT, R220, R35, !P1 ;  /* 0x00000023dc00720c */ /* 0x004fce0004fa1270 */
[----:B------:R-:W2:Y:S01]  /*285a0*/  LDC R31, c[0x0][0x22c] ;  /* 0x00008b00ff1f7b82 */ /* 0x000ea20000000800 */
[----:B0-----:R-:W-:Y:S01]  /*285b0*/  PRMT R27, R54, 0x7632, R27 ;  /* 0x00007632361b7816 */ /* 0x001fe2000000001b */
[----:B------:R-:W-:-:S04]  /*285c0*/  IMAD.WIDE R24, R33, 0x2, R246 ;  /* 0x0000000221187825 */ /* 0x000fc800078e02f6 */
[----:B----4-:R-:W-:Y:S02]  /*285d0*/  IMAD.IADD R33, R33, 0x1, R30 ;  /* 0x0000000121217824 */ /* 0x010fe400078e021e */
[----:B------:R-:W0:Y:S01]  /*285e0*/  LDC R35, c[0x0][0x228] ;  /* 0x00008a00ff237b82 */ /* 0x000e220000000800 */
[----:B------:R4:W-:Y:S01]  /*285f0*/  @P6 STG.E.U16 desc[UR60][R24.64], R27 ;  /* 0x0000001b18006986 */ /* 0x0009e2000c10153c */
[----:B---3--:R-:W-:-:S06]  /*28600*/  ISETP.LT.AND P6, PT, R223, R32, !P1 ;  /* 0x00000020df00720c */ /* 0x008fcc0004fc1270 */
[----:B------:R-:W3:Y:S01]  /*28610*/  LDC R30, c[0x0][0x248] ;  /* 0x00009200ff1e7b82 */ /* 0x000ee20000000800 */
[----:B----4-:R-:W-:-:S07]  /*28620*/  IMAD.WIDE R26, R33, 0x2, R2 ;  /* 0x00000002211a7825 */ /* 0x010fce00078e0202 */
[----:B------:R-:W4:Y:S01]  /*28630*/  LDC R32, c[0x0][0x228] ;  /* 0x00008a00ff207b82 */ /* 0x000f220000000800 */
[----:B------:R-:W-:Y:S01]  /*28640*/  @P5 STG.E.U16 desc[UR60][R26.64], R59 ;  /* 0x0000003b1a005986 */ /* 0x000fe2000c10153c */
[----:B-1----:R-:W-:Y:S01]  /*28650*/  ISETP.LT.AND P5, PT, R222, R37, !P1 ;  /* 0x00000025de00720c */ /* 0x002fe20004fa1270 */
[----:B------:R-:W-:Y:S01]  /*28660*/  IMAD.WIDE R28, R33, 0x2, R218 ;  /* 0x00000002211c7825 */ /* 0x000fe200078e02da */
[----:B------:R-:W-:-:S04]  /*28670*/  PRMT R25, R59, 0x7632, R25 ;  /* 0x000076323b197816 */ /* 0x000fc80000000019 */
[----:B------:R-:W1:Y:S01]  /*28680*/  LDC R37, c[0x0][0x228] ;  /* 0x00008a00ff257b82 */ /* 0x000e620000000800 */
[----:B------:R-:W-:Y:S01]  /*28690*/  VIADD R0, R217, 0x2f ;  /* 0x0000002fd9007836 */ /* 0x000fe20000000000 */
[----:B------:R2:W-:Y:S01]  /*286a0*/  @P6 STG.E.U16 desc[UR60][R28.64], R25 ;  /* 0x000000191c006986 */ /* 0x0005e2000c10153c */
[----:B------:R-:W-:-:S03]  /*286b0*/  ISETP.LT.AND P1, PT, R221, R34, !P1 ;  /* 0x00000022dd00720c */ /* 0x000fc60004f21270 */
[----:B--2---:R-:W-:Y:S02]  /*286c0*/  ISETP.GE.AND P6, PT, R0, R31, PT ;  /* 0x0000001f0000720c */ /* 0x004fe40003fc6270 */
[----:B------:R-:W2:Y:S01]  /*286d0*/  LDC R34, c[0x0][0x228] ;  /* 0x00008a00ff227b82 */ /* 0x000ea20000000800 */
[----:B------:R-:W-:-:S07]  /*286e0*/  IMAD.WIDE R24, R33, 0x2, R244 ;  /* 0x0000000221187825 */ /* 0x000fce00078e02f4 */
[----:B------:R-:W2:Y:S01]  /*286f0*/  LDC R31, c[0x0][0x22c] ;  /* 0x00008b00ff1f7b82 */ /* 0x000ea20000000800 */
[----:B------:R-:W-:Y:S01]  /*28700*/  @P5 STG.E.U16 desc[UR60][R24.64], R47 ;  /* 0x0000002f18005986 */ /* 0x000fe2000c10153c */
[----:B0-----:R-:W-:Y:S01]  /*28710*/  ISETP.LT.AND P5, PT, R220, R35, !P6 ;  /* 0x00000023dc00720c */ /* 0x001fe200077a1270 */
[----:B------:R-:W-:Y:S01]  /*28720*/  IMAD.WIDE R26, R33, 0x2, R246 ;  /* 0x00000002211a7825 */ /* 0x000fe200078e02f6 */
[----:B------:R-:W-:-:S04]  /*28730*/  PRMT R29, R47, 0x7632, R29 ;  /* 0x000076322f1d7816 */ /* 0x000fc8000000001d */
[----:B------:R-:W0:Y:S01]  /*28740*/  LDC R35, c[0x0][0x228] ;  /* 0x00008a00ff237b82 */ /* 0x000e220000000800 */
[----:B---3--:R-:W-:Y:S01]  /*28750*/  IMAD.IADD R33, R33, 0x1, R30 ;  /* 0x0000000121217824 */ /* 0x008fe200078e021e */
[----:B------:R3:W-:Y:S01]  /*28760*/  @P1 STG.E.U16 desc[UR60][R26.64], R29 ;  /* 0x0000001d1a001986 */ /* 0x0007e2000c10153c */
[----:B----4-:R-:W-:-:S05]  /*28770*/  ISETP.LT.AND P1, PT, R223, R32, !P6 ;  /* 0x00000020df00720c */ /* 0x010fca0007721270 */
[----:B------:R-:W4:Y:S01]  /*28780*/  LDC R30, c[0x0][0x248] ;  /* 0x00009200ff1e7b82 */ /* 0x000f220000000800 */
[----:B---3--:R-:W-:-:S07]  /*28790*/  IMAD.WIDE R28, R33, 0x2, R2 ;  /* 0x00000002211c7825 */ /* 0x008fce00078e0202 */
[----:B------:R-:W3:Y:S01]  /*287a0*/  LDC R32, c[0x0][0x228] ;  /* 0x00008a00ff207b82 */ /* 0x000ee20000000800 */
[----:B------:R-:W-:Y:S01]  /*287b0*/  PRMT R27, R51, 0x7632, R27 ;  /* 0x00007632331b7816 */ /* 0x000fe2000000001b */
[----:B------:R-:W-:Y:S01]  /*287c0*/  @P5 STG.E.U16 desc[UR60][R28.64], R51 ;  /* 0x000000331c005986 */ /* 0x000fe2000c10153c */
[----:B-1----:R-:W-:Y:S01]  /*287d0*/  ISETP.LT.AND P5, PT, R222, R37, !P6 ;  /* 0x00000025de00720c */ /* 0x002fe200077a1270 */
[----:B------:R-:W-:-:S04]  /*287e0*/  IMAD.WIDE R24, R33, 0x2, R218 ;  /* 0x0000000221187825 */ /* 0x000fc800078e02da */
[----:B------:R-:W1:Y:S01]  /*287f0*/  LDC R37, c[0x0][0x228] ;  /* 0x00008a00ff257b82 */ /* 0x000e620000000800 */
[----:B------:R-:W-:Y:S01]  /*28800*/  VIADD R0, R217, 0x30 ;  /* 0x00000030d9007836 */ /* 0x000fe20000000000 */
[----:B------:R0:W-:Y:S01]  /*28810*/  @P1 STG.E.U16 desc[UR60][R24.64], R27 ;  /* 0x0000001b18001986 */ /* 0x0001e2000c10153c */
[----:B--2---:R-:W-:-:S03]  /*28820*/  ISETP.LT.AND P6, PT, R221, R34, !P6 ;  /* 0x00000022dd00720c */ /* 0x004fc600077c1270 */
[----:B------:R-:W-:Y:S02]  /*28830*/  ISETP.GE.AND P1, PT, R0, R31, PT ;  /* 0x0000001f0000720c */ /* 0x000fe40003f26270 */
[----:B------:R-:W2:Y:S01]  /*28840*/  LDC R34, c[0x0][0x228] ;  /* 0x00008a00ff227b82 */ /* 0x000ea20000000800 */
[----:B0-----:R-:W-:-:S07]  /*28850*/  IMAD.WIDE R26, R33, 0x2, R244 ;  /* 0x00000002211a7825 */ /* 0x001fce00078e02f4 */
[----:B------:R-:W0:Y:S01]  /*28860*/  LDC R31, c[0x0][0x22c] ;  /* 0x00008b00ff1f7b82 */ /* 0x000e220000000800 */
[----:B------:R-:W-:Y:S01]  /*28870*/  PRMT R25, R55, 0x7632, R25 ;  /* 0x0000763237197816 */ /* 0x000fe20000000019 */
[----:B------:R-:W-:Y:S01]  /*28880*/  @P5 STG.E.U16 desc[UR60][R26.64], R55 ;  /* 0x000000371a005986 */ /* 0x000fe2000c10153c */
[----:B------:R-:W-:Y:S01]  /*28890*/  ISETP.LT.AND P5, PT, R220, R35, !P1 ;  /* 0x00000023dc00720c */ /* 0x000fe20004fa1270 */
[----:B------:R-:W-:-:S04]  /*288a0*/  IMAD.WIDE R28, R33, 0x2, R246 ;  /* 0x00000002211c7825 */ /* 0x000fc800078e02f6 */
[----:B------:R-:W0:Y:S01]  /*288b0*/  LDC R35, c[0x0][0x228] ;  /* 0x00008a00ff237b82 */ /* 0x000e220000000800 */
[----:B----4-:R-:W-:Y:S01]  /*288c0*/  IMAD.IADD R33, R33, 0x1, R30 ;  /* 0x0000000121217824 */ /* 0x010fe200078e021e */
[----:B------:R4:W-:Y:S01]  /*288d0*/  @P6 STG.E.U16 desc[UR60][R28.64], R25 ;  /* 0x000000191c006986 */ /* 0x0009e2000c10153c */
[----:B---3--:R-:W-:-:S05]  /*288e0*/  ISETP.LT.AND P6, PT, R223, R32, !P1 ;  /* 0x00000020df00720c */ /* 0x008fca0004fc1270 */
[----:B------:R-:W3:Y:S01]  /*288f0*/  LDC R30, c[0x0][0x248] ;  /* 0x00009200ff1e7b82 */ /* 0x000ee20000000800 */
[----:B----4-:R-:W-:-:S07]  /*28900*/  IMAD.WIDE R24, R33, 0x2, R2 ;  /* 0x0000000221187825 */ /* 0x010fce00078e0202 */
[----:B------:R-:W4:Y:S01]  /*28910*/  LDC R32, c[0x0][0x228] ;  /* 0x00008a00ff207b82 */ /* 0x000f220000000800 */
        /* <DEDUP_REMOVED lines=8> */
[----:B0-----:R-:W-:Y:S02]  /*289a0*/  ISETP.GE.AND P6, PT, R0, R31, PT ;  /* 0x0000001f0000720c */ /* 0x001fe40003fc6270 */
[----:B------:R-:W0:Y:S01]  /*289b0*/  LDC R34, c[0x0][0x228] ;  /* 0x00008a00ff227b82 */ /* 0x000e220000000800 */
[----:B------:R-:W-:Y:S01]  /*289c0*/  IMAD.WIDE R28, R33, 0x2, R244 ;  /* 0x00000002211c7825 */ /* 0x000fe200078e02f4 */
[----:B------:R-:W-:-:S06]  /*289d0*/  PRMT R36, R16, 0x7632, R36 ;  /* 0x0000763210247816 */ /* 0x000fcc0000000024 */
[----:B------:R-:W2:Y:S01]  /*289e0*/  LDC R20, c[0x0][0x248] ;  /* 0x00009200ff147b82 */ /* 0x000ea20000000800 */
[----:B------:R1:W-:Y:S01]  /*289f0*/  @P5 STG.E.U16 desc[UR60][R28.64], R16 ;  /* 0x000000101c005986 */ /* 0x0003e2000c10153c */
[----:B------:R-:W-:Y:S01]  /*28a00*/  ISETP.LT.AND P5, PT, R220, R35, !P6 ;  /* 0x00000023dc00720c */ /* 0x000fe200077a1270 */
[----:B---3--:R-:W-:-:S05]  /*28a10*/  IMAD.IADD R31, R33, 0x1, R30 ;  /* 0x00000001211f7824 */ /* 0x008fca00078e021e */
[----:B------:R-:W3:Y:S01]  /*28a20*/  LDC R35, c[0x0][0x22c] ;  /* 0x00008b00ff237b82 */ /* 0x000ee20000000800 */
[----:B------:R-:W-:-:S07]  /*28a30*/  IMAD.WIDE R24, R33, 0x2, R246 ;  /* 0x0000000221187825 */ /* 0x000fce00078e02f6 */
[----:B------:R-:W2:Y:S01]  /*28a40*/  LDC R33, c[0x0][0x228] ;  /* 0x00008a00ff217b82 */ /* 0x000ea20000000800 */
[----:B------:R-:W-:Y:S01]  /*28a50*/  IMAD.WIDE R26, R31, 0x2, R2 ;  /* 0x000000021f1a7825 */ /* 0x000fe200078e0202 */
[----:B------:R-:W-:Y:S01]  /*28a60*/  @P1 STG.E.U16 desc[UR60][R24.64], R36 ;  /* 0x0000002418001986 */ /* 0x000fe2000c10153c */
[----:B----4-:R-:W-:-:S03]  /*28a70*/  ISETP.LT.AND P1, PT, R223, R32, !P6 ;  /* 0x00000020df00720c */ /* 0x010fc60007721270 */
[----:B------:R4:W-:Y:S01]  /*28a80*/  @P5 STG.E.U16 desc[UR60][R26.64], R12 ;  /* 0x0000000c1a005986 */ /* 0x0009e2000c10153c */
[----:B-1----:R-:W-:Y:S01]  /*28a90*/  ISETP.LT.AND P5, PT, R222, R37, !P6 ;  /* 0x00000025de00720c */ /* 0x002fe200077a1270 */
[----:B------:R-:W1:Y:S01]  /*28aa0*/  LDC R16, c[0x0][0x228] ;  /* 0x00008a00ff107b82 */ /* 0x000e620000000800 */
[----:B------:R-:W-:-:S04]  /*28ab0*/  IMAD.WIDE R28, R31, 0x2, R218 ;  /* 0x000000021f1c7825 */ /* 0x000fc800078e02da */
[----:B------:R-:W-:-:S03]  /*28ac0*/  VIADD R0, R217, 0x32 ;  /* 0x00000032d9007836 */ /* 0x000fc60000000000 */
[----:B------:R-:W1:Y:S01]  /*28ad0*/  LDC R37, c[0x0][0x228] ;  /* 0x00008a00ff257b82 */ /* 0x000e620000000800 */
[----:B----4-:R-:W-:Y:S01]  /*28ae0*/  PRMT R27, R12, 0x7632, R27 ;  /* 0x000076320c1b7816 */ /* 0x010fe2000000001b */
[----:B------:R-:W-:Y:S01]  /*28af0*/  IMAD.WIDE R24, R31, 0x2, R244 ;  /* 0x000000021f187825 */ /* 0x000fe200078e02f4 */
[----:B0-----:R-:W-:-:S03]  /*28b00*/  ISETP.LT.AND P6, PT, R221, R34, !P6 ;  /* 0x00000022dd00720c */ /* 0x001fc600077c1270 */
[----:B------:R0:W-:Y:S01]  /*28b10*/  @P1 STG.E.U16 desc[UR60][R28.64], R27 ;  /* 0x0000001b1c001986 */ /* 0x0001e2000c10153c */
[----:B---3--:R-:W-:Y:S01]  /*28b20*/  ISETP.GE.AND P1, PT, R0, R35, PT ;  /* 0x000000230000720c */ /* 0x008fe20003f26270 */
[----:B------:R-:W3:Y:S02]  /*28b30*/  LDC R12, c[0x0][0x228] ;  /* 0x00008a00ff0c7b82 */ /* 0x000ee40000000800 */
[----:B------:R4:W-:Y:S01]  /*28b40*/  @P5 STG.E.U16 desc[UR60][R24.64], R8 ;  /* 0x0000000818005986 */ /* 0x0009e2000c10153c */
[----:B--2---:R-:W-:-:S05]  /*28b50*/  ISETP.LT.AND P5, PT, R220, R33, !P1 ;  /* 0x00000021dc00720c */ /* 0x004fca0004fa1270 */
[----:B------:R-:W2:Y:S01]  /*28b60*/  LDC R33, c[0x0][0x22c] ;  /* 0x00008b00ff217b82 */ /* 0x000ea20000000800 */
[----:B------:R-:W-:Y:S01]  /*28b70*/  PRMT R0, R8, 0x7632, R0 ;  /* 0x0000763208007816 */ /* 0x000fe20000000000 */
[----:B0-----:R-:W-:-:S04]  /*28b80*/  IMAD.WIDE R26, R31, 0x2, R246 ;  /* 0x000000021f1a7825 */ /* 0x001fc800078e02f6 */
[----:B------:R-:W-:Y:S02]  /*28b90*/  IMAD.IADD R31, R31, 0x1, R20 ;  /* 0x000000011f1f7824 */ /* 0x000fe400078e0214 */
[----:B------:R-:W0:Y:S01]  /*28ba0*/  LDC R35, c[0x0][0x228] ;  /* 0x00008a00ff237b82 */ /* 0x000e220000000800 */
[----:B------:R3:W-:Y:S01]  /*28bb0*/  @P6 STG.E.U16 desc[UR60][R26.64], R0 ;  /* 0x000000001a006986 */ /* 0x0007e2000c10153c */
[----:B------:R-:W-:Y:S01]  /*28bc0*/  IMAD.WIDE R28, R31, 0x2, R2 ;  /* 0x000000021f1c7825 */ /* 0x000fe200078e0202 */
[----:B-1----:R-:W-:-:S05]  /*28bd0*/  ISETP.LT.AND P6, PT, R223, R16, !P1 ;  /* 0x00000010df00720c */ /* 0x002fca0004fc1270 */
[----:B----4-:R-:W1:Y:S01]  /*28be0*/  LDC R8, c[0x0][0x248] ;  /* 0x00009200ff087b82 */ /* 0x010e620000000800 */
[----:B------:R-:W-:Y:S01]  /*28bf0*/  @P5 STG.E.U16 desc[UR60][R28.64], R21 ;  /* 0x000000151c005986 */ /* 0x000fe2000c10153c */
[----:B------:R-:W-:-:S06]  /*28c00*/  ISETP.LT.AND P5, PT, R222, R37, !P1 ;  /* 0x00000025de00720c */ /* 0x000fcc0004fa1270 */
        /* <DEDUP_REMOVED lines=8> */
[----:B--2---:R-:W-:-:S03]  /*28c90*/  ISETP.GE.AND P6, PT, R0, R33, PT ;  /* 0x000000210000720c */ /* 0x004fc60003fc6270 */
[----:B------:R-:W-:Y:S01]  /*28ca0*/  @P5 STG.E.U16 desc[UR60][R26.64], R17 ;  /* 0x000000111a005986 */ /* 0x000fe2000c10153c */
[----:B0-----:R-:W-:Y:S01]  /*28cb0*/  ISETP.LT.AND P5, PT, R220, R35, !P6 ;  /* 0x00000023dc00720c */ /* 0x001fe200077a1270 */
[----:B------:R-:W0:Y:S01]  /*28cc0*/  LDC R12, c[0x0][0x228] ;  /* 0x00008a00ff0c7b82 */ /* 0x000e220000000800 */
[----:B------:R-:W-:-:S07]  /*28cd0*/  PRMT R25, R17, 0x7632, R25 ;  /* 0x0000763211197816 */ /* 0x000fce0000000019 */
[----:B------:R-:W2:Y:S01]  /*28ce0*/  LDC R29, c[0x0][0x22c] ;  /* 0x00008b00ff1d7b82 */ /* 0x000ea20000000800 */
[----:B------:R-:W-:-:S04]  /*28cf0*/  IMAD.WIDE R20, R31, 0x2, R246 ;  /* 0x000000021f147825 */ /* 0x000fc800078e02f6 */
[----:B-1----:R-:W-:-:S03]  /*28d00*/  IMAD.IADD R31, R31, 0x1, R8 ;  /* 0x000000011f1f7824 */ /* 0x002fc600078e0208 */
[----:B------:R-:W1:Y:S01]  /*28d10*/  LDC R33, c[0x0][0x228] ;  /* 0x00008a00ff217b82 */ /* 0x000e620000000800 */
[----:B------:R3:W-:Y:S01]  /*28d20*/  @P1 STG.E.U16 desc[UR60][R20.64], R25 ;  /* 0x0000001914001986 */ /* 0x0007e2000c10153c */
[----:B----4-:R-:W-:-:S06]  /*28d30*/  ISETP.LT.AND P1, PT, R223, R16, !P6 ;  /* 0x00000010df00720c */ /* 0x010fcc0007721270 */
        /* <DEDUP_REMOVED lines=10> */
[----:B0-----:R-:W-:-:S03]  /*28de0*/  ISETP.LT.AND P6, PT, R221, R12, !P6 ;  /* 0x0000000cdd00720c */ /* 0x001fc600077c1270 */
[----:B--2---:R-:W-:Y:S02]  /*28df0*/  ISETP.GE.AND P1, PT, R0, R29, PT ;  /* 0x0000001d0000720c */ /* 0x004fe40003f26270 */
[----:B------:R-:W0:Y:S01]  /*28e00*/  LDC R28, c[0x0][0x228] ;  /* 0x00008a00ff1c7b82 */ /* 0x000e220000000800 */
[----:B------:R-:W-:-:S07]  /*28e10*/  IMAD.WIDE R20, R31, 0x2, R244 ;  /* 0x000000021f147825 */ /* 0x000fce00078e02f4 */
[----:B------:R-:W2:Y:S01]  /*28e20*/  LDC R27, c[0x0][0x22c] ;  /* 0x00008b00ff1b7b82 */ /* 0x000ea20000000800 */
[----:B------:R3:W-:Y:S01]  /*28e30*/  @P5 STG.E.U16 desc[UR60][R20.64], R9 ;  /* 0x0000000914005986 */ /* 0x0007e2000c10153c */
[----:B-1----:R-:W-:Y:S01]  /*28e40*/  ISETP.LT.AND P5, PT, R220, R33, !P1 ;  /* 0x00000021dc00720c */ /* 0x002fe20004fa1270 */
[----:B----4-:R-:W-:Y:S01]  /*28e50*/  IMAD.IADD R25, R31, 0x1, R8 ;  /* 0x000000011f197824 */ /* 0x010fe200078e0208 */
[----:B------:R-:W-:Y:S01]  /*28e60*/  PRMT R30, R9, 0x7632, R30 ;  /* 0x00007632091e7816 */ /* 0x000fe2000000001e */
[----:B------:R-:W-:-:S03]  /*28e70*/  IMAD.WIDE R12, R31, 0x2, R246 ;  /* 0x000000021f0c7825 */ /* 0x000fc600078e02f6 */
[----:B------:R-:W1:Y:S01]  /*28e80*/  LDC R29, c[0x0][0x228] ;  /* 0x00008a00ff1d7b82 */ /* 0x000e620000000800 */
[----:B------:R-:W-:Y:S01]  /*28e90*/  IMAD.WIDE R16, R25, 0x2, R2 ;  /* 0x0000000219107825 */ /* 0x000fe200078e0202 */
[----:B------:R-:W-:Y:S01]  /*28ea0*/  @P6 STG.E.U16 desc[UR60][R12.64], R30 ;  /* 0x0000001e0c006986 */ /* 0x000fe2000c10153c */
[----:B---3--:R-:W-:-:S05]  /*28eb0*/  ISETP.LT.AND P6, PT, R223, R26, !P1 ;  /* 0x0000001adf00720c */ /* 0x008fca0004fc1270 */
[----:B------:R-:W3:Y:S01]  /*28ec0*/  LDC R24, c[0x0][0x248] ;  /* 0x00009200ff187b82 */ /* 0x000ee20000000800 */
[----:B------:R4:W-:Y:S01]  /*28ed0*/  @P5 STG.E.U16 desc[UR60][R16.64], R22 ;  /* 0x0000001610005986 */ /* 0x0009e2000c10153c */
[----:B------:R-:W-:Y:S01]  /*28ee0*/  ISETP.LT.AND P5, PT, R222, R35, !P1 ;  /* 0x00000023de00720c */ /* 0x000fe20004fa1270 */
[----:B------:R-:W-:-:S05]  /*28ef0*/  IMAD.WIDE R8, R25, 0x2, R218 ;  /* 0x0000000219087825 */ /* 0x000fca00078e02da */
[----:B------:R-:W3:Y:S01]  /*28f00*/  LDC R20, c[0x0][0x228] ;  /* 0x00008a00ff147b82 */ /* 0x000ee20000000800 */
[----:B------:R-:W-:Y:S01]  /*28f10*/  VIADD R0, R217, 0x35 ;  /* 0x00000035d9007836 */ /* 0x000fe20000000000 */
[----:B----4-:R-:W-:-:S06]  /*28f20*/  PRMT R17, R22, 0x7632, R17 ;  /* 0x0000763216117816 */ /* 0x010fcc0000000011 */
[----:B------:R-:W4:Y:S01]  /*28f30*/  LDC R31, c[0x0][0x228] ;  /* 0x00008a00ff1f7b82 */ /* 0x000f220000000800 */
[----:B------:R-:W-:Y:S01]  /*28f40*/  IMAD.WIDE R12, R25, 0x2, R244 ;  /* 0x00000002190c7825 */ /* 0x000fe200078e02f4 */
[----:B------:R1:W-:Y:S01]  /*28f50*/  @P6 STG.E.U16 desc[UR60][R8.64], R17 ;  /* 0x0000001108006986 */ /* 0x0003e2000c10153c */
[----:B0-----:R-:W-:Y:S02]  /*28f60*/  ISETP.LT.AND P1, PT, R221, R28, !P1 ;  /* 0x0000001cdd00720c */ /* 0x001fe40004f21270 */
[----:B--2---:R-:W-:Y:S01]  /*28f70*/  ISETP.GE.AND P6, PT, R0, R27, PT ;  /* 0x0000001b0000720c */ /* 0x004fe20003fc6270 */
[----:B------:R0:W-:Y:S02]  /*28f80*/  @P5 STG.E.U16 desc[UR60][R12.64], R18 ;  /* 0x000000120c005986 */ /* 0x0001e4000c10153c */
[----:B------:R-:W2:Y:S01]  /*28f90*/  LDC R22, c[0x0][0x228] ;  /* 0x00008a00ff167b82 */ /* 0x000ea20000000800 */
[----:B-1----:R-:W-:Y:S02]  /*28fa0*/  ISETP.LT.AND P5, PT, R220, R29, !P6 ;  /* 0x0000001ddc00720c */ /* 0x002fe400077a1270 */
[----:B------:R-:W-:-:S05]  /*28fb0*/  PRMT R0, R18, 0x7632, R0 ;  /* 0x0000763212007816 */ /* 0x000fca0000000000 */
[----:B------:R-:W1:Y:S01]  /*28fc0*/  LDC R21, c[0x0][0x22c] ;  /* 0x00008b00ff157b82 */ /* 0x000e620000000800 */
[----:B------:R-:W-:-:S04]  /*28fd0*/  IMAD.WIDE R16, R25, 0x2, R246 ;  /* 0x0000000219107825 */ /* 0x000fc800078e02f6 */
[----:B---3--:R-:W-:-:S03]  /*28fe0*/  IMAD.IADD R25, R25, 0x1, R24 ;  /* 0x0000000119197824 */ /* 0x008fc600078e0218 */
[----:B------:R-:W3:Y:S01]  /*28ff0*/  LDC R27, c[0x0][0x228] ;  /* 0x00008a00ff1b7b82 */ /* 0x000ee20000000800 */
[----:B------:R-:W-:Y:S01]  /*29000*/  IMAD.WIDE R8, R25, 0x2, R2 ;  /* 0x0000000219087825 */ /* 0x000fe200078e0202 */
[----:B------:R-:W-:Y:S01]  /*29010*/  @P1 STG.E.U16 desc[UR60][R16.64], R0 ;  /* 0x0000000010001986 */ /* 0x000fe2000c10153c */
[----:B------:R-:W-:-:S05]  /*29020*/  ISETP.LT.AND P1, PT, R223, R20, !P6 ;  /* 0x00000014df00720c */ /* 0x000fca0007721270 */
[----:B0-----:R-:W0:Y:S01]  /*29030*/  LDC R18, c[0x0][0x248] ;  /* 0x00009200ff127b82 */ /* 0x001e220000000800 */
[----:B------:R2:W-:Y:S01]  /*29040*/  @P5 STG.E.U16 desc[UR60][R8.64], R14 ;  /* 0x0000000e08005986 */ /* 0x0005e2000c10153c */
[----:B----4-:R-:W-:-:S06]  /*29050*/  ISETP.LT.AND P5, PT, R222, R31, !P6 ;  /* 0x0000001fde00720c */ /* 0x010fcc00077a1270 */
[----:B------:R-:W4:Y:S01]  /*29060*/  LDC R20, c[0x0][0x228] ;  /* 0x00008a00ff147b82 */ /* 0x000f220000000800 */
[----:B------:R-:W-:Y:S01]  /*29070*/  IMAD.WIDE R12, R25, 0x2, R218 ;  /* 0x00000002190c7825 */ /* 0x000fe200078e02da */
[----:B--2---:R-:W-:-:S03]  /*29080*/  PRMT R9, R14, 0x7632, R9 ;  /* 0x000076320e097816 */ /* 0x004fc60000000009 */
[----:B------:R-:W-:-:S03]  /*29090*/  VIADD R0, R217, 0x36 ;  /* 0x00000036d9007836 */ /* 0x000fc60000000000 */
[----:B------:R-:W2:Y:S01]  /*290a0*/  LDC R29, c[0x0][0x228] ;  /* 0x00008a00ff1d7b82 */ /* 0x000ea20000000800 */
[----:B------:R-:W-:Y:S01]  /*290b0*/  IMAD.WIDE R16, R25, 0x2, R244 ;  /* 0x0000000219107825 */ /* 0x000fe200078e02f4 */
[----:B------:R-:W-:Y:S01]  /*290c0*/  ISETP.LT.AND P6, PT, R221, R22, !P6 ;  /* 0x00000016dd00720c */ /* 0x000fe200077c1270 */
[----:B------:R3:W-:Y:S01]  /*290d0*/  @P1 STG.E.U16 desc[UR60][R12.64], R9 ;  /* 0x000000090c001986 */ /* 0x0007e2000c10153c */
[----:B-1----:R-:W-:-:S03]  /*290e0*/  ISETP.GE.AND P1, PT, R0, R21, PT ;  /* 0x000000150000720c */ /* 0x002fc60003f26270 */
[----:B------:R1:W-:Y:S01]  /*290f0*/  @P5 STG.E.U16 desc[UR60][R16.64], R10 ;  /* 0x0000000a10005986 */ /* 0x0003e2000c10153c */
[----:B------:R-:W2:Y:S01]  /*29100*/  LDC R14, c[0x0][0x228] ;  /* 0x00008a00ff0e7b82 */ /* 0x000ea20000000800 */
[----:B---3--:R-:W-:-:S07]  /*29110*/  ISETP.LT.AND P5, PT, R220, R27, !P1 ;  /* 0x0000001bdc00720c */ /* 0x008fce0004fa1270 */
[----:B------:R-:W3:Y:S01]  /*29120*/  LDC R21, c[0x0][0x22c] ;  /* 0x00008b00ff157b82 */ /* 0x000ee20000000800 */
[----:B------:R-:W-:Y:S01]  /*29130*/  PRMT R13, R10, 0x7632, R13 ;  /* 0x000076320a0d7816 */ /* 0x000fe2000000000d */
[----:B------:R-:W-:-:S04]  /*29140*/  IMAD.WIDE R8, R25, 0x2, R246 ;  /* 0x0000000219087825 */ /* 0x000fc800078e02f6 */
[----:B0-----:R-:W-:Y:S02]  /*29150*/  IMAD.IADD R25, R25, 0x1, R18 ;  /* 0x0000000119197824 */ /* 0x001fe400078e0212 */
[----:B------:R-:W0:Y:S01]  /*29160*/  LDC R27, c[0x0][0x228] ;  /* 0x00008a00ff1b7b82 */ /* 0x000e220000000800 */
[----:B------:R1:W-:Y:S01]  /*29170*/  @P6 STG.E.U16 desc[UR60][R8.64], R13 ;  /* 0x0000000d08006986 */ /* 0x0003e2000c10153c */
[----:B----4-:R-:W-:-:S06]  /*29180*/  ISETP.LT.AND P6, PT, R223, R20, !P1 ;  /* 0x00000014df00720c */ /* 0x010fcc0004fc1270 */
[----:B-1----:R-:W1:Y:S01]  /*29190*/  LDC R10, c[0x0][0x248] ;  /* 0x00009200ff0a7b82 */ /* 0x002e620000000800 */
[----:B------:R-:W-:-:S07]  /*291a0*/  IMAD.WIDE R12, R25, 0x2, R2 ;  /* 0x00000002190c7825 */ /* 0x000fce00078e0202 */
[----:B------:R-:W4:Y:S01]  /*291b0*/  LDC R18, c[0x0][0x228] ;  /* 0x00008a00ff127b82 */ /* 0x000f220000000800 */
[----:B------:R-:W-:Y:S01]  /*291c0*/  @P5 STG.E.U16 desc[UR60][R12.64], R23 ;  /* 0x000000170c005986 */ /* 0x000fe2000c10153c */
[----:B--2---:R-:W-:Y:S01]  /*291d0*/  ISETP.LT.AND P5, PT, R222, R29, !P1 ;  /* 0x0000001dde00720c */ /* 0x004fe20004fa1270 */
[----:B------:R-:W-:Y:S01]  /*291e0*/  IMAD.WIDE R16, R25, 0x2, R218 ;  /* 0x0000000219107825 */ /* 0x000fe200078e02da */
[----:B------:R-:W-:-:S04]  /*291f0*/  PRMT R9, R23, 0x7632, R9 ;  /* 0x0000763217097816 */ /* 0x000fc80000000009 */
[----:B------:R-:W2:Y:S01]  /*29200*/  LDC R29, c[0x0][0x228] ;  /* 0x00008a00ff1d7b82 */ /* 0x000ea20000000800 */
[----:B------:R-:W-:Y:S01]  /*29210*/  VIADD R0, R217, 0x37 ;  /* 0x00000037d9007836 */ /* 0x000fe20000000000 */
[----:B------:R3:W-:Y:S01]  /*29220*/  @P6 STG.E.U16 desc[UR60][R16.64], R9 ;  /* 0x0000000910006986 */ /* 0x0007e2000c10153c */
[----:B------:R-:W-:-:S03]  /*29230*/  ISETP.LT.AND P1, PT, R221, R14, !P1 ;  /* 0x0000000edd00720c */ /* 0x000fc60004f21270 */
[----:B---3--:R-:W-:Y:S02]  /*29240*/  ISETP.GE.AND P6, PT, R0, R21, PT ;  /* 0x000000150000720c */ /* 0x008fe40003fc6270 */
[----:B------:R-:W3:Y:S01]  /*29250*/  LDC R14, c[0x0][0x228] ;  /* 0x00008a00ff0e7b82 */ /* 0x000ee20000000800 */
[----:B------:R-:W-:-:S07]  /*29260*/  IMAD.WIDE R8, R25, 0x2, R244 ;  /* 0x0000000219087825 */ /* 0x000fce00078e02f4 */
[----:B------:R-:W3:Y:S01]  /*29270*/  LDC R21, c[0x0][0x22c] ;  /* 0x00008b00ff157b82 */ /* 0x000ee20000000800 */
[----:B------:R-:W-:Y:S01]  /*29280*/  @P5 STG.E.U16 desc[UR60][R8.64], R19 ;  /* 0x0000001308005986 */ /* 0x000fe2000c10153c */
[----:B0-----:R-:W-:Y:S01]  /*29290*/  ISETP.LT.AND P5, PT, R220, R27, !P6 ;  /* 0x0000001bdc00720c */ /* 0x001fe200077a1270 */
[----:B------:R-:W-:Y:S01]  /*292a0*/  IMAD.WIDE R12, R25, 0x2, R246 ;  /* 0x00000002190c7825 */ /* 0x000fe200078e02f6 */
[----:B------:R-:W-:-:S04]  /*292b0*/  PRMT R17, R19, 0x7632, R17 ;  /* 0x0000763213117816 */ /* 0x000fc80000000011 */
[----:B------:R-:W0:Y:S01]  /*292c0*/  LDC R23, c[0x0][0x228] ;  /* 0x00008a00ff177b82 */ /* 0x000e220000000800 */
[----:B-1----:R-:W-:Y:S01]  /*292d0*/  IMAD.IADD R25, R25, 0x1, R10 ;  /* 0x0000000119197824 */ /* 0x002fe200078e020a */
[----:B------:R1:W-:Y:S01]  /*292e0*/  @P1 STG.E.U16 desc[UR60][R12.64], R17 ;  /* 0x000000110c001986 */ /* 0x0003e2000c10153c */
[----:B----4-:R-:W-:-:S05]  /*292f0*/  ISETP.LT.AND P1, PT, R223, R18, !P6 ;  /* 0x00000012df00720c */ /* 0x010fca0007721270 */
[----:B------:R-:W4:Y:S01]  /*29300*/  LDC R10, c[0x0][0x248] ;  /* 0x00009200ff0a7b82 */ /* 0x000f220000000800 */
[----:B-1----:R-:W-:-:S07]  /*29310*/  IMAD.WIDE R16, R25, 0x2, R2 ;  /* 0x0000000219107825 */ /* 0x002fce00078e0202 */
[----:B------:R-:W1:Y:S01]  /*29320*/  LDC R18, c[0x0][0x228] ;  /* 0x00008a00ff127b82 */ /* 0x000e620000000800 */
[----:B------:R-:W-:Y:S01]  /*29330*/  PRMT R13, R15, 0x7632, R13 ;  /* 0x000076320f0d7816 */ /* 0x000fe2000000000d */
[----:B------:R-:W-:Y:S01]  /*29340*/  @P5 STG.E.U16 desc[UR60][R16.64], R15 ;  /* 0x0000000f10005986 */ /* 0x000fe2000c10153c */
[----:B--2---:R-:W-:Y:S01]  /*29350*/  ISETP.LT.AND P5, PT, R222, R29, !P6 ;  /* 0x0000001dde00720c */ /* 0x004fe200077a1270 */
[----:B------:R-:W-:-:S04]  /*29360*/  IMAD.WIDE R8, R25, 0x2, R218 ;  /* 0x0000000219087825 */ /* 0x000fc800078e02da */
[----:B------:R-:W2:Y:S01]  /*29370*/  LDC R19, c[0x0][0x228] ;  /* 0x00008a00ff137b82 */ /* 0x000ea20000000800 */
[----:B------:R-:W-:Y:S01]  /*29380*/  VIADD R0, R217, 0x38 ;  /* 0x00000038d9007836 */ /* 0x000fe20000000000 */
[----:B------:R0:W-:Y:S01]  /*29390*/  @P1 STG.E.U16 desc[UR60][R8.64], R13 ;  /* 0x0000000d08001986 */ /* 0x0001e2000c10153c */
[----:B---3--:R-:W-:-:S03]  /*293a0*/  ISETP.LT.AND P6, PT, R221, R14, !P6 ;  /* 0x0000000edd00720c */ /* 0x008fc600077c1270 */
[----:B------:R-:W-:Y:S02]  /*293b0*/  ISETP.GE.AND P1, PT, R0, R21, PT ;  /* 0x000000150000720c */ /* 0x000fe40003f26270 */
[----:B------:R-:W3:Y:S01]  /*293c0*/  LDC R20, c[0x0][0x228] ;  /* 0x00008a00ff147b82 */ /* 0x000ee20000000800 */
        /* <DEDUP_REMOVED lines=9> */
[----:B-1----:R-:W-:-:S05]  /*29460*/  ISETP.LT.AND P6, PT, R223, R18, !P1 ;  /* 0x00000012df00720c */ /* 0x002fca0004fc1270 */
[----:B------:R-:W1:Y:S01]  /*29470*/  LDC R16, c[0x0][0x248] ;  /* 0x00009200ff107b82 */ /* 0x000e620000000800 */
[----:B----4-:R-:W-:-:S07]  /*29480*/  IMAD.WIDE R8, R25, 0x2, R2 ;  /* 0x0000000219087825 */ /* 0x010fce00078e0202 */
[----:B------:R-:W4:Y:S01]  /*29490*/  LDC R18, c[0x0][0x228] ;  /* 0x00008a00ff127b82 */ /* 0x000f220000000800 */
        /* <DEDUP_REMOVED lines=8> */
[----:B0-----:R-:W-:Y:S02]  /*29520*/  ISETP.GE.AND P6, PT, R0, R17, PT ;  /* 0x000000110000720c */ /* 0x001fe40003fc6270 */
[----:B------:R-:W0:Y:S01]  /*29530*/  LDC R14, c[0x0][0x228] ;  /* 0x00008a00ff0e7b82 */ /* 0x000e220000000800 */
[----:B------:R-:W-:-:S07]  /*29540*/  IMAD.WIDE R12, R25, 0x2, R244 ;  /* 0x00000002190c7825 */ /* 0x000fce00078e02f4 */
[----:B------:R-:W3:Y:S01]  /*29550*/  LDC R17, c[0x0][0x22c] ;  /* 0x00008b00ff117b82 */ /* 0x000ee20000000800 */
[----:B------:R2:W-:Y:S01]  /*29560*/  @P5 STG.E.U16 desc[UR60][R12.64], R92 ;  /* 0x0000005c0c005986 */ /* 0x0005e2000c10153c */
[----:B------:R-:W-:Y:S01]  /*29570*/  ISETP.LT.AND P5, PT, R220, R21, !P6 ;  /* 0x00000015dc00720c */ /* 0x000fe200077a1270 */
[C---:B-1----:R-:W-:Y:S01]  /*29580*/  IMAD.IADD R15, R25.reuse, 0x1, R16 ;  /* 0x00000001190f7824 */ /* 0x042fe200078e0210 */
[----:B------:R-:W-:Y:S01]  /*29590*/  PRMT R20, R92, 0x7632, R20 ;  /* 0x000076325c147816 */ /* 0x000fe20000000014 */
[----:B------:R-:W-:-:S03]  /*295a0*/  IMAD.WIDE R8, R25, 0x2, R246 ;  /* 0x0000000219087825 */ /* 0x000fc600078e02f6 */
[----:B------:R-:W1:Y:S01]  /*295b0*/  LDC R21, c[0x0][0x228] ;  /* 0x00008a00ff157b82 */ /* 0x000e620000000800 */
[----:B------:R-:W-:Y:S01]  /*295c0*/  IMAD.WIDE R10, R15, 0x2, R2 ;  /* 0x000000020f0a7825 */ /* 0x000fe200078e0202 */
[----:B------:R-:W-:Y:S01]  /*295d0*/  @P1 STG.E.U16 desc[UR60][R8.64], R20 ;  /* 0x0000001408001986 */ /* 0x000fe2000c10153c */
[----:B----4-:R-:W-:-:S05]  /*295e0*/  ISETP.LT.AND P1, PT, R223, R18, !P6 ;  /* 0x00000012df00720c */ /* 0x010fca0007721270 */
[----:B------:R-:W4:Y:S01]  /*295f0*/  LDC R4, c[0x0][0x248] ;  /* 0x00009200ff047b82 */ /* 0x000f220000000800 */
[----:B------:R0:W-:Y:S01]  /*29600*/  @P5 STG.E.U16 desc[UR60][R10.64], R96 ;  /* 0x000000600a005986 */ /* 0x0001e2000c10153c */
[----:B--2---:R-:W-:-:S06]  /*29610*/  ISETP.LT.AND P5, PT, R222, R19, !P6 ;  /* 0x00000013de00720c */ /* 0x004fcc00077a1270 */
[----:B------:R-:W2:Y:S01]  /*29620*/  LDC R16, c[0x0][0x228] ;  /* 0x00008a00ff107b82 */ /* 0x000ea20000000800 */
[----:B------:R-:W-:Y:S01]  /*29630*/  IMAD.WIDE R12, R15, 0x2, R218 ;  /* 0x000000020f0c7825 */ /* 0x000fe200078e02da */
[----:B0-----:R-:W-:-:S03]  /*29640*/  PRMT R11, R96, 0x7632, R11 ;  /* 0x00007632600b7816 */ /* 0x001fc6000000000b */
[----:B------:R-:W-:-:S03]  /*29650*/  VIADD R0, R217, 0x3a ;  /* 0x0000003ad9007836 */ /* 0x000fc60000000000 */
[----:B------:R-:W0:Y:S01]  /*29660*/  LDC R19, c[0x0][0x228] ;  /* 0x00008a00ff137b82 */ /* 0x000e220000000800 */
[----:B------:R-:W-:Y:S01]  /*29670*/  ISETP.LT.AND P6, PT, R221, R14, !P6 ;  /* 0x0000000edd00720c */ /* 0x000fe200077c1270 */
[----:B------:R-:W-:Y:S01]  /*29680*/  IMAD.WIDE R8, R15, 0x2, R244 ;  /* 0x000000020f087825 */ /* 0x000fe200078e02f4 */
[----:B------:R1:W-:Y:S01]  /*29690*/  @P1 STG.E.U16 desc[UR60][R12.64], R11 ;  /* 0x0000000b0c001986 */ /* 0x0003e2000c10153c */
[----:B---3--:R-:W-:-:S03]  /*296a0*/  ISETP.GE.AND P1, PT, R0, R17, PT ;  /* 0x000000110000720c */ /* 0x008fc60003f26270 */
[----:B------:R3:W-:Y:S01]  /*296b0*/  @P5 STG.E.U16 desc[UR60][R8.64], R100 ;  /* 0x0000006408005986 */ /* 0x0007e2000c10153c */
[----:B------:R-:W3:Y:S01]  /*296c0*/  LDC R18, c[0x0][0x228] ;  /* 0x00008a00ff127b82 */ /* 0x000ee20000000800 */
[----:B-1----:R-:W-:Y:S02]  /*296d0*/  ISETP.LT.AND P5, PT, R220, R21, !P1 ;  /* 0x00000015dc00720c */ /* 0x002fe40004fa1270 */
[----:B------:R-:W-:-:S05]  /*296e0*/  PRMT R0, R100, 0x7632, R0 ;  /* 0x0000763264007816 */ /* 0x000fca0000000000 */
[----:B------:R-:W1:Y:S01]  /*296f0*/  LDC R17, c[0x0][0x22c] ;  /* 0x00008b00ff117b82 */ /* 0x000e620000000800 */
[----:B------:R-:W-:-:S04]  /*29700*/  IMAD.WIDE R10, R15, 0x2, R246 ;  /* 0x000000020f0a7825 */ /* 0x000fc800078e02f6 */
[----:B----4-:R-:W-:-:S03]  /*29710*/  IMAD.IADD R15, R15, 0x1, R4 ;  /* 0x000000010f0f7824 */ /* 0x010fc600078e0204 */
[----:B------:R-:W4:Y:S01]  /*29720*/  LDC R21, c[0x0][0x228] ;  /* 0x00008a00ff157b82 */ /* 0x000f220000000800 */
[----:B------:R3:W-:Y:S01]  /*29730*/  @P6 STG.E.U16 desc[UR60][R10.64], R0 ;  /* 0x000000000a006986 */ /* 0x0007e2000c10153c */
[----:B--2---:R-:W-:Y:S01]  /*29740*/  ISETP.LT.AND P6, PT, R223, R16, !P1 ;  /* 0x00000010df00720c */ /* 0x004fe20004fc1270 */
[----:B------:R-:W-:-:S05]  /*29750*/  IMAD.WIDE R12, R15, 0x2, R2 ;  /* 0x000000020f0c7825 */ /* 0x000fca00078e0202 */
[----:B------:R-:W2:Y:S01]  /*29760*/  LDC R14, c[0x0][0x248] ;  /* 0x00009200ff0e7b82 */ /* 0x000ea20000000800 */
[----:B------:R-:W-:Y:S01]  /*29770*/  @P5 STG.E.U16 desc[UR60][R12.64], R5 ;  /* 0x000000050c005986 */ /* 0x000fe2000c10153c */
[----:B0-----:R-:W-:Y:S01]  /*29780*/  ISETP.LT.AND P5, PT, R222, R19, !P1 ;  /* 0x00000013de00720c */ /* 0x001fe20004fa1270 */
[----:B---3--:R-:W-:Y:S01]  /*29790*/  IMAD.WIDE R8, R15, 0x2, R218 ;  /* 0x000000020f087825 */ /* 0x008fe200078e02da */
[----:B------:R-:W-:-:S04]  /*297a0*/  PRMT R4, R5, 0x7632, R4 ;  /* 0x0000763205047816 */ /* 0x000fc80000000004 */
[----:B------:R-:W0:Y:S01]  /*297b0*/  LDC R16, c[0x0][0x228] ;  /* 0x00008a00ff107b82 */ /* 0x000e220000000800 */
[----:B------:R-:W-:Y:S01]  /*297c0*/  VIADD R0, R217, 0x3b ;  /* 0x0000003bd9007836 */ /* 0x000fe20000000000 */
[----:B------:R3:W-:Y:S01]  /*297d0*/  @P6 STG.E.U16 desc[UR60][R8.64], R4 ;  /* 0x0000000408006986 */ /* 0x0007e2000c10153c */
[----:B------:R-:W-:Y:S01]  /*297e0*/  IMAD.WIDE R10, R15, 0x2, R244 ;  /* 0x000000020f0a7825 */ /* 0x000fe200078e02f4 */
[----:B------:R-:W-:-:S04]  /*297f0*/  ISETP.LT.AND P6, PT, R221, R18, !P1 ;  /* 0x00000012dd00720c */ /* 0x000fc80004fc1270 */
[----:B------:R-:W0:Y:S01]  /*29800*/  LDC R19, c[0x0][0x228] ;  /* 0x00008a00ff137b82 */ /* 0x000e220000000800 */
[----:B-1----:R-:W-:Y:S01]  /*29810*/  ISETP.GE.AND P1, PT, R0, R17, PT ;  /* 0x000000110000720c */ /* 0x002fe20003f26270 */
[----:B------:R-:W-:Y:S03]  /*29820*/  @P5 STG.E.U16 desc[UR60][R10.64], R93 ;  /* 0x0000005d0a005986 */ /* 0x000fe6000c10153c */
[----:B----4-:R-:W-:-:S03]  /*29830*/  ISETP.LT.AND P5, PT, R220, R21, !P1 ;  /* 0x00000015dc00720c */ /* 0x010fc60004fa1270 */
[----:B------:R-:W1:Y:S01]  /*29840*/  LDC R18, c[0x0][0x228] ;  /* 0x00008a00ff127b82 */ /* 0x000e620000000800 */
[----:B---3--:R-:W-:Y:S01]  /*29850*/  PRMT R9, R93, 0x7632, R9 ;  /* 0x000076325d097816 */ /* 0x008fe20000000009 */
[----:B------:R-:W-:-:S06]  /*29860*/  IMAD.WIDE R4, R15, 0x2, R246 ;  /* 0x000000020f047825 */ /* 0x000fcc00078e02f6 */
[----:B------:R-:W3:Y:S01]  /*29870*/  LDC R13, c[0x0][0x22c] ;  /* 0x00008b00ff0d7b82 */ /* 0x000ee20000000800 */
[----:B--2---:R-:W-:Y:S01]  /*29880*/  IMAD.IADD R15, R15, 0x1, R14 ;  /* 0x000000010f0f7824 */ /* 0x004fe200078e020e */
[----:B------:R2:W-:Y:S01]  /*29890*/  @P6 STG.E.U16 desc[UR60][R4.64], R9 ;  /* 0x0000000904006986 */ /* 0x0005e2000c10153c */
[----:B0-----:R-:W-:-:S05]  /*298a0*/  ISETP.LT.AND P6, PT, R223, R16, !P1 ;  /* 0x00000010df00720c */ /* 0x001fca0004fc1270 */
[----:B------:R-:W0:Y:S01]  /*298b0*/  LDC R17, c[0x0][0x228] ;  /* 0x00008a00ff117b82 */ /* 0x000e220000000800 */
[----:B--2---:R-:W-:-:S07]  /*298c0*/  IMAD.WIDE R8, R15, 0x2, R2 ;  /* 0x000000020f087825 */ /* 0x004fce00078e0202 */
[----:B------:R-:W2:Y:S01]  /*298d0*/  LDC R12, c[0x0][0x248] ;  /* 0x00009200ff0c7b82 */ /* 0x000ea20000000800 */
[----:B------:R-:W-:Y:S01]  /*298e0*/  @P5 STG.E.U16 desc[UR60][R8.64], R97 ;  /* 0x0000006108005986 */ /* 0x000fe2000c10153c */
[----:B------:R-:W-:Y:S01]  /*298f0*/  ISETP.LT.AND P5, PT, R222, R19, !P1 ;  /* 0x00000013de00720c */ /* 0x000fe20004fa1270 */
[----:B------:R-:W-:Y:S01]  /*29900*/  IMAD.WIDE R10, R15, 0x2, R218 ;  /* 0x000000020f0a7825 */ /* 0x000fe200078e02da */
[----:B------:R-:W-:-:S04]  /*29910*/  PRMT R5, R97, 0x7632, R5 ;  /* 0x0000763261057816 */ /* 0x000fc80000000005 */
[----:B------:R-:W4:Y:S01]  /*29920*/  LDC R14, c[0x0][0x228] ;  /* 0x00008a00ff0e7b82 */ /* 0x000f220000000800 */
[----:B------:R-:W-:Y:S01]  /*29930*/  VIADD R0, R217, 0x3c ;  /* 0x0000003cd9007836 */ /* 0x000fe20000000000 */
[----:B------:R3:W-:Y:S01]  /*29940*/  @P6 STG.E.U16 desc[UR60][R10.64], R5 ;  /* 0x000000050a006986 */ /* 0x0007e2000c10153c */
[----:B-1----:R-:W-:-:S05]  /*29950*/  ISETP.LT.AND P6, PT, R221, R18, !P1 ;  /* 0x00000012dd00720c */ /* 0x002fca0004fc1270 */
[----:B------:R-:W1:Y:S01]  /*29960*/  LDC R19, c[0x0][0x228] ;  /* 0x00008a00ff137b82 */ /* 0x000e620000000800 */
[----:B---3--:R-:W-:Y:S01]  /*29970*/  ISETP.GE.AND P1, PT, R0, R13, PT ;  /* 0x0000000d0000720c */ /* 0x008fe20003f26270 */
[----:B------:R-:W-:-:S06]  /*29980*/  IMAD.WIDE R4, R15, 0x2, R244 ;  /* 0x000000020f047825 */ /* 0x000fcc00078e02f4 */
[----:B------:R-:W3:Y:S01]  /*29990*/  LDC R16, c[0x0][0x228] ;  /* 0x00008a00ff107b82 */ /* 0x000ee20000000800 */
[----:B------:R1:W-:Y:S01]  /*299a0*/  @P5 STG.E.U16 desc[UR60][R4.64], R101 ;  /* 0x0000006504005986 */ /* 0x0003e2000c10153c */
[----:B0-----:R-:W-:-:S06]  /*299b0*/  ISETP.LT.AND P5, PT, R220, R17, !P1 ;  /* 0x00000011dc00720c */ /* 0x001fcc0004fa1270 */
[----:B------:R-:W0:Y:S01]  /*299c0*/  LDC R17, c[0x0][0x22c] ;  /* 0x00008b00ff117b82 */ /* 0x000e220000000800 */
[----:B--2---:R-:W-:Y:S01]  /*299d0*/  IMAD.IADD R13, R15, 0x1, R12 ;  /* 0x000000010f0d7824 */ /* 0x004fe200078e020c */
[----:B------:R-:W-:Y:S01]  /*299e0*/  PRMT R18, R101, 0x7632, R18 ;  /* 0x0000763265127816 */ /* 0x000fe20000000012 */
[----:B------:R-:W-:-:S05]  /*299f0*/  IMAD.WIDE R8, R15, 0x2, R246 ;  /* 0x000000020f087825 */ /* 0x000fca00078e02f6 */
[----:B------:R-:W2:Y:S01]  /*29a00*/  LDC R15, c[0x0][0x228] ;  /* 0x00008a00ff0f7b82 */ /* 0x000ea20000000800 */
[----:B------:R-:W-:Y:S01]  /*29a10*/  IMAD.WIDE R10, R13, 0x2, R2 ;  /* 0x000000020d0a7825 */ /* 0x000fe200078e0202 */
[----:B------:R-:W-:Y:S01]  /*29a20*/  @P6 STG.E.U16 desc[UR60][R8.64], R18 ;  /* 0x0000001208006986 */ /* 0x000fe2000c10153c */
[----:B----4-:R-:W-:-:S05]  /*29a30*/  ISETP.LT.AND P6, PT, R223, R14, !P1 ;  /* 0x0000000edf00720c */ /* 0x010fca0004fc1270 */
[----:B------:R-:W4:Y:S01]  /*29a40*/  LDC R12, c[0x0][0x248] ;  /* 0x00009200ff0c7b82 */ /* 0x000f220000000800 */
[----:B------:R3:W-:Y:S01]  /*29a50*/  @P5 STG.E.U16 desc[UR60][R10.64], R6 ;  /* 0x000000060a005986 */ /* 0x0007e2000c10153c */
[----:B-1----:R-:W-:Y:S01]  /*29a60*/  ISETP.LT.AND P5, PT, R222, R19, !P1 ;  /* 0x00000013de00720c */ /* 0x002fe20004fa1270 */
[----:B------:R-:W-:-:S05]  /*29a70*/  IMAD.WIDE R4, R13, 0x2, R218 ;  /* 0x000000020d047825 */ /* 0x000fca00078e02da */
[----:B------:R-:W1:Y:S01]  /*29a80*/  LDC R14, c[0x0][0x228] ;  /* 0x00008a00ff0e7b82 */ /* 0x000e620000000800 */
[----:B------:R-:W-:Y:S01]  /*29a90*/  VIADD R0, R217, 0x3d ;  /* 0x0000003dd9007836 */ /* 0x000fe20000000000 */
[----:B---3--:R-:W-:-:S06]  /*29aa0*/  PRMT R11, R6, 0x7632, R11 ;  /* 0x00007632060b7816 */ /* 0x008fcc000000000b */
[----:B------:R-:W3:Y:S01]  /*29ab0*/  LDC R19, c[0x0][0x228] ;  /* 0x00008a00ff137b82 */ /* 0x000ee20000000800 */
[----:B------:R-:W-:Y:S01]  /*29ac0*/  IMAD.WIDE R8, R13, 0x2, R244 ;  /* 0x000000020d087825 */ /* 0x000fe200078e02f4 */
[----:B------:R-:W-:Y:S01]  /*29ad0*/  ISETP.LT.AND P1, PT, R221, R16, !P1 ;  /* 0x00000010dd00720c */ /* 0x000fe20004f21270 */
[----:B------:R2:W-:Y:S01]  /*29ae0*/  @P6 STG.E.U16 desc[UR60][R4.64], R11 ;  /* 0x0000000b04006986 */ /* 0x0005e2000c10153c */
[----:B0-----:R-:W-:-:S03]  /*29af0*/  ISETP.GE.AND P6, PT, R0, R17, PT ;  /* 0x000000110000720c */ /* 0x001fc60003fc6270 */
[----:B------:R-:W-:Y:S01]  /*29b00*/  @P5 STG.E.U16 desc[UR60][R8.64], R94 ;  /* 0x0000005e08005986 */ /* 0x000fe2000c10153c */
[----:B------:R-:W0:Y:S01]  /*29b10*/  LDC R16, c[0x0][0x228] ;  /* 0x00008a00ff107b82 */ /* 0x000e220000000800 */
[----:B--2---:R-:W-:-:S07]  /*29b20*/  ISETP.LT.AND P5, PT, R220, R15, !P6 ;  /* 0x0000000fdc00720c */ /* 0x004fce00077a1270 */
[----:B------:R-:W2:Y:S01]  /*29b30*/  LDC R15, c[0x0][0x22c] ;  /* 0x00008b00ff0f7b82 */ /* 0x000ea20000000800 */
[----:B------:R-:W-:Y:S01]  /*29b40*/  PRMT R5, R94, 0x7632, R5 ;  /* 0x000076325e057816 */ /* 0x000fe20000000005 */
[----:B------:R-:W-:-:S04]  /*29b50*/  IMAD.WIDE R10, R13, 0x2, R246 ;  /* 0x000000020d0a7825 */ /* 0x000fc800078e02f6 */
[----:B----4-:R-:W-:Y:S02]  /*29b60*/  IMAD.IADD R13, R13, 0x1, R12 ;  /* 0x000000010d0d7824 */ /* 0x010fe400078e020c */
[----:B------:R-:W4:Y:S01]  /*29b70*/  LDC R17, c[0x0][0x228] ;  /* 0x00008a00ff117b82 */ /* 0x000f220000000800 */
[----:B------:R3:W-:Y:S01]  /*29b80*/  @P1 STG.E.U16 desc[UR60][R10.64], R5 ;  /* 0x000000050a001986 */ /* 0x0007e2000c10153c */
[----:B-1----:R-:W-:-:S06]  /*29b90*/  ISETP.LT.AND P1, PT, R223, R14, !P6 ;  /* 0x0000000edf00720c */ /* 0x002fcc0007721270 */
[----:B------:R-:W1:Y:S01]  /*29ba0*/  LDC R6, c[0x0][0x248] ;  /* 0x00009200ff067b82 */ /* 0x000e620000000800 */
[----:B---3--:R-:W-:-:S07]  /*29bb0*/  IMAD.WIDE R4, R13, 0x2, R2 ;  /* 0x000000020d047825 */ /* 0x008fce00078e0202 */
[----:B------:R-:W3:Y:S01]  /*29bc0*/  LDC R12, c[0x0][0x228] ;  /* 0x00008a00ff0c7b82 */ /* 0x000ee20000000800 */
[----:B------:R-:W-:Y:S01]  /*29bd0*/  @P5 STG.E.U16 desc[UR60][R4.64], R98 ;  /* 0x0000006204005986 */ /* 0x000fe2000c10153c */
[----:B------:R-:W-:Y:S01]  /*29be0*/  ISETP.LT.AND P5, PT, R222, R19, !P6 ;  /* 0x00000013de00720c */ /* 0x000fe200077a1270 */
[----:B------:R-:W-:Y:S01]  /*29bf0*/  IMAD.WIDE R8, R13, 0x2, R218 ;  /* 0x000000020d087825 */ /* 0x000fe200078e02da */
[----:B------:R-:W-:-:S04]  /*29c00*/  PRMT R11, R98, 0x7632, R11 ;  /* 0x00007632620b7816 */ /* 0x000fc8000000000b */
[----:B------:R-:W3:Y:S01]  /*29c10*/  LDC R19, c[0x0][0x228] ;  /* 0x00008a00ff137b82 */ /* 0x000ee20000000800 */
[----:B------:R-:W-:Y:S01]  /*29c20*/  VIADD R0, R217, 0x3e ;  /* 0x0000003ed9007836 */ /* 0x000fe20000000000 */
[----:B------:R2:W-:Y:S01]  /*29c30*/  @P1 STG.E.U16 desc[UR60][R8.64], R11 ;  /* 0x0000000b08001986 */ /* 0x0005e2000c10153c */
[----:B0-----:R-:W-:-:S03]  /*29c40*/  ISETP.LT.AND P6, PT, R221, R16, !P6 ;  /* 0x00000010dd00720c */ /* 0x001fc600077c1270 */
[----:B--2---:R-:W-:Y:S02]  /*29c50*/  ISETP.GE.AND P1, PT, R0, R15, PT ;  /* 0x0000000f0000720c */ /* 0x004fe40003f26270 */
[----:B------:R-:W0:Y:S01]  /*29c60*/  LDC R14, c[0x0][0x228] ;  /* 0x00008a00ff0e7b82 */ /* 0x000e220000000800 */
[----:B------:R-:W-:Y:S01]  /*29c70*/  IMAD.WIDE R10, R13, 0x2, R244 ;  /* 0x000000020d0a7825 */ /* 0x000fe200078e02f4 */
[----:B------:R-:W-:-:S06]  /*29c80*/  PRMT R9, R102, 0x7632, R9 ;  /* 0x0000763266097816 */ /* 0x000fcc0000000009 */
[----:B------:R-:W2:Y:S01]  /*29c90*/  LDC R15, c[0x0][0x22c] ;  /* 0x00008b00ff0f7b82 */ /* 0x000ea20000000800 */
[----:B------:R-:W-:Y:S01]  /*29ca0*/  @P5 STG.E.U16 desc[UR60][R10.64], R102 ;  /* 0x000000660a005986 */ /* 0x000fe2000c10153c */
[----:B----4-:R-:W-:Y:S01]  /*29cb0*/  ISETP.LT.AND P5, PT, R220, R17, !P1 ;  /* 0x00000011dc00720c */ /* 0x010fe20004fa1270 */
[----:B------:R-:W-:-:S05]  /*29cc0*/  IMAD.WIDE R4, R13, 0x2, R246 ;  /* 0x000000020d047825 */ /* 0x000fca00078e02f6 */
[----:B------:R-:W4:Y:S01]  /*29cd0*/  LDC R17, c[0x0][0x228] ;  /* 0x00008a00ff117b82 */ /* 0x000f220000000800 */
[----:B-1----:R-:W-:Y:S01]  /*29ce0*/  IMAD.IADD R13, R13, 0x1, R6 ;  /* 0x000000010d0d7824 */ /* 0x002fe200078e0206 */
[----:B------:R1:W-:Y:S01]  /*29cf0*/  @P6 STG.E.U16 desc[UR60][R4.64], R9 ;  /* 0x0000000904006986 */ /* 0x0003e2000c10153c */
[----:B---3--:R-:W-:-:S05]  /*29d00*/  ISETP.LT.AND P6, PT, R223, R12, !P1 ;  /* 0x0000000cdf00720c */ /* 0x008fca0004fc1270 */
[----:B------:R-:W3:Y:S01]  /*29d10*/  LDC R12, c[0x0][0x248] ;  /* 0x00009200ff0c7b82 */ /* 0x000ee20000000800 */
[----:B-1----:R-:W-:-:S07]  /*29d20*/  IMAD.WIDE R8, R13, 0x2, R2 ;  /* 0x000000020d087825 */ /* 0x002fce00078e0202 */
[----:B------:R-:W1:Y:S01]  /*29d30*/  LDC R16, c[0x0][0x228] ;  /* 0x00008a00ff107b82 */ /* 0x000e620000000800 */
[----:B------:R-:W-:Y:S01]  /*29d40*/  @P5 STG.E.U16 desc[UR60][R8.64], R7 ;  /* 0x0000000708005986 */ /* 0x000fe2000c10153c */
[----:B------:R-:W-:Y:S01]  /*29d50*/  ISETP.LT.AND P5, PT, R222, R19, !P1 ;  /* 0x00000013de00720c */ /* 0x000fe20004fa1270 */
[----:B------:R-:W-:Y:S01]  /*29d60*/  IMAD.WIDE R10, R13, 0x2, R218 ;  /* 0x000000020d0a7825 */ /* 0x000fe200078e02da */
[----:B------:R-:W-:-:S04]  /*29d70*/  PRMT R5, R7, 0x7632, R5 ;  /* 0x0000763207057816 */ /* 0x000fc80000000005 */
[----:B------:R-:W1:Y:S01]  /*29d80*/  LDC R19, c[0x0][0x228] ;  /* 0x00008a00ff137b82 */ /* 0x000e620000000800 */
[----:B------:R-:W-:Y:S01]  /*29d90*/  VIADD R0, R217, 0x3f ;  /* 0x0000003fd9007836 */ /* 0x000fe20000000000 */
[----:B------:R4:W-:Y:S01]  /*29da0*/  @P6 STG.E.U16 desc[UR60][R10.64], R5 ;  /* 0x000000050a006986 */ /* 0x0009e2000c10153c */
[----:B0-----:R-:W-:-:S03]  /*29db0*/  ISETP.LT.AND P6, PT, R221, R14, !P1 ;  /* 0x0000000edd00720c */ /* 0x001fc60004fc1270 */
[----:B--2---:R-:W-:Y:S02]  /*29dc0*/  ISETP.GE.AND P1, PT, R0, R15, PT ;  /* 0x0000000f0000720c */ /* 0x004fe40003f26270 */
[----:B------:R-:W0:Y:S01]  /*29dd0*/  LDC R14, c[0x0][0x228] ;  /* 0x00008a00ff0e7b82 */ /* 0x000e220000000800 */
[----:B----4-:R-:W-:-:S07]  /*29de0*/  IMAD.WIDE R4, R13, 0x2, R244 ;  /* 0x000000020d047825 */ /* 0x010fce00078e02f4 */
[----:B------:R-:W2:Y:S01]  /*29df0*/  LDC R15, c[0x0][0x22c] ;  /* 0x00008b00ff0f7b82 */ /* 0x000ea20000000800 */
[----:B------:R-:W-:Y:S01]  /*29e00*/  PRMT R9, R95, 0x7632, R9 ;  /* 0x000076325f097816 */ /* 0x000fe20000000009 */
[----:B------:R-:W-:Y:S01]  /*29e10*/  @P5 STG.E.U16 desc[UR60][R4.64], R95 ;  /* 0x0000005f04005986 */ /* 0x000fe2000c10153c */
[----:B------:R-:W-:Y:S01]  /*29e20*/  ISETP.LT.AND P5, PT, R220, R17, !P1 ;  /* 0x00000011dc00720c */ /* 0x000fe20004fa1270 */
[----:B------:R-:W-:-:S04]  /*29e30*/  IMAD.WIDE R6, R13, 0x2, R246 ;  /* 0x000000020d067825 */ /* 0x000fc800078e02f6 */
[----:B------:R-:W4:Y:S01]  /*29e40*/  LDC R11, c[0x0][0x228] ;  /* 0x00008a00ff0b7b82 */ /* 0x000f220000000800 */
[----:B---3--:R-:W-:Y:S01]  /*29e50*/  IMAD.IADD R13, R13, 0x1, R12 ;  /* 0x000000010d0d7824 */ /* 0x008fe200078e020c */
[----:B------:R3:W-:Y:S01]  /*29e60*/  @P6 STG.E.U16 desc[UR60][R6.64], R9 ;  /* 0x0000000906006986 */ /* 0x0007e2000c10153c */
[----:B-1----:R-:W-:-:S05]  /*29e70*/  ISETP.LT.AND P6, PT, R223, R16, !P1 ;  /* 0x00000010df00720c */ /* 0x002fca0004fc1270 */
[----:B------:R-:W1:Y:S01]  /*29e80*/  LDC R10, c[0x0][0x248] ;  /* 0x00009200ff0a7b82 */ /* 0x000e620000000800 */
[----:B---3--:R-:W-:-:S07]  /*29e90*/  IMAD.WIDE R8, R13, 0x2, R2 ;  /* 0x000000020d087825 */ /* 0x008fce00078e0202 */
[----:B------:R-:W3:Y:S01]  /*29ea0*/  LDC R12, c[0x0][0x228] ;  /* 0x00008a00ff0c7b82 */ /* 0x000ee20000000800 */
[----:B------:R-:W-:Y:S01]  /*29eb0*/  PRMT R7, R99, 0x7632, R7 ;  /* 0x0000763263077816 */ /* 0x000fe20000000007 */
[----:B------:R-:W-:Y:S01]  /*29ec0*/  @P5 STG.E.U16 desc[UR60][R8.64], R99 ;  /* 0x0000006308005986 */ /* 0x000fe2000c10153c */
[----:B------:R-:W-:Y:S01]  /*29ed0*/  ISETP.LT.AND P5, PT, R222, R19, !P1 ;  /* 0x00000013de00720c */ /* 0x000fe20004fa1270 */
[----:B------:R-:W-:-:S04]  /*29ee0*/  IMAD.WIDE R4, R13, 0x2, R218 ;  /* 0x000000020d047825 */ /* 0x000fc800078e02da */
[----:B------:R-:W3:Y:S01]  /*29ef0*/  LDC R17, c[0x0][0x228] ;  /* 0x00008a00ff117b82 */ /* 0x000ee20000000800 */
[----:B------:R-:W-:Y:S01]  /*29f00*/  VIADD R0, R217, 0x40 ;  /* 0x00000040d9007836 */ /* 0x000fe20000000000 */
[----:B------:R4:W-:Y:S01]  /*29f10*/  @P6 STG.E.U16 desc[UR60][R4.64], R7 ;  /* 0x0000000704006986 */ /* 0x0009e2000c10153c */
[----:B0-----:R-:W-:-:S03]  /*29f20*/  ISETP.LT.AND P6, PT, R221, R14, !P1 ;  /* 0x0000000edd00720c */ /* 0x001fc60004fc1270 */
[----:B--2---:R-:W-:Y:S02]  /*29f30*/  ISETP.GE.AND P1, PT, R0, R15, PT ;  /* 0x0000000f0000720c */ /* 0x004fe40003f26270 */
[----:B------:R-:W0:Y:S01]  /*29f40*/  LDC R14, c[0x0][0x228] ;  /* 0x00008a00ff0e7b82 */ /* 0x000e220000000800 */
[----:B----4-:R-:W-:Y:S01]  /*29f50*/  IMAD.WIDE R6, R13, 0x2, R244 ;  /* 0x000000020d067825 */ /* 0x010fe200078e02f4 */
[----:B------:R-:W-:-:S06]  /*29f60*/  PRMT R5, R103, 0x7632, R5 ;  /* 0x0000763267057816 */ /* 0x000fcc0000000005 */
[----:B------:R-:W2:Y:S01]  /*29f70*/  LDC R15, c[0x0][0x228] ;  /* 0x00008a00ff0f7b82 */ /* 0x000ea20000000800 */
[----:B------:R-:W-:Y:S01]  /*29f80*/  @P5 STG.E.U16 desc[UR60][R6.64], R103 ;  /* 0x0000006706005986 */ /* 0x000fe2000c10153c */
[----:B------:R-:W-:Y:S01]  /*29f90*/  ISETP.LT.AND P5, PT, R220, R11, !P1 ;  /* 0x0000000bdc00720c */ /* 0x000fe20004fa1270 */
[----:B------:R-:W-:-:S05]  /*29fa0*/  IMAD.WIDE R8, R13, 0x2, R246 ;  /* 0x000000020d087825 */ /* 0x000fca00078e02f6 */
[----:B------:R-:W4:Y:S01]  /*29fb0*/  LDC R11, c[0x0][0x22c] ;  /* 0x00008b00ff0b7b82 */ /* 0x000f220000000800 */
[----:B-1----:R-:W-:Y:S01]  /*29fc0*/  IMAD.IADD R13, R13, 0x1, R10 ;  /* 0x000000010d0d7824 */ /* 0x002fe200078e020a */
[----:B------:R1:W-:Y:S01]  /*29fd0*/  @P6 STG.E.U16 desc[UR60][R8.64], R5 ;  /* 0x0000000508006986 */ /* 0x0003e2000c10153c */
[----:B---3--:R-:W-:-:S05]  /*29fe0*/  ISETP.LT.AND P6, PT, R223, R12, !P1 ;  /* 0x0000000cdf00720c */ /* 0x008fca0004fc1270 */
[----:B------:R-:W3:Y:S01]  /*29ff0*/  LDC R10, c[0x0][0x248] ;  /* 0x00009200ff0a7b82 */ /* 0x000ee20000000800 */
[----:B-1----:R-:W-:Y:S01]  /*2a000*/  IMAD.WIDE R4, R13, 0x2, R2 ;  /* 0x000000020d047825 */ /* 0x002fe200078e0202 */
[----:B------:R-:W-:-:S06]  /*2a010*/  PRMT R9, R104, 0x7632, R9 ;  /* 0x0000763268097816 */ /* 0x000fcc0000000009 */
[----:B------:R-:W1:Y:S01]  /*2a020*/  LDC R12, c[0x0][0x228] ;  /* 0x00008a00ff0c7b82 */ /* 0x000e620000000800 */
[----:B------:R-:W-:Y:S01]  /*2a030*/  @P5 STG.E.U16 desc[UR60][R4.64], R104 ;  /* 0x0000006804005986 */ /* 0x000fe2000c10153c */
[----:B------:R-:W-:Y:S01]  /*2a040*/  ISETP.LT.AND P5, PT, R222, R17, !P1 ;  /* 0x00000011de00720c */ /* 0x000fe20004fa1270 */
[----:B------:R-:W-:-:S05]  /*2a050*/  IMAD.WIDE R6, R13, 0x2, R218 ;  /* 0x000000020d067825 */ /* 0x000fca00078e02da */
[----:B------:R-:W1:Y:S01]  /*2a060*/  LDC R17, c[0x0][0x228] ;  /* 0x00008a00ff117b82 */ /* 0x000e620000000800 */
[----:B------:R-:W-:Y:S01]  /*2a070*/  VIADD R0, R217, 0x41 ;  /* 0x00000041d9007836 */ /* 0x000fe20000000000 */
[----:B------:R2:W-:Y:S01]  /*2a080*/  @P6 STG.E.U16 desc[UR60][R6.64], R9 ;  /* 0x0000000906006986 */ /* 0x0005e2000c10153c */
[----:B0-----:R-:W-:-:S03]  /*2a090*/  ISETP.LT.AND P6, PT, R221, R14, !P1 ;  /* 0x0000000edd00720c */ /* 0x001fc60004fc1270 */
[----:B----4-:R-:W-:Y:S02]  /*2a0a0*/  ISETP.GE.AND P1, PT, R0, R11, PT ;  /* 0x0000000b0000720c */ /* 0x010fe40003f26270 */
[----:B------:R-:W0:Y:S01]  /*2a0b0*/  LDC R14, c[0x0][0x228] ;  /* 0x00008a00ff0e7b82 */ /* 0x000e220000000800 */
[----:B--2---:R-:W-:Y:S01]  /*2a0c0*/  IMAD.WIDE R8, R13, 0x2, R244 ;  /* 0x000000020d087825 */ /* 0x004fe200078e02f4 */
        /* <DEDUP_REMOVED lines=10> */
[----:B-1----:R-:W-:-:S05]  /*2a170*/  ISETP.LT.AND P6, PT, R223, R12, !P1 ;  /* 0x0000000cdf00720c */ /* 0x002fca0004fc1270 */
[----:B------:R-:W1:Y:S01]  /*2a180*/  LDC R10, c[0x0][0x248] ;  /* 0x00009200ff0a7b82 */ /* 0x000e620000000800 */
[----:B------:R0:W-:Y:S01]  /*2a190*/  @P5 STG.E.U16 desc[UR60][R6.64], R112 ;  /* 0x0000007006005986 */ /* 0x0001e2000c10153c */
[----:B------:R-:W-:Y:S01]  /*2a1a0*/  ISETP.LT.AND P5, PT, R222, R17, !P1 ;  /* 0x00000011de00720c */ /* 0x000fe20004fa1270 */
[----:B----4-:R-:W-:-:S05]  /*2a1b0*/  IMAD.WIDE R8, R11, 0x2, R218 ;  /* 0x000000020b087825 */ /* 0x010fca00078e02da */
[----:B------:R-:W4:Y:S01]  /*2a1c0*/  LDC R12, c[0x0][0x228] ;  /* 0x00008a00ff0c7b82 */ /* 0x000f220000000800 */
[----:B------:R-:W-:Y:S01]  /*2a1d0*/  VIADD R0, R217, 0x42 ;  /* 0x00000042d9007836 */ /* 0x000fe20000000000 */
[----:B0-----:R-:W-:-:S06]  /*2a1e0*/  PRMT R7, R112, 0x7632, R7 ;  /* 0x0000763270077816 */ /* 0x001fcc0000000007 */
[----:B------:R-:W0:Y:S01]  /*2a1f0*/  LDC R17, c[0x0][0x228] ;  /* 0x00008a00ff117b82 */ /* 0x000e220000000800 */
[----:B------:R-:W-:Y:S01]  /*2a200*/  IMAD.WIDE R4, R11, 0x2, R244 ;  /* 0x000000020b047825 */ /* 0x000fe200078e02f4 */
[----:B------:R-:W-:Y:S01]  /*2a210*/  ISETP.LT.AND P1, PT, R221, R14, !P1 ;  /* 0x0000000edd00720c */ /* 0x000fe20004f21270 */
[----:B------:R2:W-:Y:S01]  /*2a220*/  @P6 STG.E.U16 desc[UR60][R8.64], R7 ;  /* 0x0000000708006986 */ /* 0x0005e2000c10153c */
[----:B---3--:R-:W-:-:S03]  /*2a230*/  ISETP.GE.AND P6, PT, R0, R15, PT ;  /* 0x0000000f0000720c */ /* 0x008fc60003fc6270 */
[----:B------:R3:W-:Y:S01]  /*2a240*/  @P5 STG.E.U16 desc[UR60][R4.64], R116 ;  /* 0x0000007404005986 */ /* 0x0007e2000c10153c */
[----:B------:R-:W3:Y:S01]  /*2a250*/  LDC R14, c[0x0][0x228] ;  /* 0x00008a00ff0e7b82 */ /* 0x000ee20000000800 */
[----:B--2---:R-:W-:Y:S02]  /*2a260*/  ISETP.LT.AND P5, PT, R220, R13, !P6 ;  /* 0x0000000ddc00720c */ /* 0x004fe400077a1270 */
[----:B------:R-:W-:-:S05]  /*2a270*/  PRMT R0, R116, 0x7632, R0 ;  /* 0x0000763274007816 */ /* 0x000fca0000000000 */
[----:B------:R-:W2:Y:S01]  /*2a280*/  LDC R13, c[0x0][0x22c] ;  /* 0x00008b00ff0d7b82 */ /* 0x000ea20000000800 */
[----:B------:R-:W-:-:S04]  /*2a290*/  IMAD.WIDE R6, R11, 0x2, R246 ;  /* 0x000000020b067825 */ /* 0x000fc800078e02f6 */
[----:B-1----:R-:W-:-:S03]  /*2a2a0*/  IMAD.IADD R11, R11, 0x1, R10 ;  /* 0x000000010b0b7824 */ /* 0x002fc600078e020a */
[----:B------:R-:W1:Y:S01]  /*2a2b0*/  LDC R15, c[0x0][0x228] ;  /* 0x00008a00ff0f7b82 */ /* 0x000e620000000800 */
[----:B------:R3:W-:Y:S01]  /*2a2c0*/  @P1 STG.E.U16 desc[UR60][R6.64], R0 ;  /* 0x0000000006001986 */ /* 0x0007e2000c10153c */
[----:B----4-:R-:W-:Y:S01]  /*2a2d0*/  ISETP.LT.AND P1, PT, R223, R12, !P6 ;  /* 0x0000000cdf00720c */ /* 0x010fe20007721270 */
[----:B------:R-:W-:-:S05]  /*2a2e0*/  IMAD.WIDE R8, R11, 0x2, R2 ;  /* 0x000000020b087825 */ /* 0x000fca00078e0202 */
[----:B------:R-:W4:Y:S01]  /*2a2f0*/  LDC R10, c[0x0][0x248] ;  /* 0x00009200ff0a7b82 */ /* 0x000f220000000800 */
[----:B------:R2:W-:Y:S01]  /*2a300*/  @P5 STG.E.U16 desc[UR60][R8.64], R105 ;  /* 0x0000006908005986 */ /* 0x0005e2000c10153c */
[----:B0-----:R-:W-:Y:S01]  /*2a310*/  ISETP.LT.AND P5, PT, R222, R17, !P6 ;  /* 0x00000011de00720c */ /* 0x001fe200077a1270 */
[----:B---3--:R-:W-:-:S05]  /*2a320*/  IMAD.WIDE R4, R11, 0x2, R218 ;  /* 0x000000020b047825 */ /* 0x008fca00078e02da */
[----:B------:R-:W0:Y:S01]  /*2a330*/  LDC R12, c[0x0][0x228] ;  /* 0x00008a00ff0c7b82 */ /* 0x000e220000000800 */
[----:B------:R-:W-:Y:S01]  /*2a340*/  PRMT R7, R105, 0x7632, R7 ;  /* 0x0000763269077816 */ /* 0x000fe20000000007 */
[----:B------:R-:W-:Y:S01]  /*2a350*/  VIADD R0, R217, 0x43 ;  /* 0x00000043d9007836 */ /* 0x000fe20000000000 */
[----:B------:R-:W-:-:S05]  /*2a360*/  ISETP.LT.AND P6, PT, R221, R14, !P6 ;  /* 0x0000000edd00720c */ /* 0x000fca00077c1270 */
[----:B------:R-:W3:Y:S01]  /*2a370*/  LDC R17, c[0x0][0x228] ;  /* 0x00008a00ff117b82 */ /* 0x000ee20000000800 */
[----:B------:R1:W-:Y:S01]  /*2a380*/  @P1 STG.E.U16 desc[UR60][R4.64], R7 ;  /* 0x0000000704001986 */ /* 0x0003e2000c10153c */
[----:B--2---:R-:W-:Y:S02]  /*2a390*/  ISETP.GE.AND P1, PT, R0, R13, PT ;  /* 0x0000000d0000720c */ /* 0x004fe40003f26270 */
[----:B------:R-:W-:-:S04]  /*2a3a0*/  PRMT R9, R109, 0x7632, R9 ;  /* 0x000076326d097816 */ /* 0x000fc80000000009 */
[----:B------:R-:W2:Y:S01]  /*2a3b0*/  LDC R14, c[0x0][0x228] ;  /* 0x00008a00ff0e7b82 */ /* 0x000ea20000000800 */
[----:B-1----:R-:W-:-:S07]  /*2a3c0*/  IMAD.WIDE R6, R11, 0x2, R244 ;  /* 0x000000020b067825 */ /* 0x002fce00078e02f4 */
[----:B------:R-:W1:Y:S01]  /*2a3d0*/  LDC R13, c[0x0][0x22c] ;  /* 0x00008b00ff0d7b82 */ /* 0x000e620000000800 */
[----:B------:R-:W-:Y:S01]  /*2a3e0*/  @P5 STG.E.U16 desc[UR60][R6.64], R109 ;  /* 0x0000006d06005986 */ /* 0x000fe2000c10153c */
[----:B------:R-:W-:Y:S01]  /*2a3f0*/  ISETP.LT.AND P5, PT, R220, R15, !P1 ;  /* 0x0000000fdc00720c */ /* 0x000fe20004fa1270 */
[----:B------:R-:W-:-:S04]  /*2a400*/  IMAD.WIDE R4, R11, 0x2, R246 ;  /* 0x000000020b047825 */ /* 0x000fc800078e02f6 */
[----:B----4-:R-:W-:Y:S01]  /*2a410*/  IMAD.IADD R11, R11, 0x1, R10 ;  /* 0x000000010b0b7824 */ /* 0x010fe200078e020a */
[----:B------:R-:W4:Y:S01]  /*2a420*/  LDC R15, c[0x0][0x228] ;  /* 0x00008a00ff0f7b82 */ /* 0x000f220000000800 */
[----:B------:R3:W-:Y:S01]  /*2a430*/  @P6 STG.E.U16 desc[UR60][R4.64], R9 ;  /* 0x0000000904006986 */ /* 0x0007e2000c10153c */
[----:B0-----:R-:W-:-:S06]  /*2a440*/  ISETP.LT.AND P6, PT, R223, R12, !P1 ;  /* 0x0000000cdf00720c */ /* 0x001fcc0004fc1270 */
[----:B------:R-:W0:Y:S01]  /*2a450*/  LDC R10, c[0x0][0x248] ;  /* 0x00009200ff0a7b82 */ /* 0x000e220000000800 */
        /* <DEDUP_REMOVED lines=9> */
[----:B--2---:R-:W-:-:S03]  /*2a4f0*/  ISETP.LT.AND P6, PT, R221, R14, !P1 ;  /* 0x0000000edd00720c */ /* 0x004fc60004fc1270 */
[----:B-1----:R-:W-:Y:S02]  /*2a500*/  ISETP.GE.AND P1, PT, R0, R13, PT ;  /* 0x0000000d0000720c */ /* 0x002fe40003f26270 */
[----:B------:R-:W1:Y:S01]  /*2a510*/  LDC R14, c[0x0][0x228] ;  /* 0x00008a00ff0e7b82 */ /* 0x000e620000000800 */
[----:B------:R-:W-:-:S07]  /*2a520*/  IMAD.WIDE R4, R11, 0x2, R244 ;  /* 0x000000020b047825 */ /* 0x000fce00078e02f4 */
[----:B------:R-:W2:Y:S01]  /*2a530*/  LDC R21, c[0x0][0x228] ;  /* 0x00008a00ff157b82 */ /* 0x000ea20000000800 */
[----:B------:R3:W-:Y:S01]  /*2a540*/  @P5 STG.E.U16 desc[UR60][R4.64], R117 ;  /* 0x0000007504005986 */ /* 0x0007e2000c10153c */
[----:B----4-:R-:W-:Y:S01]  /*2a550*/  ISETP.LT.AND P5, PT, R220, R15, !P1 ;  /* 0x0000000fdc00720c */ /* 0x010fe20004fa1270 */
[----:B0-----:R-:W-:-:S05]  /*2a560*/  IMAD.IADD R13, R11, 0x1, R10 ;  /* 0x000000010b0d7824 */ /* 0x001fca00078e020a */
[----:B------:R-:W0:Y:S01]  /*2a570*/  LDC R15, c[0x0][0x22c] ;  /* 0x00008b00ff0f7b82 */ /* 0x000e220000000800 */
[----:B------:R-:W-:Y:S01]  /*2a580*/  IMAD.WIDE R8, R11, 0x2, R246 ;  /* 0x000000020b087825 */ /* 0x000fe200078e02f6 */
[----:B------:R-:W-:-:S06]  /*2a590*/  PRMT R16, R117, 0x7632, R16 ;  /* 0x0000763275107816 */ /* 0x000fcc0000000010 */
[----:B------:R-:W4:Y:S01]  /*2a5a0*/  LDC R11, c[0x0][0x228] ;  /* 0x00008a00ff0b7b82 */ /* 0x000f220000000800 */
[----:B------:R-:W-:Y:S01]  /*2a5b0*/  IMAD.WIDE R6, R13, 0x2, R2 ;  /* 0x000000020d067825 */ /* 0x000fe200078e0202 */
[----:B------:R-:W-:Y:S01]  /*2a5c0*/  @P6 STG.E.U16 desc[UR60][R8.64], R16 ;  /* 0x0000001008006986 */ /* 0x000fe2000c10153c */
[----:B---3--:R-:W-:-:S05]  /*2a5d0*/  ISETP.LT.AND P6, PT, R223, R12, !P1 ;  /* 0x0000000cdf00720c */ /* 0x008fca0004fc1270 */
[----:B------:R-:W3:Y:S01]  /*2a5e0*/  LDC R10, c[0x0][0x248] ;  /* 0x00009200ff0a7b82 */ /* 0x000ee20000000800 */
[----:B------:R1:W-:Y:S01]  /*2a5f0*/  @P5 STG.E.U16 desc[UR60][R6.64], R106 ;  /* 0x0000006a06005986 */ /* 0x0003e2000c10153c */
[----:B------:R-:W-:Y:S01]  /*2a600*/  ISETP.LT.AND P5, PT, R222, R17, !P1 ;  /* 0x00000011de00720c */ /* 0x000fe20004fa1270 */
[----:B------:R-:W-:-:S05]  /*2a610*/  IMAD.WIDE R4, R13, 0x2, R218 ;  /* 0x000000020d047825 */ /* 0x000fca00078e02da */
[----:B------:R-:W2:Y:S01]  /*2a620*/  LDC R12, c[0x0][0x228] ;  /* 0x00008a00ff0c7b82 */ /* 0x000ea20000000800 */
[----:B------:R-:W-:Y:S01]  /*2a630*/  VIADD R0, R217, 0x45 ;  /* 0x00000045d9007836 */ /* 0x000fe20000000000 */
[----:B-1----:R-:W-:-:S06]  /*2a640*/  PRMT R7, R106, 0x7632, R7 ;  /* 0x000076326a077816 */ /* 0x002fcc0000000007 */
[----:B------:R-:W1:Y:S01]  /*2a650*/  LDC R17, c[0x0][0x228] ;  /* 0x00008a00ff117b82 */ /* 0x000e620000000800 */
[----:B------:R-:W-:Y:S01]  /*2a660*/  IMAD.WIDE R8, R13, 0x2, R244 ;  /* 0x000000020d087825 */ /* 0x000fe200078e02f4 */
[----:B------:R4:W-:Y:S01]  /*2a670*/  @P6 STG.E.U16 desc[UR60][R4.64], R7 ;  /* 0x0000000704006986 */ /* 0x0009e2000c10153c */
[----:B0-----:R-:W-:Y:S02]  /*2a680*/  ISETP.GE.AND P6, PT, R0, R15, PT ;  /* 0x0000000f0000720c */ /* 0x001fe40003fc6270 */
        /* <DEDUP_REMOVED lines=11> */
[----:B--2---:R-:W-:-:S05]  /*2a740*/  ISETP.LT.AND P1, PT, R223, R12, !P6 ;  /* 0x0000000cdf00720c */ /* 0x004fca0007721270 */
[----:B------:R-:W2:Y:S01]  /*2a750*/  LDC R10, c[0x0][0x248] ;  /* 0x00009200ff0a7b82 */ /* 0x000ea20000000800 */
        /* <DEDUP_REMOVED lines=8> */
[----:B----4-:R-:W-:Y:S01]  /*2a7e0*/  ISETP.LT.AND P6, PT, R221, R14, !P6 ;  /* 0x0000000edd00720c */ /* 0x010fe200077c1270 */
[----:B------:R4:W-:Y:S01]  /*2a7f0*/  @P1 STG.E.U16 desc[UR60][R8.64], R5 ;  /* 0x0000000508001986 */ /* 0x0009e2000c10153c */
[----:B------:R-:W-:-:S03]  /*2a800*/  ISETP.GE.AND P1, PT, R0, R11, PT ;  /* 0x0000000b0000720c */ /* 0x000fc60003f26270 */
[----:B------:R2:W-:Y:S01]  /*2a810*/  @P5 STG.E.U16 desc[UR60][R6.64], R118 ;  /* 0x0000007606005986 */ /* 0x0005e2000c10153c */
[----:B------:R-:W0:Y:S01]  /*2a820*/  LDC R14, c[0x0][0x228] ;  /* 0x00008a00ff0e7b82 */ /* 0x000e220000000800 */
[----:B---3--:R-:W-:-:S07]  /*2a830*/  ISETP.LT.AND P5, PT, R220, R15, !P1 ;  /* 0x0000000fdc00720c */ /* 0x008fce0004fa1270 */
[----:B------:R-:W3:Y:S01]  /*2a840*/  LDC R11, c[0x0][0x22c] ;  /* 0x00008b00ff0b7b82 */ /* 0x000ee20000000800 */
[----:B----4-:R-:W-:Y:S01]  /*2a850*/  IMAD.WIDE R4, R13, 0x2, R246 ;  /* 0x000000020d047825 */ /* 0x010fe200078e02f6 */
[----:B--2---:R-:W-:-:S03]  /*2a860*/  PRMT R7, R118, 0x7632, R7 ;  /* 0x0000763276077816 */ /* 0x004fc60000000007 */
[----:B------:R-:W-:-:S03]  /*2a870*/  IMAD.IADD R13, R13, 0x1, R10 ;  /* 0x000000010d0d7824 */ /* 0x000fc600078e020a */
[----:B------:R-:W2:Y:S01]  /*2a880*/  LDC R15, c[0x0][0x228] ;  /* 0x00008a00ff0f7b82 */ /* 0x000ea20000000800 */
[----:B------:R4:W-:Y:S01]  /*2a890*/  @P6 STG.E.U16 desc[UR60][R4.64], R7 ;  /* 0x0000000704006986 */ /* 0x0009e2000c10153c */
[----:B------:R-:W-:Y:S01]  /*2a8a0*/  IMAD.WIDE R8, R13, 0x2, R2 ;  /* 0x000000020d087825 */ /* 0x000fe200078e0202 */
[----:B-1----:R-:W-:-:S05]  /*2a8b0*/  ISETP.LT.AND P6, PT, R223, R12, !P1 ;  /* 0x0000000cdf00720c */ /* 0x002fca0004fc1270 */
[----:B------:R-:W1:Y:S01]  /*2a8c0*/  LDC R10, c[0x0][0x248] ;  /* 0x00009200ff0a7b82 */ /* 0x000e620000000800 */
[----:B------:R-:W-:Y:S01]  /*2a8d0*/  @P5 STG.E.U16 desc[UR60][R8.64], R107 ;  /* 0x0000006b08005986 */ /* 0x000fe2000c10153c */
[----:B0-----:R-:W-:-:S06]  /*2a8e0*/  ISETP.LT.AND P5, PT, R222, R17, !P1 ;  /* 0x00000011de00720c */ /* 0x001fcc0004fa1270 */
[----:B------:R-:W0:Y:S01]  /*2a8f0*/  LDC R12, c[0x0][0x228] ;  /* 0x00008a00ff0c7b82 */ /* 0x000e220000000800 */
[----:B----4-:R-:W-:Y:S01]  /*2a900*/  PRMT R5, R107, 0x7632, R5 ;  /* 0x000076326b057816 */ /* 0x010fe20000000005 */
[----:B------:R-:W-:-:S04]  /*2a910*/  IMAD.WIDE R6, R13, 0x2, R218 ;  /* 0x000000020d067825 */ /* 0x000fc800078e02da */
[----:B------:R-:W-:Y:S02]  /*2a920*/  VIADD R0, R217, 0x47 ;  /* 0x00000047d9007836 */ /* 0x000fe40000000000 */
[----:B------:R-:W4:Y:S01]  /*2a930*/  LDC R17, c[0x0][0x228] ;  /* 0x00008a00ff117b82 */ /* 0x000f220000000800 */
[----:B------:R3:W-:Y:S01]  /*2a940*/  @P6 STG.E.U16 desc[UR60][R6.64], R5 ;  /* 0x0000000506006986 */ /* 0x0007e2000c10153c */
[----:B------:R-:W-:Y:S02]  /*2a950*/  ISETP.LT.AND P6, PT, R221, R14, !P1 ;  /* 0x0000000edd00720c */ /* 0x000fe40004fc1270 */
[----:B---3--:R-:W-:-:S04]  /*2a960*/  ISETP.GE.AND P1, PT, R0, R11, PT ;  /* 0x0000000b0000720c */ /* 0x008fc80003f26270 */
[----:B------:R-:W3:Y:S01]  /*2a970*/  LDC R14, c[0x0][0x228] ;  /* 0x00008a00ff0e7b82 */ /* 0x000ee20000000800 */
[----:B------:R-:W-:Y:S01]  /*2a980*/  IMAD.WIDE R4, R13, 0x2, R244 ;  /* 0x000000020d047825 */ /* 0x000fe200078e02f4 */
[----:B------:R-:W-:-:S06]  /*2a990*/  PRMT R7, R111, 0x7632, R7 ;  /* 0x000076326f077816 */ /* 0x000fcc0000000007 */
[----:B------:R-:W3:Y:S01]  /*2a9a0*/  LDC R11, c[0x0][0x22c] ;  /* 0x00008b00ff0b7b82 */ /* 0x000ee20000000800 */
[----:B------:R-:W-:Y:S01]  /*2a9b0*/  @P5 STG.E.U16 desc[UR60][R4.64], R111 ;  /* 0x0000006f04005986 */ /* 0x000fe2000c10153c */
[----:B--2---:R-:W-:Y:S01]  /*2a9c0*/  ISETP.LT.AND P5, PT, R220, R15, !P1 ;  /* 0x0000000fdc00720c */ /* 0x004fe20004fa1270 */
[----:B------:R-:W-:-:S04]  /*2a9d0*/  IMAD.WIDE R8, R13, 0x2, R246 ;  /* 0x000000020d087825 */ /* 0x000fc800078e02f6 */
[----:B-1----:R-:W-:Y:S01]  /*2a9e0*/  IMAD.IADD R13, R13, 0x1, R10 ;  /* 0x000000010d0d7824 */ /* 0x002fe200078e020a */
[----:B------:R-:W1:Y:S01]  /*2a9f0*/  LDC R15, c[0x0][0x228] ;  /* 0x00008a00ff0f7b82 */ /* 0x000e620000000800 */
[----:B------:R2:W-:Y:S01]  /*2aa00*/  @P6 STG.E.U16 desc[UR60][R8.64], R7 ;  /* 0x0000000708006986 */ /* 0x0005e2000c10153c */
[----:B0-----:R-:W-:-:S06]  /*2aa10*/  ISETP.LT.AND P6, PT, R223, R12, !P1 ;  /* 0x0000000cdf00720c */ /* 0x001fcc0004fc1270 */
[----:B------:R-:W0:Y:S01]  /*2aa20*/  LDC R10, c[0x0][0x248] ;  /* 0x00009200ff0a7b82 */ /* 0x000e220000000800 */
[----:B--2---:R-:W-:-:S07]  /*2aa30*/  IMAD.WIDE R6, R13, 0x2, R2 ;  /* 0x000000020d067825 */ /* 0x004fce00078e0202 */
[----:B------:R-:W2:Y:S01]  /*2aa40*/  LDC R12, c[0x0][0x228] ;  /* 0x00008a00ff0c7b82 */ /* 0x000ea20000000800 */
[----:B------:R-:W-:Y:S01]  /*2aa50*/  @P5 STG.E.U16 desc[UR60][R6.64], R115 ;  /* 0x0000007306005986 */ /* 0x000fe2000c10153c */
[----:B----4-:R-:W-:Y:S01]  /*2aa60*/  ISETP.LT.AND P5, PT, R222, R17, !P1 ;  /* 0x00000011de00720c */ /* 0x010fe20004fa1270 */
[----:B------:R-:W-:Y:S01]  /*2aa70*/  IMAD.WIDE R4, R13, 0x2, R218 ;  /* 0x000000020d047825 */ /* 0x000fe200078e02da */
[----:B------:R-:W-:-:S04]  /*2aa80*/  PRMT R9, R115, 0x7632, R9 ;  /* 0x0000763273097816 */ /* 0x000fc80000000009 */
[----:B------:R-:W4:Y:S01]  /*2aa90*/  LDC R17, c[0x0][0x228] ;  /* 0x00008a00ff117b82 */ /* 0x000f220000000800 */
[----:B------:R-:W-:Y:S01]  /*2aaa0*/  VIADD R0, R217, 0x48 ;  /* 0x00000048d9007836 */ /* 0x000fe20000000000 */
[----:B------:R1:W-:Y:S01]  /*2aab0*/  @P6 STG.E.U16 desc[UR60][R4.64], R9 ;  /* 0x0000000904006986 */ /* 0x0003e2000c10153c */
[----:B---3--:R-:W-:-:S03]  /*2aac0*/  ISETP.LT.AND P6, PT, R221, R14, !P1 ;  /* 0x0000000edd00720c */ /* 0x008fc60004fc1270 */
[----:B------:R-:W-:Y:S02]  /*2aad0*/  ISETP.GE.AND P1, PT, R0, R11, PT ;  /* 0x0000000b0000720c */ /* 0x000fe40003f26270 */
        /* <DEDUP_REMOVED lines=8> */
[----:B0-----:R-:W-:Y:S01]  /*2ab60*/  IMAD.IADD R13, R13, 0x1, R10 ;  /* 0x000000010d0d7824 */ /* 0x001fe200078e020a */
[----:B------:R0:W-:Y:S01]  /*2ab70*/  @P6 STG.E.U16 desc[UR60][R6.64], R5 ;  /* 0x0000000506006986 */ /* 0x0001e2000c10153c */
[----:B--2---:R-:W-:-:S05]  /*2ab80*/  ISETP.LT.AND P6, PT, R223, R12, !P1 ;  /* 0x0000000cdf00720c */ /* 0x004fca0004fc1270 */
[----:B------:R-:W2:Y:S01]  /*2ab90*/  LDC R10, c[0x0][0x248] ;  /* 0x00009200ff0a7b82 */ /* 0x000ea20000000800 */
[----:B0-----:R-:W-:-:S07]  /*2aba0*/  IMAD.WIDE R4, R13, 0x2, R2 ;  /* 0x000000020d047825 */ /* 0x001fce00078e0202 */
[----:B------:R-:W0:Y:S01]  /*2abb0*/  LDC R12, c[0x0][0x228] ;  /* 0x00008a00ff0c7b82 */ /* 0x000e220000000800 */
[----:B------:R-:W-:Y:S01]  /*2abc0*/  PRMT R7, R120, 0x7632, R7 ;  /* 0x0000763278077816 */ /* 0x000fe20000000007 */
[----:B------:R-:W-:Y:S01]  /*2abd0*/  @P5 STG.E.U16 desc[UR60][R4.64], R120 ;  /* 0x0000007804005986 */ /* 0x000fe2000c10153c */
[----:B----4-:R-:W-:Y:S01]  /*2abe0*/  ISETP.LT.AND P5, PT, R222, R17, !P1 ;  /* 0x00000011de00720c */ /* 0x010fe20004fa1270 */
[----:B------:R-:W-:-:S04]  /*2abf0*/  IMAD.WIDE R8, R13, 0x2, R218 ;  /* 0x000000020d087825 */ /* 0x000fc800078e02da */
[----:B------:R-:W4:Y:S01]  /*2ac00*/  LDC R17, c[0x0][0x228] ;  /* 0x00008a00ff117b82 */ /* 0x000f220000000800 */
[----:B------:R-:W-:Y:S01]  /*2ac10*/  VIADD R0, R217, 0x49 ;  /* 0x00000049d9007836 */ /* 0x000fe20000000000 */
[----:B------:R1:W-:Y:S01]  /*2ac20*/  @P6 STG.E.U16 desc[UR60][R8.64], R7 ;  /* 0x0000000708006986 */ /* 0x0003e2000c10153c */
[----:B---3--:R-:W-:-:S03]  /*2ac30*/  ISETP.LT.AND P6, PT, R221, R14, !P1 ;  /* 0x0000000edd00720c */ /* 0x008fc60004fc1270 */
[----:B-1----:R-:W-:Y:S02]  /*2ac40*/  ISETP.GE.AND P1, PT, R0, R11, PT ;  /* 0x0000000b0000720c */ /* 0x002fe40003f26270 */
[----:B------:R-:W1:Y:S01]  /*2ac50*/  LDC R14, c[0x0][0x228] ;  /* 0x00008a00ff0e7b82 */ /* 0x000e620000000800 */
[----:B------:R-:W-:-:S07]  /*2ac60*/  IMAD.WIDE R6, R13, 0x2, R244 ;  /* 0x000000020d067825 */ /* 0x000fce00078e02f4 */
[----:B------:R-:W3:Y:S01]  /*2ac70*/  LDC R18, c[0x0][0x228] ;  /* 0x00008a00ff127b82 */ /* 0x000ee20000000800 */
[----:B------:R4:W-:Y:S01]  /*2ac80*/  @P5 STG.E.U16 desc[UR60][R6.64], R124 ;  /* 0x0000007c06005986 */ /* 0x0009e2000c10153c */
[----:B------:R-:W-:-:S06]  /*2ac90*/  ISETP.LT.AND P5, PT, R220, R15, !P1 ;  /* 0x0000000fdc00720c */ /* 0x000fcc0004fa1270 */
[----:B------:R-:W1:Y:S01]  /*2aca0*/  LDC R15, c[0x0][0x22c] ;  /* 0x00008b00ff0f7b82 */ /* 0x000e620000000800 */
[C---:B--2---:R-:W-:Y:S01]  /*2acb0*/  IMAD.IADD R11, R13.reuse, 0x1, R10 ;  /* 0x000000010d0b7824 */ /* 0x044fe200078e020a */
[----:B------:R-:W-:Y:S01]  /*2acc0*/  PRMT R16, R124, 0x7632, R16 ;  /* 0x000076327c107816 */ /* 0x000fe20000000010 */
[----:B------:R-:W-:-:S05]  /*2acd0*/  IMAD.WIDE R4, R13, 0x2, R246 ;  /* 0x000000020d047825 */ /* 0x000fca00078e02f6 */
[----:B------:R-:W2:Y:S01]  /*2ace0*/  LDC R13, c[0x0][0x228] ;  /* 0x00008a00ff0d7b82 */ /* 0x000ea20000000800 */
[----:B------:R-:W-:Y:S01]  /*2acf0*/  IMAD.WIDE R8, R11, 0x2, R2 ;  /* 0x000000020b087825 */ /* 0x000fe200078e0202 */
[----:B------:R-:W-:Y:S01]  /*2ad00*/  @P6 STG.E.U16 desc[UR60][R4.64], R16 ;  /* 0x0000001004006986 */ /* 0x000fe2000c10153c */
[----:B0-----:R-:W-:-:S05]  /*2ad10*/  ISETP.LT.AND P6, PT, R223, R12, !P1 ;  /* 0x0000000cdf00720c */ /* 0x001fca0004fc1270 */
[----:B------:R-:W0:Y:S01]  /*2ad20*/  LDC R10, c[0x0][0x248] ;  /* 0x00009200ff0a7b82 */ /* 0x000e220000000800 */
[----:B------:R3:W-:Y:S01]  /*2ad30*/  @P5 STG.E.U16 desc[UR60][R8.64], R128 ;  /* 0x0000008008005986 */ /* 0x0007e2000c10153c */
[----:B----4-:R-:W-:Y:S01]  /*2ad40*/  ISETP.LT.AND P5, PT, R222, R17, !P1 ;  /* 0x00000011de00720c */ /* 0x010fe20004fa1270 */
[----:B------:R-:W-:-:S05]  /*2ad50*/  IMAD.WIDE R6, R11, 0x2, R218 ;  /* 0x000000020b067825 */ /* 0x000fca00078e02da */
        /* <DEDUP_REMOVED lines=9> */
[----:B--2---:R-:W-:Y:S01]  /*2adf0*/  ISETP.LT.AND P5, PT, R220, R13, !P6 ;  /* 0x0000000ddc00720c */ /* 0x004fe200077a1270 */
[----:B------:R-:W2:Y:S01]  /*2ae00*/  LDC R14, c[0x0][0x228] ;  /* 0x00008a00ff0e7b82 */ /* 0x000ea20000000800 */
[----:B------:R-:W-:-:S07]  /*2ae10*/  PRMT R0, R132, 0x7632, R0 ;  /* 0x0000763284007816 */ /* 0x000fce0000000000 */
[----:B------:R-:W2:Y:S01]  /*2ae20*/  LDC R13, c[0x0][0x22c] ;  /* 0x00008b00ff0d7b82 */ /* 0x000ea20000000800 */
        /* <DEDUP_REMOVED lines=15> */
[----:B--2---:R-:W-:Y:S01]  /*2af20*/  ISETP.LT.AND P6, PT, R221, R14, !P6 ;  /* 0x0000000edd00720c */ /* 0x004fe200077c1270 */
[----:B------:R2:W-:Y:S01]  /*2af30*/  @P1 STG.E.U16 desc[UR60][R4.64], R7 ;  /* 0x0000000704001986 */ /* 0x0005e2000c10153c */
[----:B------:R-:W-:-:S03]  /*2af40*/  ISETP.GE.AND P1, PT, R0, R13, PT ;  /* 0x0000000d0000720c */ /* 0x000fc60003f26270 */
[----:B------:R2:W-:Y:S01]  /*2af50*/  @P5 STG.E.U16 desc[UR60][R8.64], R125 ;  /* 0x0000007d08005986 */ /* 0x0005e2000c10153c */
[----:B------:R-:W1:Y:S01]  /*2af60*/  LDC R14, c[0x0][0x228] ;  /* 0x00008a00ff0e7b82 */ /* 0x000e620000000800 */
[----:B0-----:R-:W-:-:S07]  /*2af70*/  ISETP.LT.AND P5, PT, R220, R15, !P1 ;  /* 0x0000000fdc00720c */ /* 0x001fce0004fa1270 */
[----:B------:R-:W0:Y:S01]  /*2af80*/  LDC R13, c[0x0][0x22c] ;  /* 0x00008b00ff0d7b82 */ /* 0x000e220000000800 */
[----:B--2---:R-:W-:Y:S01]  /*2af90*/  IMAD.WIDE R4, R11, 0x2, R246 ;  /* 0x000000020b047825 */ /* 0x004fe200078e02f6 */
[----:B------:R-:W-:-:S03]  /*2afa0*/  PRMT R9, R125, 0x7632, R9 ;  /* 0x000076327d097816 */ /* 0x000fc60000000009 */
[----:B----4-:R-:W-:-:S03]  /*2afb0*/  IMAD.IADD R11, R11, 0x1, R10 ;  /* 0x000000010b0b7824 */ /* 0x010fc600078e020a */
[----:B------:R-:W2:Y:S01]  /*2afc0*/  LDC R15, c[0x0][0x228] ;  /* 0x00008a00ff0f7b82 */ /* 0x000ea20000000800 */
[----:B------:R4:W-:Y:S01]  /*2afd0*/  @P6 STG.E.U16 desc[UR60][R4.64], R9 ;  /* 0x0000000904006986 */ /* 0x0009e2000c10153c */
[----:B------:R-:W-:Y:S01]  /*2afe0*/  IMAD.WIDE R6, R11, 0x2, R2 ;  /* 0x000000020b067825 */ /* 0x000fe200078e0202 */
[----:B---3--:R-:W-:-:S05]  /*2aff0*/  ISETP.LT.AND P6, PT, R223, R12, !P1 ;  /* 0x0000000cdf00720c */ /* 0x008fca0004fc1270 */
[----:B------:R-:W3:Y:S01]  /*2b000*/  LDC R10, c[0x0][0x248] ;  /* 0x00009200ff0a7b82 */ /* 0x000ee20000000800 */
[----:B------:R-:W-:Y:S01]  /*2b010*/  @P5 STG.E.U16 desc[UR60][R6.64], R129 ;  /* 0x0000008106005986 */ /* 0x000fe2000c10153c */
[----:B-1----:R-:W-:Y:S02]  /*2b020*/  ISETP.LT.AND P5, PT, R222, R17, !P1 ;  /* 0x00000011de00720c */ /* 0x002fe40004fa1270 */
[----:B----4-:R-:W-:Y:S01]  /*2b030*/  PRMT R5, R129, 0x7632, R5 ;  /* 0x0000763281057816 */ /* 0x010fe20000000005 */
[----:B------:R-:W-:-:S03]  /*2b040*/  IMAD.WIDE R8, R11, 0x2, R218 ;  /* 0x000000020b087825 */ /* 0x000fc600078e02da */
[----:B------:R-:W1:Y:S01]  /*2b050*/  LDC R12, c[0x0][0x228] ;  /* 0x00008a00ff0c7b82 */ /* 0x000e620000000800 */
[----:B------:R-:W-:Y:S01]  /*2b060*/  VIADD R0, R217, 0x4c ;  /* 0x0000004cd9007836 */ /* 0x000fe20000000000 */
[----:B------:R4:W-:Y:S01]  /*2b070*/  @P6 STG.E.U16 desc[UR60][R8.64], R5 ;  /* 0x0000000508006986 */ /* 0x0009e2000c10153c */
[----:B------:R-:W-:-:S05]  /*2b080*/  ISETP.LT.AND P6, PT, R221, R14, !P1 ;  /* 0x0000000edd00720c */ /* 0x000fca0004fc1270 */
[----:B------:R-:W1:Y:S01]  /*2b090*/  LDC R17, c[0x0][0x228] ;  /* 0x00008a00ff117b82 */ /* 0x000e620000000800 */
[----:B0-----:R-:W-:Y:S01]  /*2b0a0*/  ISETP.GE.AND P1, PT, R0, R13, PT ;  /* 0x0000000d0000720c */ /* 0x001fe20003f26270 */
[----:B----4-:R-:W-:-:S06]  /*2b0b0*/  IMAD.WIDE R4, R11, 0x2, R244 ;  /* 0x000000020b047825 */ /* 0x010fcc00078e02f4 */
[----:B------:R-:W0:Y:S01]  /*2b0c0*/  LDC R14, c[0x0][0x228] ;  /* 0x00008a00ff0e7b82 */ /* 0x000e220000000800 */
[----:B------:R4:W-:Y:S01]  /*2b0d0*/  @P5 STG.E.U16 desc[UR60][R4.64], R133 ;  /* 0x0000008504005986 */ /* 0x0009e2000c10153c */
[----:B--2---:R-:W-:-:S06]  /*2b0e0*/  ISETP.LT.AND P5, PT, R220, R15, !P1 ;  /* 0x0000000fdc00720c */ /* 0x004fcc0004fa1270 */
[----:B------:R-:W2:Y:S01]  /*2b0f0*/  LDC R15, c[0x0][0x22c] ;  /* 0x00008b00ff0f7b82 */ /* 0x000ea20000000800 */
[----:B---3--:R-:W-:Y:S01]  /*2b100*/  IMAD.IADD R13, R11, 0x1, R10 ;  /* 0x000000010b0d7824 */ /* 0x008fe200078e020a */
[----:B------:R-:W-:Y:S01]  /*2b110*/  PRMT R16, R133, 0x7632, R16 ;  /* 0x0000763285107816 */ /* 0x000fe20000000010 */
[----:B------:R-:W-:-:S05]  /*2b120*/  IMAD.WIDE R6, R11, 0x2, R246 ;  /* 0x000000020b067825 */ /* 0x000fca00078e02f6 */
[----:B------:R-:W3:Y:S01]  /*2b130*/  LDC R11, c[0x0][0x228] ;  /* 0x00008a00ff0b7b82 */ /* 0x000ee20000000800 */
        /* <DEDUP_REMOVED lines=9> */
[----:B------:R-:W-:-:S06]  /*2b1d0*/  PRMT R9, R122, 0x7632, R9 ;  /* 0x000076327a097816 */ /* 0x000fcc0000000009 */
[----:B------:R-:W4:Y:S01]  /*2b1e0*/  LDC R17, c[0x0][0x228] ;  /* 0x00008a00ff117b82 */ /* 0x000f220000000800 */
[----:B------:R-:W-:Y:S01]  /*2b1f0*/  IMAD.WIDE R6, R13, 0x2, R244 ;  /* 0x000000020d067825 */ /* 0x000fe200078e02f4 */
[----:B------:R1:W-:Y:S01]  /*2b200*/  @P6 STG.E.U16 desc[UR60][R4.64], R9 ;  /* 0x0000000904006986 */ /* 0x0003e2000c10153c */
[----:B--2---:R-:W-:Y:S02]  /*2b210*/  ISETP.GE.AND P6, PT, R0, R15, PT ;  /* 0x0000000f0000720c */ /* 0x004fe40003fc6270 */
[----:B0-----:R-:W-:Y:S01]  /*2b220*/  ISETP.LT.AND P1, PT, R221, R14, !P1 ;  /* 0x0000000edd00720c */ /* 0x001fe20004f21270 */
[----:B------:R0:W-:Y:S01]  /*2b230*/  @P5 STG.E.U16 desc[UR60][R6.64], R126 ;  /* 0x0000007e06005986 */ /* 0x0001e2000c10153c */
[----:B---3--:R-:W-:Y:S01]  /*2b240*/  ISETP.LT.AND P5, PT, R220, R11, !P6 ;  /* 0x0000000bdc00720c */ /* 0x008fe200077a1270 */
[----:B------:R-:W2:Y:S01]  /*2b250*/  LDC R14, c[0x0][0x228] ;  /* 0x00008a00ff0e7b82 */ /* 0x000ea20000000800 */
[----:B------:R-:W-:-:S07]  /*2b260*/  PRMT R0, R126, 0x7632, R0 ;  /* 0x000076327e007816 */ /* 0x000fce0000000000 */
[----:B------:R-:W3:Y:S01]  /*2b270*/  LDC R11, c[0x0][0x22c] ;  /* 0x00008b00ff0b7b82 */ /* 0x000ee20000000800 */
[----:B-1----:R-:W-:-:S04]  /*2b280*/  IMAD.WIDE R8, R13, 0x2, R246 ;  /* 0x000000020d087825 */ /* 0x002fc800078e02f6 */
[----:B------:R-:W-:-:S03]  /*2b290*/  IMAD.IADD R13, R13, 0x1, R10 ;  /* 0x000000010d0d7824 */ /* 0x000fc600078e020a */
[----:B------:R-:W1:Y:S01]  /*2b2a0*/  LDC R15, c[0x0][0x228] ;  /* 0x00008a00ff0f7b82 */ /* 0x000e620000000800 */
[----:B------:R-:W-:Y:S01]  /*2b2b0*/  IMAD.WIDE R4, R13, 0x2, R2 ;  /* 0x000000020d047825 */ /* 0x000fe200078e0202 */
[----:B------:R-:W-:Y:S01]  /*2b2c0*/  @P1 STG.E.U16 desc[UR60][R8.64], R0 ;  /* 0x0000000008001986 */ /* 0x000fe2000c10153c */
[----:B----4-:R-:W-:-:S05]  /*2b2d0*/  ISETP.LT.AND P1, PT, R223, R12, !P6 ;  /* 0x0000000cdf00720c */ /* 0x010fca0007721270 */
[----:B------:R-:W4:Y:S01]  /*2b2e0*/  LDC R10, c[0x0][0x248] ;  /* 0x00009200ff0a7b82 */ /* 0x000f220000000800 */
[----:B------:R0:W-:Y:S01]  /*2b2f0*/  @P5 STG.E.U16 desc[UR60][R4.64], R130 ;  /* 0x0000008204005986 */ /* 0x0001e2000c10153c */
[----:B------:R-:W-:-:S06]  /*2b300*/  ISETP.LT.AND P5, PT, R222, R17, !P6 ;  /* 0x00000011de00720c */ /* 0x000fcc00077a1270 */
[----:B------:R-:W4:Y:S01]  /*2b310*/  LDC R12, c[0x0][0x228] ;  /* 0x00008a00ff0c7b82 */ /* 0x000f220000000800 */
[----:B0-----:R-:W-:Y:S01]  /*2b320*/  IMAD.WIDE R6, R13, 0x2, R218 ;  /* 0x000000020d067825 */ /* 0x001fe200078e02da */
[----:B------:R-:W-:-:S03]  /*2b330*/  PRMT R5, R130, 0x7632, R5 ;  /* 0x0000763282057816 */ /* 0x000fc60000000005 */
[----:B------:R-:W-:-:S03]  /*2b340*/  VIADD R0, R217, 0x4e ;  /* 0x0000004ed9007836 */ /* 0x000fc60000000000 */
[----:B------:R-:W0:Y:S01]  /*2b350*/  LDC R17, c[0x0][0x228] ;  /* 0x00008a00ff117b82 */ /* 0x000e220000000800 */
[----:B------:R-:W-:Y:S01]  /*2b360*/  IMAD.WIDE R8, R13, 0x2, R244 ;  /* 0x000000020d087825 */ /* 0x000fe200078e02f4 */
[----:B--2---:R-:W-:Y:S01]  /*2b370*/  ISETP.LT.AND P6, PT, R221, R14, !P6 ;  /* 0x0000000edd00720c */ /* 0x004fe200077c1270 */
[----:B------:R2:W-:Y:S01]  /*2b380*/  @P1 STG.E.U16 desc[UR60][R6.64], R5 ;  /* 0x0000000506001986 */ /* 0x0005e2000c10153c */
[----:B---3--:R-:W-:-:S03]  /*2b390*/  ISETP.GE.AND P1, PT, R0, R11, PT ;  /* 0x0000000b0000720c */ /* 0x008fc60003f26270 */
[----:B------:R-:W-:Y:S01]  /*2b3a0*/  @P5 STG.E.U16 desc[UR60][R8.64], R134 ;  /* 0x0000008608005986 */ /* 0x000fe2000c10153c */
[----:B------:R-:W3:Y:S01]  /*2b3b0*/  LDC R14, c[0x0][0x228] ;  /* 0x00008a00ff0e7b82 */ /* 0x000ee20000000800 */
[----:B-1----:R-:W-:-:S07]  /*2b3c0*/  ISETP.LT.AND P5, PT, R220, R15, !P1 ;  /* 0x0000000fdc00720c */ /* 0x002fce0004fa1270 */
[----:B------:R-:W1:Y:S01]  /*2b3d0*/  LDC R11, c[0x0][0x22c] ;  /* 0x00008b00ff0b7b82 */ /* 0x000e620000000800 */
[----:B--2---:R-:W-:Y:S01]  /*2b3e0*/  PRMT R7, R134, 0x7632, R7 ;  /* 0x0000763286077816 */ /* 0x004fe20000000007 */
[----:B------:R-:W-:-:S04]  /*2b3f0*/  IMAD.WIDE R4, R13, 0x2, R246 ;  /* 0x000000020d047825 */ /* 0x000fc800078e02f6 */
[----:B----4-:R-:W-:Y:S02]  /*2b400*/  IMAD.IADD R13, R13, 0x1, R10 ;  /* 0x000000010d0d7824 */ /* 0x010fe400078e020a */
[----:B------:R-:W2:Y:S01]  /*2b410*/  LDC R15, c[0x0][0x228] ;  /* 0x00008a00ff0f7b82 */ /* 0x000ea20000000800 */
[----:B------:R4:W-:Y:S01]  /*2b420*/  @P6 STG.E.U16 desc[UR60][R4.64], R7 ;  /* 0x0000000704006986 */ /* 0x0009e2000c10153c */
[----:B------:R-:W-:-:S06]  /*2b430*/  ISETP.LT.AND P6, PT, R223, R12, !P1 ;  /* 0x0000000cdf00720c */ /* 0x000fcc0004fc1270 */
[----:B------:R-:W2:Y:S01]  /*2b440*/  LDC R10, c[0x0][0x248] ;  /* 0x00009200ff0a7b82 */ /* 0x000ea20000000800 */
[----:B----4-:R-:W-:-:S07]  /*2b450*/  IMAD.WIDE R6, R13, 0x2, R2 ;  /* 0x000000020d067825 */ /* 0x010fce00078e0202 */
[----:B------:R-:W4:Y:S01]  /*2b460*/  LDC R12, c[0x0][0x228] ;  /* 0x00008a00ff0c7b82 */ /* 0x000f220000000800 */
[----:B------:R-:W-:Y:S01]  /*2b470*/  @P5 STG.E.U16 desc[UR60][R6.64], R123 ;  /* 0x0000007b06005986 */ /* 0x000fe2000c10153c */
[----:B0-----:R-:W-:Y:S01]  /*2b480*/  ISETP.LT.AND P5, PT, R222, R17, !P1 ;  /* 0x00000011de00720c */ /* 0x001fe20004fa1270 */
[----:B------:R-:W-:Y:S01]  /*2b490*/  IMAD.WIDE R8, R13, 0x2, R218 ;  /* 0x000000020d087825 */ /* 0x000fe200078e02da */
[----:B------:R-:W-:-:S04]  /*2b4a0*/  PRMT R5, R123, 0x7632, R5 ;  /* 0x000076327b057816 */ /* 0x000fc80000000005 */
[----:B------:R-:W0:Y:S01]  /*2b4b0*/  LDC R17, c[0x0][0x228] ;  /* 0x00008a00ff117b82 */ /* 0x000e220000000800 */
[----:B------:R-:W-:Y:S01]  /*2b4c0*/  VIADD R0, R217, 0x4f ;  /* 0x0000004fd9007836 */ /* 0x000fe20000000000 */
[----:B------:R1:W-:Y:S01]  /*2b4d0*/  @P6 STG.E.U16 desc[UR60][R8.64], R5 ;  /* 0x0000000508006986 */ /* 0x0003e2000c10153c */
[----:B---3--:R-:W-:-:S03]  /*2b4e0*/  ISETP.LT.AND P6, PT, R221, R14, !P1 ;  /* 0x0000000edd00720c */ /* 0x008fc60004fc1270 */
[----:B-1----:R-:W-:Y:S02]  /*2b4f0*/  ISETP.GE.AND P1, PT, R0, R11, PT ;  /* 0x0000000b0000720c */ /* 0x002fe40003f26270 */
[----:B------:R-:W1:Y:S01]  /*2b500*/  LDC R14, c[0x0][0x228] ;  /* 0x00008a00ff0e7b82 */ /* 0x000e620000000800 */
[----:B------:R-:W-:-:S07]  /*2b510*/  IMAD.WIDE R4, R13, 0x2, R244 ;  /* 0x000000020d047825 */ /* 0x000fce00078e02f4 */
[----:B------:R-:W3:Y:S01]  /*2b520*/  LDC R11, c[0x0][0x22c] ;  /* 0x00008b00ff0b7b82 */ /* 0x000ee20000000800 */
[----:B------:R-:W-:Y:S01]  /*2b530*/  @P5 STG.E.U16 desc[UR60][R4.64], R127 ;  /* 0x0000007f04005986 */ /* 0x000fe2000c10153c */
[----:B--2---:R-:W-:Y:S01]  /*2b540*/  ISETP.LT.AND P5, PT, R220, R15, !P1 ;  /* 0x0000000fdc00720c */ /* 0x004fe20004fa1270 */
[----:B------:R-:W-:Y:S01]  /*2b550*/  IMAD.WIDE R6, R13, 0x2, R246 ;  /* 0x000000020d067825 */ /* 0x000fe200078e02f6 */
[----:B------:R-:W-:-:S04]  /*2b560*/  PRMT R9, R127, 0x7632, R9 ;  /* 0x000076327f097816 */ /* 0x000fc80000000009 */
[----:B------:R-:W2:Y:S01]  /*2b570*/  LDC R15, c[0x0][0x228] ;  /* 0x00008a00ff0f7b82 */ /* 0x000ea20000000800 */
[----:B------:R-:W-:Y:S01]  /*2b580*/  IMAD.IADD R13, R13, 0x1, R10 ;  /* 0x000000010d0d7824 */ /* 0x000fe200078e020a */
[----:B------:R0:W-:Y:S01]  /*2b590*/  @P6 STG.E.U16 desc[UR60][R6.64], R9 ;  /* 0x0000000906006986 */ /* 0x0001e2000c10153c */
[----:B----4-:R-:W-:-:S05]  /*2b5a0*/  ISETP.LT.AND P6, PT, R223, R12, !P1 ;  /* 0x0000000cdf00720c */ /* 0x010fca0004fc1270 */
[----:B------:R-:W4:Y:S01]  /*2b5b0*/  LDC R10, c[0x0][0x248] ;  /* 0x00009200ff0a7b82 */ /* 0x000f220000000800 */
[----:B0-----:R-:W-:-:S07]  /*2b5c0*/  IMAD.WIDE R8, R13, 0x2, R2 ;  /* 0x000000020d087825 */ /* 0x001fce00078e0202 */
[----:B------:R-:W0:Y:S01]  /*2b5d0*/  LDC R12, c[0x0][0x228] ;  /* 0x00008a00ff0c7b82 */ /* 0x000e220000000800 */
[----:B------:R-:W-:Y:S01]  /*2b5e0*/  PRMT R7, R131, 0x7632, R7 ;  /* 0x0000763283077816 */ /* 0x000fe20000000007 */
[----:B------:R-:W-:Y:S01]  /*2b5f0*/  @P5 STG.E.U16 desc[UR60][R8.64], R131 ;  /* 0x0000008308005986 */ /* 0x000fe2000c10153c */
[----:B------:R-:W-:Y:S01]  /*2b600*/  ISETP.LT.AND P5, PT, R222, R17, !P1 ;  /* 0x00000011de00720c */ /* 0x000fe20004fa1270 */
[----:B------:R-:W-:-:S04]  /*2b610*/  IMAD.WIDE R4, R13, 0x2, R218 ;  /* 0x000000020d047825 */ /* 0x000fc800078e02da */
[----:B------:R-:W0:Y:S01]  /*2b620*/  LDC R17, c[0x0][0x228] ;  /* 0x00008a00ff117b82 */ /* 0x000e220000000800 */
[----:B------:R-:W-:Y:S01]  /*2b630*/  VIADD R0, R217, 0x50 ;  /* 0x00000050d9007836 */ /* 0x000fe20000000000 */
[----:B------:R2:W-:Y:S01]  /*2b640*/  @P6 STG.E.U16 desc[UR60][R4.64], R7 ;  /* 0x0000000704006986 */ /* 0x0005e2000c10153c */
[----:B-1----:R-:W-:-:S03]  /*2b650*/  ISETP.LT.AND P6, PT, R221, R14, !P1 ;  /* 0x0000000edd00720c */ /* 0x002fc60004fc1270 */
[----:B---3--:R-:W-:Y:S02]  /*2b660*/  ISETP.GE.AND P1, PT, R0, R11, PT ;  /* 0x0000000b0000720c */ /* 0x008fe40003f26270 */
[----:B------:R-:W1:Y:S01]  /*2b670*/  LDC R14, c[0x0][0x228] ;  /* 0x00008a00ff0e7b82 */ /* 0x000e620000000800 */
[----:B--2---:R-:W-:-:S07]  /*2b680*/  IMAD.WIDE R6, R13, 0x2, R244 ;  /* 0x000000020d067825 */ /* 0x004fce00078e02f4 */
[----:B------:R-:W2:Y:S01]  /*2b690*/  LDC R11, c[0x0][0x22c] ;  /* 0x00008b00ff0b7b82 */ /* 0x000ea20000000800 */
[----:B------:R-:W-:Y:S01]  /*2b6a0*/  PRMT R5, R135, 0x7632, R5 ;  /* 0x0000763287057816 */ /* 0x000fe20000000005 */
[----:B------:R-:W-:Y:S01]  /*2b6b0*/  @P5 STG.E.U16 desc[UR60][R6.64], R135 ;  /* 0x0000008706005986 */ /* 0x000fe2000c10153c */
[----:B------:R-:W-:Y:S01]  /*2b6c0*/  ISETP.LT.AND P5, PT, R220, R15, !P1 ;  /* 0x0000000fdc00720c */ /* 0x000fe20004fa1270 */
[----:B------:R-:W-:-:S04]  /*2b6d0*/  IMAD.WIDE R8, R13, 0x2, R246 ;  /* 0x000000020d087825 */ /* 0x000fc800078e02f6 */
[----:B------:R-:W3:Y:S01]  /*2b6e0*/  LDC R15, c[0x0][0x228] ;  /* 0x00008a00ff0f7b82 */ /* 0x000ee20000000800 */
[----:B----4-:R-:W-:Y:S01]  /*2b6f0*/  IMAD.IADD R13, R13, 0x1, R10 ;  /* 0x000000010d0d7824 */ /* 0x010fe200078e020a */
[----:B------:R4:W-:Y:S01]  /*2b700*/  @P6 STG.E.U16 desc[UR60][R8.64], R5 ;  /* 0x0000000508006986 */ /* 0x0009e2000c10153c */
[----:B0-----:R-:W-:-:S05]  /*2b710*/  ISETP.LT.AND P6, PT, R223, R12, !P1 ;  /* 0x0000000cdf00720c */ /* 0x001fca0004fc1270 */
[----:B------:R-:W0:Y:S01]  /*2b720*/  LDC R10, c[0x0][0x248] ;  /* 0x00009200ff0a7b82 */ /* 0x000e220000000800 */
[----:B----4-:R-:W-:-:S07]  /*2b730*/  IMAD.WIDE R4, R13, 0x2, R2 ;  /* 0x000000020d047825 */ /* 0x010fce00078e0202 */
[----:B------:R-:W4:Y:S01]  /*2b740*/  LDC R12, c[0x0][0x228] ;  /* 0x00008a00ff0c7b82 */ /* 0x000f220000000800 */
[----:B------:R-:W-:Y:S01]  /*2b750*/  PRMT R9, R136, 0x7632, R9 ;  /* 0x0000763288097816 */ /* 0x000fe20000000009 */
[----:B------:R-:W-:Y:S01]  /*2b760*/  @P5 STG.E.U16 desc[UR60][R4.64], R136 ;  /* 0x0000008804005986 */ /* 0x000fe2000c10153c */
[----:B------:R-:W-:Y:S01]  /*2b770*/  ISETP.LT.AND P5, PT, R222, R17, !P1 ;  /* 0x00000011de00720c */ /* 0x000fe20004fa1270 */
[----:B------:R-:W-:-:S04]  /*2b780*/  IMAD.WIDE R6, R13, 0x2, R218 ;  /* 0x000000020d067825 */ /* 0x000fc800078e02da */
[----:B------:R-:W4:Y:S01]  /*2b790*/  LDC R17, c[0x0][0x228] ;  /* 0x00008a00ff117b82 */ /* 0x000f220000000800 */
[----:B------:R-:W-:Y:S01]  /*2b7a0*/  VIADD R0, R217, 0x51 ;  /* 0x00000051d9007836 */ /* 0x000fe20000000000 */
[----:B------:R3:W-:Y:S01]  /*2b7b0*/  @P6 STG.E.U16 desc[UR60][R6.64], R9 ;  /* 0x0000000906006986 */ /* 0x0007e2000c10153c */
[----:B-1----:R-:W-:-:S03]  /*2b7c0*/  ISETP.LT.AND P6, PT, R221, R14, !P1 ;  /* 0x0000000edd00720c */ /* 0x002fc60004fc1270 */
[----:B--2---:R-:W-:Y:S02]  /*2b7d0*/  ISETP.GE.AND P1, PT, R0, R11, PT ;  /* 0x0000000b0000720c */ /* 0x004fe40003f26270 */
[----:B------:R-:W1:Y:S01]  /*2b7e0*/  LDC R14, c[0x0][0x228] ;  /* 0x00008a00ff0e7b82 */ /* 0x000e620000000800 */
[----:B---3--:R-:W-:-:S07]  /*2b7f0*/  IMAD.WIDE R8, R13, 0x2, R244 ;  /* 0x000000020d087825 */ /* 0x008fce00078e02f4 */
[----:B------:R-:W2:Y:S01]  /*2b800*/  LDC R20, c[0x0][0x228] ;  /* 0x00008a00ff147b82 */ /* 0x000ea20000000800 */
[----:B------:R3:W-:Y:S01]  /*2b810*/  @P5 STG.E.U16 desc[UR60][R8.64], R140 ;  /* 0x0000008c08005986 */ /* 0x0007e2000c10153c */
[----:B------:R-:W-:-:S06]  /*2b820*/  ISETP.LT.AND P5, PT, R220, R15, !P1 ;  /* 0x0000000fdc00720c */ /* 0x000fcc0004fa1270 */
[----:B------:R-:W2:Y:S01]  /*2b830*/  LDC R15, c[0x0][0x22c] ;  /* 0x00008b00ff0f7b82 */ /* 0x000ea20000000800 */
[C---:B0-----:R-:W-:Y:S01]  /*2b840*/  IMAD.IADD R11, R13.reuse, 0x1, R10 ;  /* 0x000000010d0b7824 */ /* 0x041fe200078e020a */
[----:B------:R-:W-:Y:S01]  /*2b850*/  PRMT R16, R140, 0x7632, R16 ;  /* 0x000076328c107816 */ /* 0x000fe20000000010 */
[----:B------:R-:W-:-:S05]  /*2b860*/  IMAD.WIDE R4, R13, 0x2, R246 ;  /* 0x000000020d047825 */ /* 0x000fca00078e02f6 */
[----:B------:R-:W0:Y:S01]  /*2b870*/  LDC R13, c[0x0][0x228] ;  /* 0x00008a00ff0d7b82 */ /* 0x000e220000000800 */
[----:B------:R-:W-:Y:S01]  /*2b880*/  IMAD.WIDE R6, R11, 0x2, R2 ;  /* 0x000000020b067825 */ /* 0x000fe200078e0202 */
[----:B------:R-:W-:Y:S01]  /*2b890*/  @P6 STG.E.U16 desc[UR60][R4.64], R16 ;  /* 0x0000001004006986 */ /* 0x000fe2000c10153c */
[----:B----4-:R-:W-:-:S05]  /*2b8a0*/  ISETP.LT.AND P6, PT, R223, R12, !P1 ;  /* 0x0000000cdf00720c */ /* 0x010fca0004fc1270 */
[----:B------:R-:W4:Y:S01]  /*2b8b0*/  LDC R10, c[0x0][0x248] ;  /* 0x00009200ff0a7b82 */ /* 0x000f220000000800 */
[----:B------:R1:W-:Y:S01]  /*2b8c0*/  @P5 STG.E.U16 desc[UR60][R6.64], R144 ;  /* 0x0000009006005986 */ /* 0x0003e2000c10153c */
[----:B------:R-:W-:Y:S01]  /*2b8d0*/  ISETP.LT.AND P5, PT, R222, R17, !P1 ;  /* 0x00000011de00720c */ /* 0x000fe20004fa1270 */
[----:B---3--:R-:W-:-:S05]  /*2b8e0*/  IMAD.WIDE R8, R11, 0x2, R218 ;  /* 0x000000020b087825 */ /* 0x008fca00078e02da */
[----:B------:R-:W3:Y:S01]  /*2b8f0*/  LDC R12, c[0x0][0x228] ;  /* 0x00008a00ff0c7b82 */ /* 0x000ee20000000800 */
[----:B------:R-:W-:Y:S01]  /*2b900*/  VIADD R0, R217, 0x52 ;  /* 0x00000052d9007836 */ /* 0x000fe20000000000 */
[----:B-1----:R-:W-:-:S06]  /*2b910*/  PRMT R7, R144, 0x7632, R7 ;  /* 0x0000763290077816 */ /* 0x002fcc0000000007 */
[----:B------:R-:W1:Y:S01]  /*2b920*/  LDC R17, c[0x0][0x228] ;  /* 0x00008a00ff117b82 */ /* 0x000e620000000800 */
[----:B------:R-:W-:Y:S01]  /*2b930*/  IMAD.WIDE R4, R11, 0x2, R244 ;  /* 0x000000020b047825 */ /* 0x000fe200078e02f4 */
[----:B------:R-:W-:Y:S01]  /*2b940*/  ISETP.LT.AND P1, PT, R221, R14, !P1 ;  /* 0x0000000edd00720c */ /* 0x000fe20004f21270 */
[----:B------:R0:W-:Y:S01]  /*2b950*/  @P6 STG.E.U16 desc[UR60][R8.64], R7 ;  /* 0x0000000708006986 */ /* 0x0001e2000c10153c */
[----:B--2---:R-:W-:-:S03]  /*2b960*/  ISETP.GE.AND P6, PT, R0, R15, PT ;  /* 0x0000000f0000720c */ /* 0x004fc60003fc6270 */
[----:B------:R2:W-:Y:S01]  /*2b970*/  @P5 STG.E.U16 desc[UR60][R4.64], R148 ;  /* 0x0000009404005986 */ /* 0x0005e2000c10153c */
[----:B------:R-:W2:Y:S01]  /*2b980*/  LDC R14, c[0x0][0x228] ;  /* 0x00008a00ff0e7b82 */ /* 0x000ea20000000800 */
[----:B0-----:R-:W-:Y:S02]  /*2b990*/  ISETP.LT.AND P5, PT, R220, R13, !P6 ;  /* 0x0000000ddc00720c */ /* 0x001fe400077a1270 */
[----:B------:R-:W-:-:S05]  /*2b9a0*/  PRMT R0, R148, 0x7632, R0 ;  /* 0x0000763294007816 */ /* 0x000fca0000000000 */
[----:B------:R-:W0:Y:S01]  /*2b9b0*/  LDC R13, c[0x0][0x22c] ;  /* 0x00008b00ff0d7b82 */ /* 0x000e220000000800 */
[----:B------:R-:W-:-:S04]  /*2b9c0*/  IMAD.WIDE R6, R11, 0x2, R246 ;  /* 0x000000020b067825 */ /* 0x000fc800078e02f6 */
[----:B----4-:R-:W-:-:S03]  /*2b9d0*/  IMAD.IADD R11, R11, 0x1, R10 ;  /* 0x000000010b0b7824 */ /* 0x010fc600078e020a */
[----:B------:R-:W4:Y:S01]  /*2b9e0*/  LDC R15, c[0x0][0x228] ;  /* 0x00008a00ff0f7b82 */ /* 0x000f220000000800 */
[----:B------:R2:W-:Y:S01]  /*2b9f0*/  @P1 STG.E.U16 desc[UR60][R6.64], R0 ;  /* 0x0000000006001986 */ /* 0x0005e2000c10153c */
[----:B---3--:R-:W-:Y:S01]  /*2ba00*/  ISETP.LT.AND P1, PT, R223, R12, !P6 ;  /* 0x0000000cdf00720c */ /* 0x008fe20007721270 */
[----:B------:R-:W-:-:S05]  /*2ba10*/  IMAD.WIDE R8, R11, 0x2, R2 ;  /* 0x000000020b087825 */ /* 0x000fca00078e0202 */
[----:B------:R-:W3:Y:S01]  /*2ba20*/  LDC R10, c[0x0][0x248] ;  /* 0x00009200ff0a7b82 */ /* 0x000ee20000000800 */
[----:B------:R0:W-:Y:S01]  /*2ba30*/  @P5 STG.E.U16 desc[UR60][R8.64], R137 ;  /* 0x0000008908005986 */ /* 0x0001e2000c10153c */
[----:B-1----:R-:W-:Y:S01]  /*2ba40*/  ISETP.LT.AND P5, PT, R222, R17, !P6 ;  /* 0x00000011de00720c */ /* 0x002fe200077a1270 */
[----:B--2---:R-:W-:-:S05]  /*2ba50*/  IMAD.WIDE R4, R11, 0x2, R218 ;  /* 0x000000020b047825 */ /* 0x004fca00078e02da */
[----:B------:R-:W1:Y:S01]  /*2ba60*/  LDC R12, c[0x0][0x228] ;  /* 0x00008a00ff0c7b82 */ /* 0x000e620000000800 */
[----:B------:R-:W-:Y:S01]  /*2ba70*/  PRMT R7, R137, 0x7632, R7 ;  /* 0x0000763289077816 */ /* 0x000fe20000000007 */
[----:B------:R-:W-:Y:S01]  /*2ba80*/  VIADD R0, R217, 0x53 ;  /* 0x00000053d9007836 */ /* 0x000fe20000000000 */
[----:B------:R-:W-:-:S05]  /*2ba90*/  ISETP.LT.AND P6, PT, R221, R14, !P6 ;  /* 0x0000000edd00720c */ /* 0x000fca00077c1270 */
[----:B------:R-:W2:Y:S01]  /*2baa0*/  LDC R17, c[0x0][0x228] ;  /* 0x00008a00ff117b82 */ /* 0x000ea20000000800 */
[----:B------:R4:W-:Y:S01]  /*2bab0*/  @P1 STG.E.U16 desc[UR60][R4.64], R7 ;  /* 0x0000000704001986 */ /* 0x0009e2000c10153c */
[----:B0-----:R-:W-:Y:S02]  /*2bac0*/  ISETP.GE.AND P1, PT, R0, R13, PT ;  /* 0x0000000d0000720c */ /* 0x001fe40003f26270 */
[----:B------:R-:W-:-:S04]  /*2bad0*/  PRMT R9, R141, 0x7632, R9 ;  /* 0x000076328d097816 */ /* 0x000fc80000000009 */
[----:B------:R-:W0:Y:S01]  /*2bae0*/  LDC R14, c[0x0][0x228] ;  /* 0x00008a00ff0e7b82 */ /* 0x000e220000000800 */
[----:B----4-:R-:W-:-:S07]  /*2baf0*/  IMAD.WIDE R6, R11, 0x2, R244 ;  /* 0x000000020b067825 */ /* 0x010fce00078e02f4 */
[----:B------:R-:W4:Y:S01]  /*2bb00*/  LDC R13, c[0x0][0x22c] ;  /* 0x00008b00ff0d7b82 */ /* 0x000f220000000800 */
[----:B------:R-:W-:Y:S01]  /*2bb10*/  @P5 STG.E.U16 desc[UR60][R6.64], R141 ;  /* 0x0000008d06005986 */ /* 0x000fe2000c10153c */
[----:B------:R-:W-:Y:S01]  /*2bb20*/  ISETP.LT.AND P5, PT, R220, R15, !P1 ;  /* 0x0000000fdc00720c */ /* 0x000fe20004fa1270 */
[----:B------:R-:W-:-:S04]  /*2bb30*/  IMAD.WIDE R4, R11, 0x2, R246 ;  /* 0x000000020b047825 */ /* 0x000fc800078e02f6 */
[----:B---3--:R-:W-:Y:S01]  /*2bb40*/  IMAD.IADD R11, R11, 0x1, R10 ;  /* 0x000000010b0b7824 */ /* 0x008fe200078e020a */
[----:B------:R-:W3:Y:S01]  /*2bb50*/  LDC R15, c[0x0][0x228] ;  /* 0x00008a00ff0f7b82 */ /* 0x000ee20000000800 */
[----:B------:R2:W-:Y:S01]  /*2bb60*/  @P6 STG.E.U16 desc[UR60][R4.64], R9 ;  /* 0x0000000904006986 */ /* 0x0005e2000c10153c */
[----:B-1----:R-:W-:-:S06]  /*2bb70*/  ISETP.LT.AND P6, PT, R223, R12, !P1 ;  /* 0x0000000cdf00720c */ /* 0x002fcc0004fc1270 */
[----:B------:R-:W1:Y:S01]  /*2bb80*/  LDC R10, c[0x0][0x248] ;  /* 0x00009200ff0a7b82 */ /* 0x000e620000000800 */
[----:B--2---:R-:W-:Y:S01]  /*2bb90*/  IMAD.WIDE R8, R11, 0x2, R2 ;  /* 0x000000020b087825 */ /* 0x004fe200078e0202 */
[----:B------:R-:W-:-:S06]  /*2bba0*/  PRMT R5, R145, 0x7632, R5 ;  /* 0x0000763291057816 */ /* 0x000fcc0000000005 */
[----:B------:R-:W2:Y:S01]  /*2bbb0*/  LDC R12, c[0x0][0x228] ;  /* 0x00008a00ff0c7b82 */ /* 0x000ea20000000800 */
[----:B------:R-:W-:Y:S01]  /*2bbc0*/  @P5 STG.E.U16 desc[UR60][R8.64], R145 ;  /* 0x0000009108005986 */ /* 0x000fe2000c10153c */
[----:B------:R-:W-:Y:S01]  /*2bbd0*/  ISETP.LT.AND P5, PT, R222, R17, !P1 ;  /* 0x00000011de00720c */ /* 0x000fe20004fa1270 */
[----:B------:R-:W-:-:S05]  /*2bbe0*/  IMAD.WIDE R6, R11, 0x2, R218 ;  /* 0x000000020b067825 */ /* 0x000fca00078e02da */
[----:B------:R-:W2:Y:S01]  /*2bbf0*/  LDC R17, c[0x0][0x228] ;  /* 0x00008a00ff117b82 */ /* 0x000ea20000000800 */
[----:B------:R-:W-:Y:S01]  /*2bc00*/  VIADD R0, R217, 0x54 ;  /* 0x00000054d9007836 */ /* 0x000fe20000000000 */
[----:B------:R4:W-:Y:S01]  /*2bc10*/  @P6 STG.E.U16 desc[UR60][R6.64], R5 ;  /* 0x0000000506006986 */ /* 0x0009e2000c10153c */
[----:B0-----:R-:W-:-:S03]  /*2bc20*/  ISETP.LT.AND P6, PT, R221, R14, !P1 ;  /* 0x0000000edd00720c */ /* 0x001fc60004fc1270 */
[----:B----4-:R-:W-:Y:S02]  /*2bc30*/  ISETP.GE.AND P1, PT, R0, R13, PT ;  /* 0x0000000d0000720c */ /* 0x010fe40003f26270 */
[----:B------:R-:W0:Y:S01]  /*2bc40*/  LDC R14, c[0x0][0x228] ;  /* 0x00008a00ff0e7b82 */ /* 0x000e220000000800 */
[----:B------:R-:W-:Y:S01]  /*2bc50*/  IMAD.WIDE R4, R11, 0x2, R244 ;  /* 0x000000020b047825 */ /* 0x000fe200078e02f4 */
[----:B------:R-:W-:-:S06]  /*2bc60*/  PRMT R22, R215, 0x7632, R22 ;  /* 0x00007632d7167816 */ /* 0x000fcc0000000016 */
[----:B------:R-:W4:Y:S01]  /*2bc70*/  LDC R23, c[0x0][0x228] ;  /* 0x00008a00ff177b82 */ /* 0x000f220000000800 */
[----:B------:R2:W-:Y:S01]  /*2bc80*/  @P5 STG.E.U16 desc[UR60][R4.64], R149 ;  /* 0x0000009504005986 */ /* 0x0005e2000c10153c */
[----:B---3--:R-:W-:Y:S01]  /*2bc90*/  ISETP.LT.AND P5, PT, R220, R15, !P1 ;  /* 0x0000000fdc00720c */ /* 0x008fe20004fa1270 */
[----:B-1----:R-:W-:-:S05]  /*2bca0*/  IMAD.IADD R13, R11, 0x1, R10 ;  /* 0x000000010b0d7824 */ /* 0x002fca00078e020a */
[----:B------:R-:W1:Y:S01]  /*2bcb0*/  LDC R15, c[0x0][0x22c] ;  /* 0x00008b00ff0f7b82 */ /* 0x000e620000000800 */
[----:B------:R-:W-:Y:S01]  /*2bcc0*/  IMAD.WIDE R8, R11, 0x2, R246 ;  /* 0x000000020b087825 */ /* 0x000fe200078e02f6 */
[----:B------:R-:W-:-:S06]  /*2bcd0*/  PRMT R16, R149, 0x7632, R16 ;  /* 0x0000763295107816 */ /* 0x000fcc0000000010 */
[----:B------:R-:W3:Y:S01]  /*2bce0*/  LDC R11, c[0x0][0x228] ;  /* 0x00008a00ff0b7b82 */ /* 0x000ee20000000800 */
[----:B------:R-:W-:Y:S01]  /*2bcf0*/  IMAD.WIDE R6, R13, 0x2, R2 ;  /* 0x000000020d067825 */ /* 0x000fe200078e0202 */
[----:B------:R-:W-:Y:S01]  /*2bd00*/  @P6 STG.E.U16 desc[UR60][R8.64], R16 ;  /* 0x0000001008006986 */ /* 0x000fe2000c10153c */
[----:B--2---:R-:W-:-:S05]  /*2bd10*/  ISETP.LT.AND P6, PT, R223, R12, !P1 ;  /* 0x0000000cdf00720c */ /* 0x004fca0004fc1270 */
[----:B------:R-:W2:Y:S01]  /*2bd20*/  LDC R10, c[0x0][0x248] ;  /* 0x00009200ff0a7b82 */ /* 0x000ea20000000800 */
[----:B------:R0:W-:Y:S01]  /*2bd30*/  @P5 STG.E.U16 desc[UR60][R6.64], R138 ;  /* 0x0000008a06005986 */ /* 0x0001e2000c10153c */
[----:B------:R-:W-:Y:S01]  /*2bd40*/  ISETP.LT.AND P5, PT, R222, R17, !P1 ;  /* 0x00000011de00720c */ /* 0x000fe20004fa1270 */
[----:B------:R-:W-:-:S05]  /*2bd50*/  IMAD.WIDE R4, R13, 0x2, R218 ;  /* 0x000000020d047825 */ /* 0x000fca00078e02da */
[----:B------:R-:W4:Y:S01]  /*2bd60*/  LDC R12, c[0x0][0x228] ;  /* 0x00008a00ff0c7b82 */ /* 0x000f220000000800 */
[----:B------:R-:W-:Y:S01]  /*2bd70*/  VIADD R0, R217, 0x55 ;  /* 0x00000055d9007836 */ /* 0x000fe20000000000 */
[----:B0-----:R-:W-:-:S06]  /*2bd80*/  PRMT R7, R138, 0x7632, R7 ;  /* 0x000076328a077816 */ /* 0x001fcc0000000007 */
[----:B------:R-:W0:Y:S01]  /*2bd90*/  LDC R17, c[0x0][0x228] ;  /* 0x00008a00ff117b82 */ /* 0x000e220000000800 */
[----:B------:R-:W-:Y:S01]  /*2bda0*/  IMAD.WIDE R8, R13, 0x2, R244 ;  /* 0x000000020d087825 */ /* 0x000fe200078e02f4 */
[----:B------:R3:W-:Y:S01]  /*2bdb0*/  @P6 STG.E.U16 desc[UR60][R4.64], R7 ;  /* 0x0000000704006986 */ /* 0x0007e2000c10153c */
[----:B-1----:R-:W-:Y:S02]  /*2bdc0*/  ISETP.GE.AND P6, PT, R0, R15, PT ;  /* 0x0000000f0000720c */ /* 0x002fe40003fc6270 */
[----:B------:R-:W-:Y:S01]  /*2bdd0*/  ISETP.LT.AND P1, PT, R221, R14, !P1 ;  /* 0x0000000edd00720c */ /* 0x000fe20004f21270 */
[----:B------:R1:W-:Y:S01]  /*2bde0*/  @P5 STG.E.U16 desc[UR60][R8.64], R142 ;  /* 0x0000008e08005986 */ /* 0x0003e2000c10153c */
[----:B---3--:R-:W-:Y:S01]  /*2bdf0*/  ISETP.LT.AND P5, PT, R220, R11, !P6 ;  /* 0x0000000bdc00720c */ /* 0x008fe200077a1270 */
[----:B------:R-:W3:Y:S01]  /*2be00*/  LDC R14, c[0x0][0x228] ;  /* 0x00008a00ff0e7b82 */ /* 0x000ee20000000800 */
[----:B------:R-:W-:-:S07]  /*2be10*/  PRMT R0, R142, 0x7632, R0 ;  /* 0x000076328e007816 */ /* 0x000fce0000000000 */
        /* <DEDUP_REMOVED lines=9> */
[----:B0-----:R-:W-:-:S06]  /*2beb0*/  ISETP.LT.AND P5, PT, R222, R17, !P6 ;  /* 0x00000011de00720c */ /* 0x001fcc00077a1270 */
[----:B------:R-:W0:Y:S01]  /*2bec0*/  LDC R12, c[0x0][0x228] ;  /* 0x00008a00ff0c7b82 */ /* 0x000e220000000800 */
[----:B-1----:R-:W-:Y:S01]  /*2bed0*/  IMAD.WIDE R8, R13, 0x2, R218 ;  /* 0x000000020d087825 */ /* 0x002fe200078e02da */
[----:B------:R-:W-:-:S03]  /*2bee0*/  PRMT R5, R146, 0x7632, R5 ;  /* 0x0000763292057816 */ /* 0x000fc60000000005 */
[----:B------:R-:W-:-:S03]  /*2bef0*/  VIADD R0, R217, 0x56 ;  /* 0x00000056d9007836 */ /* 0x000fc60000000000 */
[----:B------:R-:W1:Y:S01]  /*2bf00*/  LDC R17, c[0x0][0x228] ;  /* 0x00008a00ff117b82 */ /* 0x000e620000000800 */
[----:B------:R-:W-:Y:S01]  /*2bf10*/  IMAD.WIDE R6, R13, 0x2, R244 ;  /* 0x000000020d067825 */ /* 0x000fe200078e02f4 */
[----:B---3--:R-:W-:Y:S01]  /*2bf20*/  ISETP.LT.AND P6, PT, R221, R14, !P6 ;  /* 0x0000000edd00720c */ /* 0x008fe200077c1270 */
[----:B------:R3:W-:Y:S01]  /*2bf30*/  @P1 STG.E.U16 desc[UR60][R8.64], R5 ;  /* 0x0000000508001986 */ /* 0x0007e2000c10153c */
[----:B------:R-:W-:-:S03]  /*2bf40*/  ISETP.GE.AND P1, PT, R0, R11, PT ;  /* 0x0000000b0000720c */ /* 0x000fc60003f26270 */
[----:B------:R3:W-:Y:S01]  /*2bf50*/  @P5 STG.E.U16 desc[UR60][R6.64], R150 ;  /* 0x0000009606005986 */ /* 0x0007e2000c10153c */
[----:B------:R-:W1:Y:S01]  /*2bf60*/  LDC R14, c[0x0][0x228] ;  /* 0x00008a00ff0e7b82 */ /* 0x000e620000000800 */
[----:B--2---:R-:W-:-:S07]  /*2bf70*/  ISETP.LT.AND P5, PT, R220, R15, !P1 ;  /* 0x0000000fdc00720c */ /* 0x004fce0004fa1270 */
[----:B------:R-:W2:Y:S01]  /*2bf80*/  LDC R11, c[0x0][0x22c] ;  /* 0x00008b00ff0b7b82 */ /* 0x000ea20000000800 */
[----:B---3--:R-:W-:Y:S01]  /*2bf90*/  IMAD.WIDE R4, R13, 0x2, R246 ;  /* 0x000000020d047825 */ /* 0x008fe200078e02f6 */
[----:B------:R-:W-:-:S03]  /*2bfa0*/  PRMT R7, R150, 0x7632, R7 ;  /* 0x0000763296077816 */ /* 0x000fc60000000007 */
[----:B----4-:R-:W-:-:S03]  /*2bfb0*/  IMAD.IADD R13, R13, 0x1, R10 ;  /* 0x000000010d0d7824 */ /* 0x010fc600078e020a */
[----:B------:R-:W3:Y:S01]  /*2bfc0*/  LDC R15, c[0x0][0x228] ;  /* 0x00008a00ff0f7b82 */ /* 0x000ee20000000800 */
[----:B------:R4:W-:Y:S01]  /*2bfd0*/  @P6 STG.E.U16 desc[UR60][R4.64], R7 ;  /* 0x0000000704006986 */ /* 0x0009e2000c10153c */
[----:B------:R-:W-:Y:S01]  /*2bfe0*/  IMAD.WIDE R8, R13, 0x2, R2 ;  /* 0x000000020d087825 */ /* 0x000fe200078e0202 */
[----:B0-----:R-:W-:-:S05]  /*2bff0*/  ISETP.LT.AND P6, PT, R223, R12, !P1 ;  /* 0x0000000cdf00720c */ /* 0x001fca0004fc1270 */
[----:B------:R-:W0:Y:S01]  /*2c000*/  LDC R10, c[0x0][0x248] ;  /* 0x00009200ff0a7b82 */ /* 0x000e220000000800 */
[----:B------:R-:W-:Y:S01]  /*2c010*/  @P5 STG.E.U16 desc[UR60][R8.64], R139 ;  /* 0x0000008b08005986 */ /* 0x000fe2000c10153c */
[----:B-1----:R-:W-:-:S06]  /*2c020*/  ISETP.LT.AND P5, PT, R222, R17, !P1 ;  /* 0x00000011de00720c */ /* 0x002fcc0004fa1270 */
[----:B------:R-:W1:Y:S01]  /*2c030*/  LDC R12, c[0x0][0x228] ;  /* 0x00008a00ff0c7b82 */ /* 0x000e620000000800 */
[----:B----4-:R-:W-:Y:S01]  /*2c040*/  PRMT R5, R139, 0x7632, R5 ;  /* 0x000076328b057816 */ /* 0x010fe20000000005 */
[----:B------:R-:W-:-:S04]  /*2c050*/  IMAD.WIDE R6, R13, 0x2, R218 ;  /* 0x000000020d067825 */ /* 0x000fc800078e02da */
[----:B------:R-:W-:Y:S02]  /*2c060*/  VIADD R0, R217, 0x57 ;  /* 0x00000057d9007836 */ /* 0x000fe40000000000 */
[----:B------:R-:W4:Y:S01]  /*2c070*/  LDC R17, c[0x0][0x228] ;  /* 0x00008a00ff117b82 */ /* 0x000f220000000800 */
[----:B------:R2:W-:Y:S01]  /*2c080*/  @P6 STG.E.U16 desc[UR60][R6.64], R5 ;  /* 0x0000000506006986 */ /* 0x0005e2000c10153c */
[----:B------:R-:W-:Y:S02]  /*2c090*/  ISETP.LT.AND P6, PT, R221, R14, !P1 ;  /* 0x0000000edd00720c */ /* 0x000fe40004fc1270 */
[----:B--2---:R-:W-:-:S04]  /*2c0a0*/  ISETP.GE.AND P1, PT, R0, R11, PT ;  /* 0x0000000b0000720c */ /* 0x004fc80003f26270 */
[----:B------:R-:W2:Y:S01]  /*2c0b0*/  LDC R14, c[0x0][0x228] ;  /* 0x00008a00ff0e7b82 */ /* 0x000ea20000000800 */
[----:B------:R-:W-:Y:S01]  /*2c0c0*/  IMAD.WIDE R4, R13, 0x2, R244 ;  /* 0x000000020d047825 */ /* 0x000fe200078e02f4 */
[----:B------:R-:W-:-:S06]  /*2c0d0*/  PRMT R7, R143, 0x7632, R7 ;  /* 0x000076328f077816 */ /* 0x000fcc0000000007 */
[----:B------:R-:W2:Y:S01]  /*2c0e0*/  LDC R11, c[0x0][0x22c] ;  /* 0x00008b00ff0b7b82 */ /* 0x000ea20000000800 */
[----:B------:R-:W-:Y:S01]  /*2c0f0*/  @P5 STG.E.U16 desc[UR60][R4.64], R143 ;  /* 0x0000008f04005986 */ /* 0x000fe2000c10153c */
[----:B---3--:R-:W-:Y:S01]  /*2c100*/  ISETP.LT.AND P5, PT, R220, R15, !P1 ;  /* 0x0000000fdc00720c */ /* 0x008fe20004fa1270 */
[----:B------:R-:W-:-:S04]  /*2c110*/  IMAD.WIDE R8, R13, 0x2, R246 ;  /* 0x000000020d087825 */ /* 0x000fc800078e02f6 */
[----:B0-----:R-:W-:Y:S01]  /*2c120*/  IMAD.IADD R13, R13, 0x1, R10 ;  /* 0x000000010d0d7824 */ /* 0x001fe200078e020a */
[----:B------:R-:W0:Y:S01]  /*2c130*/  LDC R15, c[0x0][0x228] ;  /* 0x00008a00ff0f7b82 */ /* 0x000e220000000800 */
[----:B------:R3:W-:Y:S01]  /*2c140*/  @P6 STG.E.U16 desc[UR60][R8.64], R7 ;  /* 0x0000000708006986 */ /* 0x0007e2000c10153c */
[----:B-1----:R-:W-:-:S06]  /*2c150*/  ISETP.LT.AND P6, PT, R223, R12, !P1 ;  /* 0x0000000cdf00720c */ /* 0x002fcc0004fc1270 */
[----:B------:R-:W1:Y:S01]  /*2c160*/  LDC R10, c[0x0][0x248] ;  /* 0x00009200ff0a7b82 */ /* 0x000e620000000800 */
[----:B---3--:R-:W-:-:S07]  /*2c170*/  IMAD.WIDE R6, R13, 0x2, R2 ;  /* 0x000000020d067825 */ /* 0x008fce00078e0202 */
[----:B------:R-:W3:Y:S01]  /*2c180*/  LDC R12, c[0x0][0x228] ;  /* 0x00008a00ff0c7b82 */ /* 0x000ee20000000800 */
[----:B------:R-:W-:Y:S01]  /*2c190*/  @P5 STG.E.U16 desc[UR60][R6.64], R147 ;  /* 0x0000009306005986 */ /* 0x000fe2000c10153c */
[----:B----4-:R-:W-:Y:S01]  /*2c1a0*/  ISETP.LT.AND P5, PT, R222, R17, !P1 ;  /* 0x00000011de00720c */ /* 0x010fe20004fa1270 */
[----:B------:R-:W-:Y:S01]  /*2c1b0*/  IMAD.WIDE R4, R13, 0x2, R218 ;  /* 0x000000020d047825 */ /* 0x000fe200078e02da */
[----:B------:R-:W-:-:S04]  /*2c1c0*/  PRMT R9, R147, 0x7632, R9 ;  /* 0x0000763293097816 */ /* 0x000fc80000000009 */
[----:B------:R-:W4:Y:S01]  /*2c1d0*/  LDC R17, c[0x0][0x228] ;  /* 0x00008a00ff117b82 */ /* 0x000f220000000800 */
[----:B------:R-:W-:Y:S01]  /*2c1e0*/  VIADD R0, R217, 0x58 ;  /* 0x00000058d9007836 */ /* 0x000fe20000000000 */
[----:B------:R0:W-:Y:S01]  /*2c1f0*/  @P6 STG.E.U16 desc[UR60][R4.64], R9 ;  /* 0x0000000904006986 */ /* 0x0001e2000c10153c */
[----:B--2---:R-:W-:-:S03]  /*2c200*/  ISETP.LT.AND P6, PT, R221, R14, !P1 ;  /* 0x0000000edd00720c */ /* 0x004fc60004fc1270 */
[----:B------:R-:W-:Y:S02]  /*2c210*/  ISETP.GE.AND P1, PT, R0, R11, PT ;  /* 0x0000000b0000720c */ /* 0x000fe40003f26270 */
[----:B------:R-:W2:Y:S01]  /*2c220*/  LDC R14, c[0x0][0x228] ;  /* 0x00008a00ff0e7b82 */ /* 0x000ea20000000800 */
[----:B0-----:R-:W-:-:S07]  /*2c230*/  IMAD.WIDE R8, R13, 0x2, R244 ;  /* 0x000000020d087825 */ /* 0x001fce00078e02f4 */
[----:B------:R-:W0:Y:S01]  /*2c240*/  LDC R11, c[0x0][0x22c] ;  /* 0x00008b00ff0b7b82 */ /* 0x000e220000000800 */
[----:B------:R-:W-:Y:S01]  /*2c250*/  @P5 STG.E.U16 desc[UR60][R8.64], R151 ;  /* 0x0000009708005986 */ /* 0x000fe2000c10153c */
[----:B------:R-:W-:Y:S01]  /*2c260*/  ISETP.LT.AND P5, PT, R220, R15, !P1 ;  /* 0x0000000fdc00720c */ /* 0x000fe20004fa1270 */
[----:B------:R-:W-:Y:S01]  /*2c270*/  IMAD.WIDE R6, R13, 0x2, R246 ;  /* 0x000000020d067825 */ /* 0x000fe200078e02f6 */
[----:B------:R-:W-:-:S04]  /*2c280*/  PRMT R5, R151, 0x7632, R5 ;  /* 0x0000763297057816 */ /* 0x000fc80000000005 */
[----:B------:R-:W0:Y:S01]  /*2c290*/  LDC R15, c[0x0][0x228] ;  /* 0x00008a00ff0f7b82 */ /* 0x000e220000000800 */
[----:B-1----:R-:W-:Y:S01]  /*2c2a0*/  IMAD.IADD R13, R13, 0x1, R10 ;  /* 0x000000010d0d7824 */ /* 0x002fe200078e020a */
[----:B------:R1:W-:Y:S01]  /*2c2b0*/  @P6 STG.E.U16 desc[UR60][R6.64], R5 ;  /* 0x0000000506006986 */ /* 0x0003e2000c10153c */
[----:B---3--:R-:W-:-:S05]  /*2c2c0*/  ISETP.LT.AND P6, PT, R223, R12, !P1 ;  /* 0x0000000cdf00720c */ /* 0x008fca0004fc1270 */
[----:B------:R-:W3:Y:S01]  /*2c2d0*/  LDC R10, c[0x0][0x248] ;  /* 0x00009200ff0a7b82 */ /* 0x000ee20000000800 */
[----:B-1----:R-:W-:-:S07]  /*2c2e0*/  IMAD.WIDE R4, R13, 0x2, R2 ;  /* 0x000000020d047825 */ /* 0x002fce00078e0202 */
[----:B------:R-:W1:Y:S01]  /*2c2f0*/  LDC R12, c[0x0][0x228] ;  /* 0x00008a00ff0c7b82 */ /* 0x000e620000000800 */
[----:B------:R-:W-:Y:S01]  /*2c300*/  PRMT R7, R152, 0x7632, R7 ;  /* 0x0000763298077816 */ /* 0x000fe20000000007 */
[----:B------:R-:W-:Y:S01]  /*2c310*/  @P5 STG.E.U16 desc[UR60][R4.64], R152 ;  /* 0x0000009804005986 */ /* 0x000fe2000c10153c */
[----:B----4-:R-:W-:Y:S01]  /*2c320*/  ISETP.LT.AND P5, PT, R222, R17, !P1 ;  /* 0x00000011de00720c */ /* 0x010fe20004fa1270 */
[----:B------:R-:W-:-:S04]  /*2c330*/  IMAD.WIDE R8, R13, 0x2, R218 ;  /* 0x000000020d087825 */ /* 0x000fc800078e02da */
[----:B------:R-:W4:Y:S01]  /*2c340*/  LDC R17, c[0x0][0x228] ;  /* 0x00008a00ff117b82 */ /* 0x000f220000000800 */
[----:B------:R-:W-:Y:S01]  /*2c350*/  VIADD R0, R217, 0x59 ;  /* 0x00000059d9007836 */ /* 0x000fe20000000000 */
[----:B------:R0:W-:Y:S01]  /*2c360*/  @P6 STG.E.U16 desc[UR60][R8.64], R7 ;  /* 0x0000000708006986 */ /* 0x0001e2000c10153c */
[----:B--2---:R-:W-:-:S03]  /*2c370*/  ISETP.LT.AND P6, PT, R221, R14, !P1 ;  /* 0x0000000edd00720c */ /* 0x004fc60004fc1270 */
[----:B0-----:R-:W-:Y:S02]  /*2c380*/  ISETP.GE.AND P1, PT, R0, R11, PT ;  /* 0x0000000b0000720c */ /* 0x001fe40003f26270 */
[----:B------:R-:W0:Y:S01]  /*2c390*/  LDC R14, c[0x0][0x228] ;  /* 0x00008a00ff0e7b82 */ /* 0x000e220000000800 */
[----:B------:R-:W-:-:S05]  /*2c3a0*/  IMAD.WIDE R6, R13, 0x2, R244 ;  /* 0x000000020d067825 */ /* 0x000fca00078e02f4 */
[----:B------:R2:W-:Y:S01]  /*2c3b0*/  @P5 STG.E.U16 desc[UR60][R6.64], R156 ;  /* 0x0000009c06005986 */ /* 0x0005e2000c10153c */
[----:B------:R-:W-:Y:S02]  /*2c3c0*/  ISETP.LT.AND P5, PT, R220, R15, !P1 ;  /* 0x0000000fdc00720c */ /* 0x000fe40004fa1270 */
[----:B------:R-:W0:Y:S01]  /*2c3d0*/  LDC R15, c[0x0][0x22c] ;  /* 0x00008b00ff0f7b82 */ /* 0x000e220000000800 */
[C---:B---3--:R-:W-:Y:S01]  /*2c3e0*/  IMAD.IADD R11, R13.reuse, 0x1, R10 ;  /* 0x000000010d0b7824 */ /* 0x048fe200078e020a */
        /* <DEDUP_REMOVED lines=8> */
[----:B----4-:R-:W-:Y:S01]  /*2c470*/  ISETP.LT.AND P5, PT, R222, R17, !P1 ;  /* 0x00000011de00720c */ /* 0x010fe20004fa1270 */
[----:B--2---:R-:W-:-:S05]  /*2c480*/  IMAD.WIDE R6, R11, 0x2, R218 ;  /* 0x000000020b067825 */ /* 0x004fca00078e02da */
[----:B------:R-:W2:Y:S01]  /*2c490*/  LDC R12, c[0x0][0x228] ;  /* 0x00008a00ff0c7b82 */ /* 0x000ea20000000800 */
[----:B------:R-:W-:Y:S01]  /*2c4a0*/  VIADD R0, R217, 0x5a ;  /* 0x0000005ad9007836 */ /* 0x000fe20000000000 */
[----:B0-----:R-:W-:-:S06]  /*2c4b0*/  PRMT R9, R160, 0x7632, R9 ;  /* 0x00007632a0097816 */ /* 0x001fcc0000000009 */
[----:B------:R-:W0:Y:S01]  /*2c4c0*/  LDC R17, c[0x0][0x228] ;  /* 0x00008a00ff117b82 */ /* 0x000e220000000800 */
[----:B------:R-:W-:Y:S01]  /*2c4d0*/  IMAD.WIDE R4, R11, 0x2, R244 ;  /* 0x000000020b047825 */ /* 0x000fe200078e02f4 */
[----:B------:R4:W-:Y:S01]  /*2c4e0*/  @P6 STG.E.U16 desc[UR60][R6.64], R9 ;  /* 0x0000000906006986 */ /* 0x0009e2000c10153c */
[----:B------:R-:W-:Y:S02]  /*2c4f0*/  ISETP.GE.AND P6, PT, R0, R15, PT ;  /* 0x0000000f0000720c */ /* 0x000fe40003fc6270 */
[----:B------:R-:W-:Y:S01]  /*2c500*/  ISETP.LT.AND P1, PT, R221, R14, !P1 ;  /* 0x0000000edd00720c */ /* 0x000fe20004f21270 */
[----:B------:R0:W-:Y:S01]  /*2c510*/  @P5 STG.E.U16 desc[UR60][R4.64], R164 ;  /* 0x000000a404005986 */ /* 0x0001e2000c10153c */
[----:B---3--:R-:W-:Y:S01]  /*2c520*/  ISETP.LT.AND P5, PT, R220, R13, !P6 ;  /* 0x0000000ddc00720c */ /* 0x008fe200077a1270 */
[----:B------:R-:W3:Y:S01]  /*2c530*/  LDC R14, c[0x0][0x228] ;  /* 0x00008a00ff0e7b82 */ /* 0x000ee20000000800 */
[----:B------:R-:W-:-:S07]  /*2c540*/  PRMT R0, R164, 0x7632, R0 ;  /* 0x00007632a4007816 */ /* 0x000fce0000000000 */
[----:B------:R-:W3:Y:S01]  /*2c550*/  LDC R13, c[0x0][0x22c] ;  /* 0x00008b00ff0d7b82 */ /* 0x000ee20000000800 */
[----:B----4-:R-:W-:-:S04]  /*2c560*/  IMAD.WIDE R8, R11, 0x2, R246 ;  /* 0x000000020b087825 */ /* 0x010fc800078e02f6 */
[----:B-1----:R-:W-:-:S03]  /*2c570*/  IMAD.IADD R11, R11, 0x1, R10 ;  /* 0x000000010b0b7824 */ /* 0x002fc600078e020a */
[----:B------:R-:W1:Y:S01]  /*2c580*/  LDC R15, c[0x0][0x228] ;  /* 0x00008a00ff0f7b82 */ /* 0x000e620000000800 */
[----:B------:R-:W-:Y:S01]  /*2c590*/  IMAD.WIDE R6, R11, 0x2, R2 ;  /* 0x000000020b067825 */ /* 0x000fe200078e0202 */
[----:B------:R-:W-:Y:S01]  /*2c5a0*/  @P1 STG.E.U16 desc[UR60][R8.64], R0 ;  /* 0x0000000008001986 */ /* 0x000fe2000c10153c */
[----:B--2---:R-:W-:-:S05]  /*2c5b0*/  ISETP.LT.AND P1, PT, R223, R12, !P6 ;  /* 0x0000000cdf00720c */ /* 0x004fca0007721270 */
[----:B------:R-:W2:Y:S01]  /*2c5c0*/  LDC R10, c[0x0][0x248] ;  /* 0x00009200ff0a7b82 */ /* 0x000ea20000000800 */
[----:B------:R4:W-:Y:S01]  /*2c5d0*/  @P5 STG.E.U16 desc[UR60][R6.64], R153 ;  /* 0x0000009906005986 */ /* 0x0009e2000c10153c */
[----:B0-----:R-:W-:-:S06]  /*2c5e0*/  ISETP.LT.AND P5, PT, R222, R17, !P6 ;  /* 0x00000011de00720c */ /* 0x001fcc00077a1270 */
[----:B------:R-:W0:Y:S01]  /*2c5f0*/  LDC R12, c[0x0][0x228] ;  /* 0x00008a00ff0c7b82 */ /* 0x000e220000000800 */
[----:B------:R-:W-:Y:S01]  /*2c600*/  IMAD.WIDE R4, R11, 0x2, R218 ;  /* 0x000000020b047825 */ /* 0x000fe200078e02da */
[----:B----4-:R-:W-:-:S03]  /*2c610*/  PRMT R7, R153, 0x7632, R7 ;  /* 0x0000763299077816 */ /* 0x010fc60000000007 */
[----:B------:R-:W-:-:S03]  /*2c620*/  VIADD R0, R217, 0x5b ;  /* 0x0000005bd9007836 */ /* 0x000fc60000000000 */
[----:B------:R-:W4:Y:S01]  /*2c630*/  LDC R17, c[0x0][0x228] ;  /* 0x00008a00ff117b82 */ /* 0x000f220000000800 */
[----:B------:R-:W-:Y:S01]  /*2c640*/  IMAD.WIDE R8, R11, 0x2, R244 ;  /* 0x000000020b087825 */ /* 0x000fe200078e02f4 */
[----:B---3--:R-:W-:Y:S01]  /*2c650*/  ISETP.LT.AND P6, PT, R221, R14, !P6 ;  /* 0x0000000edd00720c */ /* 0x008fe200077c1270 */
[----:B------:R3:W-:Y:S01]  /*2c660*/  @P1 STG.E.U16 desc[UR60][R4.64], R7 ;  /* 0x0000000704001986 */ /* 0x0007e2000c10153c */
[----:B------:R-:W-:-:S03]  /*2c670*/  ISETP.GE.AND P1, PT, R0, R13, PT ;  /* 0x0000000d0000720c */ /* 0x000fc60003f26270 */
[----:B------:R2:W-:Y:S01]  /*2c680*/  @P5 STG.E.U16 desc[UR60][R8.64], R157 ;  /* 0x0000009d08005986 */ /* 0x0005e2000c10153c */
[----:B------:R-:W4:Y:S01]  /*2c690*/  LDC R14, c[0x0][0x228] ;  /* 0x00008a00ff0e7b82 */ /* 0x000f220000000800 */
[----:B-1----:R-:W-:-:S07]  /*2c6a0*/  ISETP.LT.AND P5, PT, R220, R15, !P1 ;  /* 0x0000000fdc00720c */ /* 0x002fce0004fa1270 */
[----:B------:R-:W1:Y:S01]  /*2c6b0*/  LDC R13, c[0x0][0x22c] ;  /* 0x00008b00ff0d7b82 */ /* 0x000e620000000800 */
[----:B---3--:R-:W-:Y:S01]  /*2c6c0*/  IMAD.WIDE R4, R11, 0x2, R246 ;  /* 0x000000020b047825 */ /* 0x008fe200078e02f6 */
[----:B--2---:R-:W-:-:S03]  /*2c6d0*/  PRMT R9, R157, 0x7632, R9 ;  /* 0x000076329d097816 */ /* 0x004fc60000000009 */
[----:B------:R-:W-:-:S03]  /*2c6e0*/  IMAD.IADD R11, R11, 0x1, R10 ;  /* 0x000000010b0b7824 */ /* 0x000fc600078e020a */
[----:B------:R-:W2:Y:S01]  /*2c6f0*/  LDC R15, c[0x0][0x228] ;  /* 0x00008a00ff0f7b82 */ /* 0x000ea20000000800 */
[----:B------:R3:W-:Y:S01]  /*2c700*/  @P6 STG.E.U16 desc[UR60][R4.64], R9 ;  /* 0x0000000904006986 */ /* 0x0007e2000c10153c */
[----:B------:R-:W-:Y:S01]  /*2c710*/  IMAD.WIDE R6, R11, 0x2, R2 ;  /* 0x000000020b067825 */ /* 0x000fe200078e0202 */
[----:B0-----:R-:W-:-:S05]  /*2c720*/  ISETP.LT.AND P6, PT, R223, R12, !P1 ;  /* 0x0000000cdf00720c */ /* 0x001fca0004fc1270 */
[----:B------:R-:W0:Y:S01]  /*2c730*/  LDC R10, c[0x0][0x248] ;  /* 0x00009200ff0a7b82 */ /* 0x000e220000000800 */
[----:B------:R-:W-:Y:S01]  /*2c740*/  @P5 STG.E.U16 desc[UR60][R6.64], R161 ;  /* 0x000000a106005986 */ /* 0x000fe2000c10153c */
[----:B----4-:R-:W-:Y:S02]  /*2c750*/  ISETP.LT.AND P5, PT, R222, R17, !P1 ;  /* 0x00000011de00720c */ /* 0x010fe40004fa1270 */
[----:B---3--:R-:W-:Y:S01]  /*2c760*/  PRMT R5, R161, 0x7632, R5 ;  /* 0x00007632a1057816 */ /* 0x008fe20000000005 */
[----:B------:R-:W-:-:S03]  /*2c770*/  IMAD.WIDE R8, R11, 0x2, R218 ;  /* 0x000000020b087825 */ /* 0x000fc600078e02da */
[----:B------:R-:W3:Y:S01]  /*2c780*/  LDC R12, c[0x0][0x228] ;  /* 0x00008a00ff0c7b82 */ /* 0x000ee20000000800 */
[----:B------:R-:W-:Y:S01]  /*2c790*/  VIADD R0, R217, 0x5c ;  /* 0x0000005cd9007836 */ /* 0x000fe20000000000 */
[----:B------:R4:W-:Y:S01]  /*2c7a0*/  @P6 STG.E.U16 desc[UR60][R8.64], R5 ;  /* 0x0000000508006986 */ /* 0x0009e2000c10153c */
[----:B------:R-:W-:-:S05]  /*2c7b0*/  ISETP.LT.AND P6, PT, R221, R14, !P1 ;  /* 0x0000000edd00720c */ /* 0x000fca0004fc1270 */
[----:B------:R-:W3:Y:S01]  /*2c7c0*/  LDC R17, c[0x0][0x228] ;  /* 0x00008a00ff117b82 */ /* 0x000ee20000000800 */
[----:B-1----:R-:W-:Y:S01]  /*2c7d0*/  ISETP.GE.AND P1, PT, R0, R13, PT ;  /* 0x0000000d0000720c */ /* 0x002fe20003f26270 */
[----:B----4-:R-:W-:-:S06]  /*2c7e0*/  IMAD.WIDE R4, R11, 0x2, R244 ;  /* 0x000000020b047825 */ /* 0x010fcc00078e02f4 */
[----:B------:R-:W1:Y:S01]  /*2c7f0*/  LDC R14, c[0x0][0x228] ;  /* 0x00008a00ff0e7b82 */ /* 0x000e620000000800 */
[----:B------:R4:W-:Y:S01]  /*2c800*/  @P5 STG.E.U16 desc[UR60][R4.64], R165 ;  /* 0x000000a504005986 */ /* 0x0009e2000c10153c */
[----:B--2---:R-:W-:-:S06]  /*2c810*/  ISETP.LT.AND P5, PT, R220, R15, !P1 ;  /* 0x0000000fdc00720c */ /* 0x004fcc0004fa1270 */
[----:B------:R-:W2:Y:S01]  /*2c820*/  LDC R15, c[0x0][0x22c] ;  /* 0x00008b00ff0f7b82 */ /* 0x000ea20000000800 */
[----:B0-----:R-:W-:Y:S01]  /*2c830*/  IMAD.IADD R13, R11, 0x1, R10 ;  /* 0x000000010b0d7824 */ /* 0x001fe200078e020a */
[----:B------:R-:W-:Y:S01]  /*2c840*/  PRMT R16, R165, 0x7632, R16 ;  /* 0x00007632a5107816 */ /* 0x000fe20000000010 */
[----:B------:R-:W-:-:S05]  /*2c850*/  IMAD.WIDE R6, R11, 0x2, R246 ;  /* 0x000000020b067825 */ /* 0x000fca00078e02f6 */
[----:B------:R-:W0:Y:S01]  /*2c860*/  LDC R11, c[0x0][0x228] ;  /* 0x00008a00ff0b7b82 */ /* 0x000e220000000800 */
[----:B------:R-:W-:Y:S01]  /*2c870*/  IMAD.WIDE R8, R13, 0x2, R2 ;  /* 0x000000020d087825 */ /* 0x000fe200078e0202 */
[----:B------:R-:W-:Y:S01]  /*2c880*/  @P6 STG.E.U16 desc[UR60][R6.64], R16 ;  /* 0x0000001006006986 */ /* 0x000fe2000c10153c */
[----:B---3--:R-:W-:-:S05]  /*2c890*/  ISETP.LT.AND P6, PT, R223, R12, !P1 ;  /* 0x0000000cdf00720c */ /* 0x008fca0004fc1270 */
[----:B------:R-:W3:Y:S01]  /*2c8a0*/  LDC R10, c[0x0][0x248] ;  /* 0x00009200ff0a7b82 */ /* 0x000ee20000000800 */
        /* <DEDUP_REMOVED lines=10> */
[----:B-1----:R-:W-:Y:S01]  /*2c950*/  ISETP.LT.AND P1, PT, R221, R14, !P1 ;  /* 0x0000000edd00720c */ /* 0x002fe20004f21270 */
[----:B------:R1:W-:Y:S01]  /*2c960*/  @P5 STG.E.U16 desc[UR60][R6.64], R158 ;  /* 0x0000009e06005986 */ /* 0x0003e2000c10153c */
[----:B0-----:R-:W-:Y:S01]  /*2c970*/  ISETP.LT.AND P5, PT, R220, R11, !P6 ;  /* 0x0000000bdc00720c */ /* 0x001fe200077a1270 */
[----:B------:R-:W0:Y:S01]  /*2c980*/  LDC R14, c[0x0][0x228] ;  /* 0x00008a00ff0e7b82 */ /* 0x000e220000000800 */
[----:B------:R-:W-:-:S07]  /*2c990*/  PRMT R0, R158, 0x7632, R0 ;  /* 0x000076329e007816 */ /* 0x000fce0000000000 */
[----:B------:R-:W2:Y:S01]  /*2c9a0*/  LDC R11, c[0x0][0x22c] ;  /* 0x00008b00ff0b7b82 */ /* 0x000ea20000000800 */
[----:B---3--:R-:W-:-:S04]  /*2c9b0*/  IMAD.WIDE R8, R13, 0x2, R246 ;  /* 0x000000020d087825 */ /* 0x008fc800078e02f6 */
[----:B------:R-:W-:-:S03]  /*2c9c0*/  IMAD.IADD R13, R13, 0x1, R10 ;  /* 0x000000010d0d7824 */ /* 0x000fc600078e020a */
[----:B------:R-:W3:Y:S01]  /*2c9d0*/  LDC R15, c[0x0][0x228] ;  /* 0x00008a00ff0f7b82 */ /* 0x000ee20000000800 */
[----:B------:R-:W-:Y:S01]  /*2c9e0*/  IMAD.WIDE R4, R13, 0x2, R2 ;  /* 0x000000020d047825 */ /* 0x000fe200078e0202 */
[----:B------:R-:W-:Y:S01]  /*2c9f0*/  @P1 STG.E.U16 desc[UR60][R8.64], R0 ;  /* 0x0000000008001986 */ /* 0x000fe2000c10153c */
[----:B----4-:R-:W-:-:S05]  /*2ca00*/  ISETP.LT.AND P1, PT, R223, R12, !P6 ;  /* 0x0000000cdf00720c */ /* 0x010fca0007721270 */
[----:B------:R-:W4:Y:S01]  /*2ca10*/  LDC R10, c[0x0][0x248] ;  /* 0x00009200ff0a7b82 */ /* 0x000f220000000800 */
[----:B------:R1:W-:Y:S01]  /*2ca20*/  @P5 STG.E.U16 desc[UR60][R4.64], R162 ;  /* 0x000000a204005986 */ /* 0x0003e2000c10153c */
[----:B------:R-:W-:-:S06]  /*2ca30*/  ISETP.LT.AND P5, PT, R222, R17, !P6 ;  /* 0x00000011de00720c */ /* 0x000fcc00077a1270 */
[----:B------:R-:W4:Y:S01]  /*2ca40*/  LDC R12, c[0x0][0x228] ;  /* 0x00008a00ff0c7b82 */ /* 0x000f220000000800 */
[----:B-1----:R-:W-:Y:S01]  /*2ca50*/  IMAD.WIDE R6, R13, 0x2, R218 ;  /* 0x000000020d067825 */ /* 0x002fe200078e02da */
[----:B------:R-:W-:-:S03]  /*2ca60*/  PRMT R5, R162, 0x7632, R5 ;  /* 0x00007632a2057816 */ /* 0x000fc60000000005 */
[----:B------:R-:W-:-:S03]  /*2ca70*/  VIADD R0, R217, 0x5e ;  /* 0x0000005ed9007836 */ /* 0x000fc60000000000 */
[----:B------:R-:W1:Y:S01]  /*2ca80*/  LDC R17, c[0x0][0x228] ;  /* 0x00008a00ff117b82 */ /* 0x000e620000000800 */
[----:B------:R-:W-:Y:S01]  /*2ca90*/  IMAD.WIDE R8, R13, 0x2, R244 ;  /* 0x000000020d087825 */ /* 0x000fe200078e02f4 */
[----:B0-----:R-:W-:Y:S01]  /*2caa0*/  ISETP.LT.AND P6, PT, R221, R14, !P6 ;  /* 0x0000000edd00720c */ /* 0x001fe200077c1270 */
[----:B------:R0:W-:Y:S01]  /*2cab0*/  @P1 STG.E.U16 desc[UR60][R6.64], R5 ;  /* 0x0000000506001986 */ /* 0x0001e2000c10153c */
[----:B--2---:R-:W-:-:S03]  /*2cac0*/  ISETP.GE.AND P1, PT, R0, R11, PT ;  /* 0x0000000b0000720c */ /* 0x004fc60003f26270 */
[----:B------:R-:W-:Y:S01]  /*2cad0*/  @P5 STG.E.U16 desc[UR60][R8.64], R166 ;  /* 0x000000a608005986 */ /* 0x000fe2000c10153c */
[----:B------:R-:W2:Y:S01]  /*2cae0*/  LDC R14, c[0x0][0x228] ;  /* 0x00008a00ff0e7b82 */ /* 0x000ea20000000800 */
[----:B---3--:R-:W-:-:S07]  /*2caf0*/  ISETP.LT.AND P5, PT, R220, R15, !P1 ;  /* 0x0000000fdc00720c */ /* 0x008fce0004fa1270 */
[----:B------:R-:W3:Y:S01]  /*2cb00*/  LDC R11, c[0x0][0x22c] ;  /* 0x00008b00ff0b7b82 */ /* 0x000ee20000000800 */
[----:B0-----:R-:W-:Y:S01]  /*2cb10*/  PRMT R7, R166, 0x7632, R7 ;  /* 0x00007632a6077816 */ /* 0x001fe20000000007 */
[----:B------:R-:W-:-:S04]  /*2cb20*/  IMAD.WIDE R4, R13, 0x2, R246 ;  /* 0x000000020d047825 */ /* 0x000fc800078e02f6 */
[----:B----4-:R-:W-:Y:S02]  /*2cb30*/  IMAD.IADD R13, R13, 0x1, R10 ;  /* 0x000000010d0d7824 */ /* 0x010fe400078e020a */
[----:B------:R-:W0:Y:S01]  /*2cb40*/  LDC R15, c[0x0][0x228] ;  /* 0x00008a00ff0f7b82 */ /* 0x000e220000000800 */
[----:B------:R4:W-:Y:S01]  /*2cb50*/  @P6 STG.E.U16 desc[UR60][R4.64], R7 ;  /* 0x0000000704006986 */ /* 0x0009e2000c10153c */
[----:B------:R-:W-:-:S06]  /*2cb60*/  ISETP.LT.AND P6, PT, R223, R12, !P1 ;  /* 0x0000000cdf00720c */ /* 0x000fcc0004fc1270 */
[----:B------:R-:W0:Y:S01]  /*2cb70*/  LDC R10, c[0x0][0x248] ;  /* 0x00009200ff0a7b82 */ /* 0x000e220000000800 */
        /* <DEDUP_REMOVED lines=9> */
[----:B--2---:R-:W-:-:S03]  /*2cc10*/  ISETP.LT.AND P6, PT, R221, R14, !P1 ;  /* 0x0000000edd00720c */ /* 0x004fc60004fc1270 */
[----:B---3--:R-:W-:Y:S02]  /*2cc20*/  ISETP.GE.AND P1, PT, R0, R11, PT ;  /* 0x0000000b0000720c */ /* 0x008fe40003f26270 */
[----:B------:R-:W2:Y:S01]  /*2cc30*/  LDC R14, c[0x0][0x228] ;  /* 0x00008a00ff0e7b82 */ /* 0x000ea20000000800 */
[----:B------:R-:W-:-:S07]  /*2cc40*/  IMAD.WIDE R4, R13, 0x2, R244 ;  /* 0x000000020d047825 */ /* 0x000fce00078e02f4 */
[----:B------:R-:W3:Y:S01]  /*2cc50*/  LDC R11, c[0x0][0x22c] ;  /* 0x00008b00ff0b7b82 */ /* 0x000ee20000000800 */
[----:B------:R-:W-:Y:S01]  /*2cc60*/  @P5 STG.E.U16 desc[UR60][R4.64], R159 ;  /* 0x0000009f04005986 */ /* 0x000fe2000c10153c */
[----:B0-----:R-:W-:Y:S01]  /*2cc70*/  ISETP.LT.AND P5, PT, R220, R15, !P1 ;  /* 0x0000000fdc00720c */ /* 0x001fe20004fa1270 */
[----:B------:R-:W-:Y:S01]  /*2cc80*/  IMAD.WIDE R6, R13, 0x2, R246 ;  /* 0x000000020d067825 */ /* 0x000fe200078e02f6 */
[----:B------:R-:W-:-:S04]  /*2cc90*/  PRMT R9, R159, 0x7632, R9 ;  /* 0x000076329f097816 */ /* 0x000fc80000000009 */
[----:B------:R-:W0:Y:S01]  /*2cca0*/  LDC R15, c[0x0][0x228] ;  /* 0x00008a00ff0f7b82 */ /* 0x000e220000000800 */
[----:B------:R-:W-:Y:S01]  /*2ccb0*/  IMAD.IADD R13, R13, 0x1, R10 ;  /* 0x000000010d0d7824 */ /* 0x000fe200078e020a */
[----:B------:R1:W-:Y:S01]  /*2ccc0*/  @P6 STG.E.U16 desc[UR60][R6.64], R9 ;  /* 0x0000000906006986 */ /* 0x0003e2000c10153c */
[----:B----4-:R-:W-:-:S05]  /*2ccd0*/  ISETP.LT.AND P6, PT, R223, R12, !P1 ;  /* 0x0000000cdf00720c */ /* 0x010fca0004fc1270 */
[----:B------:R-:W4:Y:S01]  /*2cce0*/  LDC R10, c[0x0][0x248] ;  /* 0x00009200ff0a7b82 */ /* 0x000f220000000800 */
[----:B-1----:R-:W-:-:S07]  /*2ccf0*/  IMAD.WIDE R8, R13, 0x2, R2 ;  /* 0x000000020d087825 */ /* 0x002fce00078e0202 */
[----:B------:R-:W1:Y:S01]  /*2cd00*/  LDC R12, c[0x0][0x228] ;  /* 0x00008a00ff0c7b82 */ /* 0x000e620000000800 */
[----:B------:R-:W-:Y:S01]  /*2cd10*/  PRMT R7, R163, 0x7632, R7 ;  /* 0x00007632a3077816 */ /* 0x000fe20000000007 */
[----:B------:R-:W-:Y:S01]  /*2cd20*/  @P5 STG.E.U16 desc[UR60][R8.64], R163 ;  /* 0x000000a308005986 */ /* 0x000fe2000c10153c */
[----:B------:R-:W-:Y:S01]  /*2cd30*/  ISETP.LT.AND P5, PT, R222, R17, !P1 ;  /* 0x00000011de00720c */ /* 0x000fe20004fa1270 */
[----:B------:R-:W-:-:S04]  /*2cd40*/  IMAD.WIDE R4, R13, 0x2, R218 ;  /* 0x000000020d047825 */ /* 0x000fc800078e02da */
[----:B------:R-:W1:Y:S01]  /*2cd50*/  LDC R17, c[0x0][0x228] ;  /* 0x00008a00ff117b82 */ /* 0x000e620000000800 */
[----:B------:R-:W-:Y:S01]  /*2cd60*/  VIADD R0, R217, 0x60 ;  /* 0x00000060d9007836 */ /* 0x000fe20000000000 */
[----:B------:R0:W-:Y:S01]  /*2cd70*/  @P6 STG.E.U16 desc[UR60][R4.64], R7 ;  /* 0x0000000704006986 */ /* 0x0001e2000c10153c */
[----:B--2---:R-:W-:-:S03]  /*2cd80*/  ISETP.LT.AND P6, PT, R221, R14, !P1 ;  /* 0x0000000edd00720c */ /* 0x004fc60004fc1270 */
[----:B---3--:R-:W-:Y:S02]  /*2cd90*/  ISETP.GE.AND P1, PT, R0, R11, PT ;  /* 0x0000000b0000720c */ /* 0x008fe40003f26270 */
[----:B------:R-:W2:Y:S01]  /*2cda0*/  LDC R14, c[0x0][0x228] ;  /* 0x00008a00ff0e7b82 */ /* 0x000ea20000000800 */
[----:B0-----:R-:W-:-:S07]  /*2cdb0*/  IMAD.WIDE R6, R13, 0x2, R244 ;  /* 0x000000020d067825 */ /* 0x001fce00078e02f4 */
[----:B------:R-:W0:Y:S01]  /*2cdc0*/  LDC R11, c[0x0][0x22c] ;  /* 0x00008b00ff0b7b82 */ /* 0x000e220000000800 */
[----:B------:R-:W-:Y:S01]  /*2cdd0*/  PRMT R5, R167, 0x7632, R5 ;  /* 0x00007632a7057816 */ /* 0x000fe20000000005 */
[----:B------:R-:W-:Y:S01]  /*2cde0*/  @P5 STG.E.U16 desc[UR60][R6.64], R167 ;  /* 0x000000a706005986 */ /* 0x000fe2000c10153c */
[----:B------:R-:W-:Y:S01]  /*2cdf0*/  ISETP.LT.AND P5, PT, R220, R15, !P1 ;  /* 0x0000000fdc00720c */ /* 0x000fe20004fa1270 */
[----:B------:R-:W-:-:S04]  /*2ce00*/  IMAD.WIDE R8, R13, 0x2, R246 ;  /* 0x000000020d087825 */ /* 0x000fc800078e02f6 */
[----:B------:R-:W3:Y:S01]  /*2ce10*/  LDC R15, c[0x0][0x228] ;  /* 0x00008a00ff0f7b82 */ /* 0x000ee20000000800 */
        /* <DEDUP_REMOVED lines=13> */
[----:B--2---:R-:W-:-:S03]  /*2cef0*/  ISETP.LT.AND P6, PT, R221, R14, !P1 ;  /* 0x0000000edd00720c */ /* 0x004fc60004fc1270 */
[----:B0-----:R-:W-:Y:S02]  /*2cf00*/  ISETP.GE.AND P1, PT, R0, R11, PT ;  /* 0x0000000b0000720c */ /* 0x001fe40003f26270 */
[----:B------:R-:W0:Y:S01]  /*2cf10*/  LDC R14, c[0x0][0x228] ;  /* 0x00008a00ff0e7b82 */ /* 0x000e220000000800 */
[----:B---3--:R-:W-:-:S05]  /*2cf20*/  IMAD.WIDE R8, R13, 0x2, R244 ;  /* 0x000000020d087825 */ /* 0x008fca00078e02f4 */
[----:B------:R2:W-:Y:S01]  /*2cf30*/  @P5 STG.E.U16 desc[UR60][R8.64], R172 ;  /* 0x000000ac08005986 */ /* 0x0005e2000c10153c */
[----:B------:R-:W-:Y:S02]  /*2cf40*/  ISETP.LT.AND P5, PT, R220, R15, !P1 ;  /* 0x0000000fdc00720c */ /* 0x000fe40004fa1270 */
[----:B------:R-:W3:Y:S01]  /*2cf50*/  LDC R15, c[0x0][0x22c] ;  /* 0x00008b00ff0f7b82 */ /* 0x000ee20000000800 */
[C---:B-1----:R-:W-:Y:S01]  /*2cf60*/  IMAD.IADD R11, R13.reuse, 0x1, R10 ;  /* 0x000000010d0b7824 */ /* 0x042fe200078e020a */
[----:B------:R-:W-:Y:S01]  /*2cf70*/  PRMT R16, R172, 0x7632, R16 ;  /* 0x00007632ac107816 */ /* 0x000fe20000000010 */
[----:B------:R-:W-:-:S05]  /*2cf80*/  IMAD.WIDE R4, R13, 0x2, R246 ;  /* 0x000000020d047825 */ /* 0x000fca00078e02f6 */
[----:B------:R-:W1:Y:S01]  /*2cf90*/  LDC R13, c[0x0][0x228] ;  /* 0x00008a00ff0d7b82 */ /* 0x000e620000000800 */
[----:B------:R-:W-:Y:S01]  /*2cfa0*/  IMAD.WIDE R6, R11, 0x2, R2 ;  /* 0x000000020b067825 */ /* 0x000fe200078e0202 */
[----:B------:R-:W-:Y:S01]  /*2cfb0*/  @P6 STG.E.U16 desc[UR60][R4.64], R16 ;  /* 0x0000001004006986 */ /* 0x000fe2000c10153c */
[----:B----4-:R-:W-:-:S05]  /*2cfc0*/  ISETP.LT.AND P6, PT, R223, R12, !P1 ;  /* 0x0000000cdf00720c */ /* 0x010fca0004fc1270 */
[----:B------:R-:W4:Y:S01]  /*2cfd0*/  LDC R10, c[0x0][0x248] ;  /* 0x00009200ff0a7b82 */ /* 0x000f220000000800 */
[----:B------:R0:W-:Y:S01]  /*2cfe0*/  @P5 STG.E.U16 desc[UR60][R6.64], R176 ;  /* 0x000000b006005986 */ /* 0x0001e2000c10153c */
[----:B------:R-:W-:Y:S01]  /*2cff0*/  ISETP.LT.AND P5, PT, R222, R17, !P1 ;  /* 0x00000011de00720c */ /* 0x000fe20004fa1270 */
[----:B--2---:R-:W-:-:S05]  /*2d000*/  IMAD.WIDE R8, R11, 0x2, R218 ;  /* 0x000000020b087825 */ /* 0x004fca00078e02da */
[----:B------:R-:W2:Y:S01]  /*2d010*/  LDC R12, c[0x0][0x228] ;  /* 0x00008a00ff0c7b82 */ /* 0x000ea20000000800 */
        /* <DEDUP_REMOVED lines=27> */
[----:B------:R1:W-:Y:S02]  /*2d1d0*/  @P1 STG.E.U16 desc[UR60][R4.64], R7 ;  /* 0x0000000704001986 */ /* 0x0003e4000c10153c */
[----:B-1----:R-:W-:Y:S02]  /*2d1e0*/  ISETP.GE.AND P1, PT, R0, R13, PT ;  /* 0x0000000d0000720c */ /* 0x002fe40003f26270 */
[----:B------:R-:W-:-:S03]  /*2d1f0*/  PRMT R9, R173, 0x7632, R9 ;  /* 0x00007632ad097816 */ /* 0x000fc60000000009 */
[----:B------:R-:W1:Y:S01]  /*2d200*/  LDC R14, c[0x0][0x228] ;  /* 0x00008a00ff0e7b82 */ /* 0x000e620000000800 */
[----:B------:R-:W-:-:S07]  /*2d210*/  IMAD.WIDE R6, R11, 0x2, R244 ;  /* 0x000000020b067825 */ /* 0x000fce00078e02f4 */
[----:B------:R-:W1:Y:S01]  /*2d220*/  LDC R13, c[0x0][0x22c] ;  /* 0x00008b00ff0d7b82 */ /* 0x000e620000000800 */
[----:B------:R-:W-:Y:S01]  /*2d230*/  @P5 STG.E.U16 desc[UR60][R6.64], R173 ;  /* 0x000000ad06005986 */ /* 0x000fe2000c10153c */
[----:B----4-:R-:W-:Y:S01]  /*2d240*/  ISETP.LT.AND P5, PT, R220, R15, !P1 ;  /* 0x0000000fdc00720c */ /* 0x010fe20004fa1270 */
[----:B------:R-:W-:-:S04]  /*2d250*/  IMAD.WIDE R4, R11, 0x2, R246 ;  /* 0x000000020b047825 */ /* 0x000fc800078e02f6 */
[----:B--2---:R-:W-:Y:S01]  /*2d260*/  IMAD.IADD R11, R11, 0x1, R10 ;  /* 0x000000010b0b7824 */ /* 0x004fe200078e020a */
[----:B------:R-:W2:Y:S01]  /*2d270*/  LDC R15, c[0x0][0x228] ;  /* 0x00008a00ff0f7b82 */ /* 0x000ea20000000800 */
[----:B------:R4:W-:Y:S01]  /*2d280*/  @P6 STG.E.U16 desc[UR60][R4.64], R9 ;  /* 0x0000000904006986 */ /* 0x0009e2000c10153c */
[----:B0-----:R-:W-:-:S06]  /*2d290*/  ISETP.LT.AND P6, PT, R223, R12, !P1 ;  /* 0x0000000cdf00720c */ /* 0x001fcc0004fc1270 */
[----:B------:R-:W0:Y:S01]  /*2d2a0*/  LDC R10, c[0x0][0x248] ;  /* 0x00009200ff0a7b82 */ /* 0x000e220000000800 */
[----:B----4-:R-:W-:Y:S01]  /*2d2b0*/  IMAD.WIDE R8, R11, 0x2, R2 ;  /* 0x000000020b087825 */ /* 0x010fe200078e0202 */
[----:B------:R-:W-:-:S06]  /*2d2c0*/  PRMT R5, R177, 0x7632, R5 ;  /* 0x00007632b1057816 */ /* 0x000fcc0000000005 */
[----:B------:R-:W4:Y:S01]  /*2d2d0*/  LDC R12, c[0x0][0x228] ;  /* 0x00008a00ff0c7b82 */ /* 0x000f220000000800 */
[----:B------:R-:W-:Y:S01]  /*2d2e0*/  @P5 STG.E.U16 desc[UR60][R8.64], R177 ;  /* 0x000000b108005986 */ /* 0x000fe2000c10153c */
[----:B---3--:R-:W-:Y:S01]  /*2d2f0*/  ISETP.LT.AND P5, PT, R222, R17, !P1 ;  /* 0x00000011de00720c */ /* 0x008fe20004fa1270 */
[----:B------:R-:W-:-:S05]  /*2d300*/  IMAD.WIDE R6, R11, 0x2, R218 ;  /* 0x000000020b067825 */ /* 0x000fca00078e02da */
[----:B------:R-:W3:Y:S01]  /*2d310*/  LDC R17, c[0x0][0x228] ;  /* 0x00008a00ff117b82 */ /* 0x000ee20000000800 */
[----:B------:R-:W-:Y:S01]  /*2d320*/  VIADD R0, R217, 0x64 ;  /* 0x00000064d9007836 */ /* 0x000fe20000000000 */
[----:B------:R2:W-:Y:S01]  /*2d330*/  @P6 STG.E.U16 desc[UR60][R6.64], R5 ;  /* 0x0000000506006986 */ /* 0x0005e2000c10153c */
[----:B-1----:R-:W-:-:S03]  /*2d340*/  ISETP.LT.AND P6, PT, R221, R14, !P1 ;  /* 0x0000000edd00720c */ /* 0x002fc60004fc1270 */
[----:B------:R-:W-:Y:S02]  /*2d350*/  ISETP.GE.AND P1, PT, R0, R13, PT ;  /* 0x0000000d0000720c */ /* 0x000fe40003f26270 */
[----:B------:R-:W1:Y:S01]  /*2d360*/  LDC R14, c[0x0][0x228] ;  /* 0x00008a00ff0e7b82 */ /* 0x000e620000000800 */
[----:B--2---:R-:W-:-:S05]  /*2d370*/  IMAD.WIDE R4, R11, 0x2, R244 ;  /* 0x000000020b047825 */ /* 0x004fca00078e02f4 */
[----:B------:R2:W-:Y:S01]  /*2d380*/  @P5 STG.E.U16 desc[UR60][R4.64], R181 ;  /* 0x000000b504005986 */ /* 0x0005e2000c10153c */
[----:B------:R-:W-:Y:S02]  /*2d390*/  ISETP.LT.AND P5, PT, R220, R15, !P1 ;  /* 0x0000000fdc00720c */ /* 0x000fe40004fa1270 */
[----:B------:R-:W1:Y:S01]  /*2d3a0*/  LDC R15, c[0x0][0x22c] ;  /* 0x00008b00ff0f7b82 */ /* 0x000e620000000800 */
[----:B0-----:R-:W-:Y:S01]  /*2d3b0*/  IMAD.IADD R13, R11, 0x1, R10 ;  /* 0x000000010b0d7824 */ /* 0x001fe200078e020a */
        /* <DEDUP_REMOVED lines=8> */
[----:B---3--:R-:W-:Y:S01]  /*2d440*/  ISETP.LT.AND P5, PT, R222, R17, !P1 ;  /* 0x00000011de00720c */ /* 0x008fe20004fa1270 */
[----:B--2---:R-:W-:-:S05]  /*2d450*/  IMAD.WIDE R4, R13, 0x2, R218 ;  /* 0x000000020d047825 */ /* 0x004fca00078e02da */
[----:B------:R-:W2:Y:S01]  /*2d460*/  LDC R12, c[0x0][0x228] ;  /* 0x00008a00ff0c7b82 */ /* 0x000ea20000000800 */
[----:B------:R-:W-:Y:S01]  /*2d470*/  VIADD R0, R217, 0x65 ;  /* 0x00000065d9007836 */ /* 0x000fe20000000000 */
[----:B------:R-:W-:-:S06]  /*2d480*/  PRMT R7, R170, 0x7632, R7 ;  /* 0x00007632aa077816 */ /* 0x000fcc0000000007 */
        /* <DEDUP_REMOVED lines=11> */
[----:B----4-:R-:W-:-:S03]  /*2d540*/  IMAD.IADD R13, R13, 0x1, R10 ;  /* 0x000000010d0d7824 */ /* 0x010fc600078e020a */
[----:B------:R-:W4:Y:S01]  /*2d550*/  LDC R15, c[0x0][0x228] ;  /* 0x00008a00ff0f7b82 */ /* 0x000f220000000800 */
[----:B------:R-:W-:Y:S01]  /*2d560*/  IMAD.WIDE R4, R13, 0x2, R2 ;  /* 0x000000020d047825 */ /* 0x000fe200078e0202 */
[----:B------:R-:W-:Y:S01]  /*2d570*/  @P1 STG.E.U16 desc[UR60][R6.64], R0 ;  /* 0x0000000006001986 */ /* 0x000fe2000c10153c */
[----:B--2---:R-:W-:-:S05]  /*2d580*/  ISETP.LT.AND P1, PT, R223, R12, !P6 ;  /* 0x0000000cdf00720c */ /* 0x004fca0007721270 */
[----:B------:R-:W2:Y:S01]  /*2d590*/  LDC R10, c[0x0][0x248] ;  /* 0x00009200ff0a7b82 */ /* 0x000ea20000000800 */
        /* <DEDUP_REMOVED lines=11> */
[----:B------:R0:W-:Y:S01]  /*2d650*/  @P5 STG.E.U16 desc[UR60][R6.64], R182 ;  /* 0x000000b606005986 */ /* 0x0001e2000c10153c */
[----:B------:R-:W1:Y:S01]  /*2d660*/  LDC R14, c[0x0][0x228] ;  /* 0x00008a00ff0e7b82 */ /* 0x000e620000000800 */
[----:B----4-:R-:W-:-:S07]  /*2d670*/  ISETP.LT.AND P5, PT, R220, R15, !P1 ;  /* 0x0000000fdc00720c */ /* 0x010fce0004fa1270 */
[----:B------:R-:W4:Y:S01]  /*2d680*/  LDC R11, c[0x0][0x22c] ;  /* 0x00008b00ff0b7b82 */ /* 0x000f220000000800 */
[----:B0-----:R-:W-:Y:S01]  /*2d690*/  IMAD.WIDE R4, R13, 0x2, R246 ;  /* 0x000000020d047825 */ /* 0x001fe200078e02f6 */
[----:B------:R-:W-:-:S03]  /*2d6a0*/  PRMT R7, R182, 0x7632, R7 ;  /* 0x00007632b6077816 */ /* 0x000fc60000000007 */
[----:B--2---:R-:W-:-:S03]  /*2d6b0*/  IMAD.IADD R13, R13, 0x1, R10 ;  /* 0x000000010d0d7824 */ /* 0x004fc600078e020a */
[----:B------:R-:W0:Y:S01]  /*2d6c0*/  LDC R15, c[0x0][0x228] ;  /* 0x00008a00ff0f7b82 */ /* 0x000e220000000800 */
[----:B------:R2:W-:Y:S01]  /*2d6d0*/  @P6 STG.E.U16 desc[UR60][R4.64], R7 ;  /* 0x0000000704006986 */ /* 0x0005e2000c10153c */
[----:B------:R-:W-:Y:S01]  /*2d6e0*/  IMAD.WIDE R8, R13, 0x2, R2 ;  /* 0x000000020d087825 */ /* 0x000fe200078e0202 */
[----:B---3--:R-:W-:-:S05]  /*2d6f0*/  ISETP.LT.AND P6, PT, R223, R12, !P1 ;  /* 0x0000000cdf00720c */ /* 0x008fca0004fc1270 */
[----:B------:R-:W3:Y:S01]  /*2d700*/  LDC R10, c[0x0][0x248] ;  /* 0x00009200ff0a7b82 */ /* 0x000ee20000000800 */
[----:B------:R-:W-:Y:S01]  /*2d710*/  @P5 STG.E.U16 desc[UR60][R8.64], R171 ;  /* 0x000000ab08005986 */ /* 0x000fe2000c10153c */
[----:B-1----:R-:W-:-:S06]  /*2d720*/  ISETP.LT.AND P5, PT, R222, R17, !P1 ;  /* 0x00000011de00720c */ /* 0x002fcc0004fa1270 */
[----:B------:R-:W1:Y:S01]  /*2d730*/  LDC R12, c[0x0][0x228] ;  /* 0x00008a00ff0c7b82 */ /* 0x000e620000000800 */
[----:B--2---:R-:W-:Y:S01]  /*2d740*/  PRMT R5, R171, 0x7632, R5 ;  /* 0x00007632ab057816 */ /* 0x004fe20000000005 */
[----:B------:R-:W-:-:S04]  /*2d750*/  IMAD.WIDE R6, R13, 0x2, R218 ;  /* 0x000000020d067825 */ /* 0x000fc800078e02da */
[----:B------:R-:W-:Y:S02]  /*2d760*/  VIADD R0, R217, 0x67 ;  /* 0x00000067d9007836 */ /* 0x000fe40000000000 */
[----:B------:R-:W2:Y:S01]  /*2d770*/  LDC R17, c[0x0][0x228] ;  /* 0x00008a00ff117b82 */ /* 0x000ea20000000800 */
[----:B------:R4:W-:Y:S01]  /*2d780*/  @P6 STG.E.U16 desc[UR60][R6.64], R5 ;  /* 0x0000000506006986 */ /* 0x0009e2000c10153c */
[----:B------:R-:W-:Y:S02]  /*2d790*/  ISETP.LT.AND P6, PT, R221, R14, !P1 ;  /* 0x0000000edd00720c */ /* 0x000fe40004fc1270 */
[----:B----4-:R-:W-:-:S04]  /*2d7a0*/  ISETP.GE.AND P1, PT, R0, R11, PT ;  /* 0x0000000b0000720c */ /* 0x010fc80003f26270 */
[----:B------:R-:W4:Y:S01]  /*2d7b0*/  LDC R14, c[0x0][0x228] ;  /* 0x00008a00ff0e7b82 */ /* 0x000f220000000800 */
[----:B------:R-:W-:Y:S01]  /*2d7c0*/  IMAD.WIDE R4, R13, 0x2, R244 ;  /* 0x000000020d047825 */ /* 0x000fe200078e02f4 */
[----:B------:R-:W-:-:S06]  /*2d7d0*/  PRMT R7, R175, 0x7632, R7 ;  /* 0x00007632af077816 */ /* 0x000fcc0000000007 */
[----:B------:R-:W4:Y:S01]  /*2d7e0*/  LDC R11, c[0x0][0x22c] ;  /* 0x00008b00ff0b7b82 */ /* 0x000f220000000800 */
[----:B------:R-:W-:Y:S01]  /*2d7f0*/  @P5 STG.E.U16 desc[UR60][R4.64], R175 ;  /* 0x000000af04005986 */ /* 0x000fe2000c10153c */
[----:B0-----:R-:W-:Y:S01]  /*2d800*/  ISETP.LT.AND P5, PT, R220, R15, !P1 ;  /* 0x0000000fdc00720c */ /* 0x001fe20004fa1270 */
[----:B------:R-:W-:-:S04]  /*2d810*/  IMAD.WIDE R8, R13, 0x2, R246 ;  /* 0x000000020d087825 */ /* 0x000fc800078e02f6 */
[----:B---3--:R-:W-:Y:S01]  /*2d820*/  IMAD.IADD R13, R13, 0x1, R10 ;  /* 0x000000010d0d7824 */ /* 0x008fe200078e020a */
[----:B------:R-:W0:Y:S01]  /*2d830*/  LDC R15, c[0x0][0x228] ;  /* 0x00008a00ff0f7b82 */ /* 0x000e220000000800 */
[----:B------:R3:W-:Y:S01]  /*2d840*/  @P6 STG.E.U16 desc[UR60][R8.64], R7 ;  /* 0x0000000708006986 */ /* 0x0007e2000c10153c */
[----:B-1----:R-:W-:-:S06]  /*2d850*/  ISETP.LT.AND P6, PT, R223, R12, !P1 ;  /* 0x0000000cdf00720c */ /* 0x002fcc0004fc1270 */
[----:B------:R-:W1:Y:S01]  /*2d860*/  LDC R10, c[0x0][0x248] ;  /* 0x00009200ff0a7b82 */ /* 0x000e620000000800 */
        /* <DEDUP_REMOVED lines=9> */
[----:B----4-:R-:W-:-:S03]  /*2d900*/  ISETP.LT.AND P6, PT, R221, R14, !P1 ;  /* 0x0000000edd00720c */ /* 0x010fc60004fc1270 */
[----:B------:R-:W-:Y:S02]  /*2d910*/  ISETP.GE.AND P1, PT, R0, R11, PT ;  /* 0x0000000b0000720c */ /* 0x000fe40003f26270 */
[----:B------:R-:W4:Y:S01]  /*2d920*/  LDC R14, c[0x0][0x228] ;  /* 0x00008a00ff0e7b82 */ /* 0x000f220000000800 */
        /* <DEDUP_REMOVED lines=20> */
[----:B----4-:R-:W-:-:S03]  /*2da70*/  ISETP.LT.AND P6, PT, R221, R14, !P1 ;  /* 0x0000000edd00720c */ /* 0x010fc60004fc1270 */
        /* <DEDUP_REMOVED lines=15> */
[----:B--2---:R-:W-:Y:S01]  /*2db70*/  ISETP.LT.AND P5, PT, R222, R17, !P1 ;  /* 0x00000011de00720c */ /* 0x004fe20004fa1270 */
[----:B----4-:R-:W-:-:S05]  /*2db80*/  IMAD.WIDE R6, R11, 0x2, R218 ;  /* 0x000000020b067825 */ /* 0x010fca00078e02da */
        /* <DEDUP_REMOVED lines=169> */
[----:B---3--:R-:W-:-:S07]  /*2e620*/  IMAD.WIDE R8, R13, 0x2, R244 ;  /* 0x000000020d087825 */ /* 0x008fce00078e02f4 */
[----:B------:R-:W2:Y:S01]  /*2e630*/  LDC R11, c[0x0][0x22c] ;  /* 0x00008b00ff0b7b82 */ /* 0x000ea20000000800 */
[----:B------:R-:W-:Y:S01]  /*2e640*/  PRMT R7, R204, 0x7632, R7 ;  /* 0x00007632cc077816 */ /* 0x000fe20000000007 */
[----:B------:R-:W-:Y:S01]  /*2e650*/  @P5 STG.E.U16 desc[UR60][R8.64], R204 ;  /* 0x000000cc08005986 */ /* 0x000fe2000c10153c */
[----:B------:R-:W-:Y:S01]  /*2e660*/  ISETP.LT.AND P5, PT, R220, R15, !P1 ;  /* 0x0000000fdc00720c */ /* 0x000fe20004fa1270 */
[----:B------:R-:W-:-:S04]  /*2e670*/  IMAD.WIDE R4, R13, 0x2, R246 ;  /* 0x000000020d047825 */ /* 0x000fc800078e02f6 */
[----:B------:R-:W3:Y:S01]  /*2e680*/  LDC R15, c[0x0][0x228] ;  /* 0x00008a00ff0f7b82 */ /* 0x000ee20000000800 */
        /* <DEDUP_REMOVED lines=13> */
[----:B0-----:R-:W-:-:S03]  /*2e760*/  ISETP.LT.AND P6, PT, R221, R14, !P1 ;  /* 0x0000000edd00720c */ /* 0x001fc60004fc1270 */
[----:B--2---:R-:W-:Y:S02]  /*2e770*/  ISETP.GE.AND P1, PT, R0, R11, PT ;  /* 0x0000000b0000720c */ /* 0x004fe40003f26270 */
        /* <DEDUP_REMOVED lines=14> */
[----:B------:R2:W-:Y:S01]  /*2e860*/  @P5 STG.E.U16 desc[UR60][R8.64], R201 ;  /* 0x000000c908005986 */ /* 0x0005e2000c10153c */
[----:B------:R-:W-:Y:S01]  /*2e870*/  ISETP.LT.AND P5, PT, R222, R17, !P1 ;  /* 0x00000011de00720c */ /* 0x000fe20004fa1270 */
[----:B------:R-:W-:Y:S01]  /*2e880*/  IMAD.WIDE R4, R13, 0x2, R218 ;  /* 0x000000020d047825 */ /* 0x000fe200078e02da */
[----:B------:R-:W-:-:S04]  /*2e890*/  PRMT R12, R201, 0x7632, R12 ;  /* 0x00007632c90c7816 */ /* 0x000fc8000000000c */
[----:B------:R-:W4:Y:S01]  /*2e8a0*/  LDC R17, c[0x0][0x22c] ;  /* 0x00008b00ff117b82 */ /* 0x000f220000000800 */
[----:B------:R-:W-:Y:S01]  /*2e8b0*/  VIADD R0, R217, 0x73 ;  /* 0x00000073d9007836 */ /* 0x000fe20000000000 */
[----:B0-----:R-:W-:Y:S01]  /*2e8c0*/  ISETP.LT.AND P1, PT, R221, R14, !P1 ;  /* 0x0000000edd00720c */ /* 0x001fe20004f21270 */
[C---:B------:R-:W-:Y:S01]  /*2e8d0*/  IMAD.WIDE R6, R13.reuse, 0x2, R244 ;  /* 0x000000020d067825 */ /* 0x040fe200078e02f4 */
[----:B------:R0:W-:Y:S04]  /*2e8e0*/  @P6 STG.E.U16 desc[UR60][R4.64], R12 ;  /* 0x0000000c04006986 */ /* 0x0001e8000c10153c */
[----:B------:R-:W4:Y:S01]  /*2e8f0*/  LDC R14, c[0x0][0x228] ;  /* 0x00008a00ff0e7b82 */ /* 0x000f220000000800 */
[----:B--2---:R-:W-:Y:S01]  /*2e900*/  ISETP.GE.AND P6, PT, R0, R11, PT ;  /* 0x0000000b0000720c */ /* 0x004fe20003fc6270 */
[----:B------:R2:W-:Y:S01]  /*2e910*/  @P5 STG.E.U16 desc[UR60][R6.64], R205 ;  /* 0x000000cd06005986 */ /* 0x0005e2000c10153c */
[----:B------:R-:W-:-:S02]  /*2e920*/  IMAD.WIDE R8, R13, 0x2, R246 ;  /* 0x000000020d087825 */ /* 0x000fc400078e02f6 */
[----:B---3--:R-:W-:Y:S02]  /*2e930*/  ISETP.LT.AND P5, PT, R220, R15, !P6 ;  /* 0x0000000fdc00720c */ /* 0x008fe400077a1270 */
[----:B-1----:R-:W-:Y:S01]  /*2e940*/  IMAD.IADD R15, R13, 0x1, R10 ;  /* 0x000000010d0f7824 */ /* 0x002fe200078e020a */
[----:B0-----:R-:W0:Y:S01]  /*2e950*/  LDC R12, c[0x0][0x248] ;  /* 0x00009200ff0c7b82 */ /* 0x001e220000000800 */
[----:B--2---:R-:W-:Y:S02]  /*2e960*/  PRMT R7, R205, 0x7632, R7 ;  /* 0x00007632cd077816 */ /* 0x004fe40000000007 */
[----:B------:R-:W-:-:S03]  /*2e970*/  IMAD.WIDE R4, R15, 0x2, R2 ;  /* 0x000000020f047825 */ /* 0x000fc600078e0202 */
[----:B------:R1:W-:Y:S01]  /*2e980*/  @P1 STG.E.U16 desc[UR60][R8.64], R7 ;  /* 0x0000000708001986 */ /* 0x0003e2000c10153c */
[----:B----4-:R-:W-:Y:S02]  /*2e990*/  ISETP.LT.AND P1, PT, R223, R16, !P6 ;  /* 0x00000010df00720c */ /* 0x010fe40007721270 */
[----:B------:R-:W2:Y:S01]  /*2e9a0*/  LDC R16, c[0x0][0x228] ;  /* 0x00008a00ff107b82 */ /* 0x000ea20000000800 */
[----:B------:R3:W-:Y:S01]  /*2e9b0*/  @P5 STG.E.U16 desc[UR60][R4.64], R209 ;  /* 0x000000d104005986 */ /* 0x0007e2000c10153c */
[----:B------:R-:W-:Y:S01]  /*2e9c0*/  ISETP.LT.AND P5, PT, R222, R19, !P6 ;  /* 0x00000013de00720c */ /* 0x000fe200077a1270 */
[----:B------:R-:W-:Y:S01]  /*2e9d0*/  VIADD R0, R217, 0x74 ;  /* 0x00000074d9007836 */ /* 0x000fe20000000000 */
[----:B------:R-:W-:-:S04]  /*2e9e0*/  ISETP.LT.AND P6, PT, R221, R14, !P6 ;  /* 0x0000000edd00720c */ /* 0x000fc800077c1270 */
[----:B------:R-:W4:Y:S01]  /*2e9f0*/  LDC R19, c[0x0][0x228] ;  /* 0x00008a00ff137b82 */ /* 0x000f220000000800 */
[----:B-1----:R-:W-:Y:S01]  /*2ea00*/  IMAD.WIDE R6, R15, 0x2, R218 ;  /* 0x000000020f067825 */ /* 0x002fe200078e02da */
[----:B---3--:R-:W-:-:S06]  /*2ea10*/  PRMT R5, R209, 0x7632, R5 ;  /* 0x00007632d1057816 */ /* 0x008fcc0000000005 */
[----:B------:R-:W1:Y:S01]  /*2ea20*/  LDC R14, c[0x0][0x228] ;  /* 0x00008a00ff0e7b82 */ /* 0x000e620000000800 */
[----:B------:R-:W-:Y:S01]  /*2ea30*/  IMAD.WIDE R10, R15, 0x2, R244 ;  /* 0x000000020f0a7825 */ /* 0x000fe200078e02f4 */
[----:B------:R3:W-:Y:S01]  /*2ea40*/  @P1 STG.E.U16 desc[UR60][R6.64], R5 ;  /* 0x0000000506001986 */ /* 0x0007e2000c10153c */
[----:B------:R-:W-:Y:S02]  /*2ea50*/  ISETP.GE.AND P1, PT, R0, R17, PT ;  /* 0x000000110000720c */ /* 0x000fe40003f26270 */
[----:B------:R-:W-:Y:S01]  /*2ea60*/  PRMT R9, R213, 0x7632, R9 ;  /* 0x00007632d5097816 */ /* 0x000fe20000000009 */
[----:B------:R-:W-:Y:S01]  /*2ea70*/  @P5 STG.E.U16 desc[UR60][R10.64], R213 ;  /* 0x000000d50a005986 */ /* 0x000fe2000c10153c */
[----:B------:R-:W-:Y:S01]  /*2ea80*/  ISETP.LT.AND P5, PT, R220, R21, !P1 ;  /* 0x00000015dc00720c */ /* 0x000fe20004fa1270 */
[----:B------:R-:W1:Y:S01]  /*2ea90*/  LDC R17, c[0x0][0x228] ;  /* 0x00008a00ff117b82 */ /* 0x000e620000000800 */
[----:B---3--:R-:W-:-:S07]  /*2eaa0*/  IMAD.WIDE R4, R15, 0x2, R246 ;  /* 0x000000020f047825 */ /* 0x008fce00078e02f6 */
[----:B------:R-:W3:Y:S01]  /*2eab0*/  LDC R21, c[0x0][0x228] ;  /* 0x00008a00ff157b82 */ /* 0x000ee20000000800 */
[----:B0-----:R-:W-:Y:S01]  /*2eac0*/  IMAD.IADD R13, R15, 0x1, R12 ;  /* 0x000000010f0d7824 */ /* 0x001fe200078e020c */
[----:B------:R0:W-:Y:S01]  /*2ead0*/  @P6 STG.E.U16 desc[UR60][R4.64], R9 ;  /* 0x0000000904006986 */ /* 0x0001e2000c10153c */
[----:B--2---:R-:W-:-:S05]  /*2eae0*/  ISETP.LT.AND P6, PT, R223, R16, !P1 ;  /* 0x00000010df00720c */ /* 0x004fca0004fc1270 */
[----:B------:R-:W2:Y:S01]  /*2eaf0*/  LDC R16, c[0x0][0x228] ;  /* 0x00008a00ff107b82 */ /* 0x000ea20000000800 */
[----:B------:R-:W-:-:S07]  /*2eb00*/  IMAD.WIDE R6, R13, 0x2, R2 ;  /* 0x000000020d067825 */ /* 0x000fce00078e0202 */
[----:B------:R-:W3:Y:S01]  /*2eb10*/  LDC R12, c[0x0][0x248] ;  /* 0x00009200ff0c7b82 */ /* 0x000ee20000000800 */
[----:B------:R-:W-:Y:S01]  /*2eb20*/  @P5 STG.E.U16 desc[UR60][R6.64], R202 ;  /* 0x000000ca06005986 */ /* 0x000fe2000c10153c */
[----:B----4-:R-:W-:Y:S02]  /*2eb30*/  ISETP.LT.AND P5, PT, R222, R19, !P1 ;  /* 0x00000013de00720c */ /* 0x010fe40004fa1270 */
[----:B-1----:R-:W-:Y:S01]  /*2eb40*/  ISETP.LT.AND P1, PT, R221, R14, !P1 ;  /* 0x0000000edd00720c */ /* 0x002fe20004f21270 */
[----:B0-----:R-:W-:Y:S01]  /*2eb50*/  IMAD.WIDE R8, R13, 0x2, R218 ;  /* 0x000000020d087825 */ /* 0x001fe200078e02da */
[----:B------:R-:W-:Y:S02]  /*2eb60*/  PRMT R5, R202, 0x7632, R5 ;  /* 0x00007632ca057816 */ /* 0x000fe40000000005 */
[----:B------:R-:W0:Y:S01]  /*2eb70*/  LDC R19, c[0x0][0x228] ;  /* 0x00008a00ff137b82 */ /* 0x000e220000000800 */
[----:B------:R-:W-:Y:S02]  /*2eb80*/  VIADD R0, R217, 0x75 ;  /* 0x00000075d9007836 */ /* 0x000fe40000000000 */
[----:B------:R-:W-:Y:S01]  /*2eb90*/  IMAD.WIDE R10, R13, 0x2, R244 ;  /* 0x000000020d0a7825 */ /* 0x000fe200078e02f4 */
[----:B------:R1:W-:Y:S02]  /*2eba0*/  @P6 STG.E.U16 desc[UR60][R8.64], R5 ;  /* 0x0000000508006986 */ /* 0x0003e4000c10153c */
[----:B------:R-:W-:-:S02]  /*2ebb0*/  ISETP.GE.AND P6, PT, R0, R207, PT ;  /* 0x000000cf0000720c */ /* 0x000fc40003fc6270 */
[----:B------:R-:W-:Y:S01]  /*2ebc0*/  @P5 STG.E.U16 desc[UR60][R10.64], R206 ;  /* 0x000000ce0a005986 */ /* 0x000fe2000c10153c */
[----:B------:R-:W4:Y:S01]  /*2ebd0*/  LDC R14, c[0x0][0x228] ;  /* 0x00008a00ff0e7b82 */ /* 0x000f220000000800 */
[----:B------:R-:W-:Y:S02]  /*2ebe0*/  ISETP.LT.AND P5, PT, R220, R17, !P6 ;  /* 0x00000011dc00720c */ /* 0x000fe400077a1270 */
[----:B-1----:R-:W-:Y:S01]  /*2ebf0*/  PRMT R9, R206, 0x7632, R9 ;  /* 0x00007632ce097816 */ /* 0x002fe20000000009 */
[----:B------:R-:W-:Y:S01]  /*2ec00*/  IMAD.WIDE R4, R13, 0x2, R246 ;  /* 0x000000020d047825 */ /* 0x000fe200078e02f6 */
[----:B------:R-:W4:Y:S03]  /*2ec10*/  LDL.LU R207, [R1+0x12bc] ;  /* 0x0012bc0001cf7983 */ /* 0x000f260000300800 */
[----:B------:R-:W1:Y:S01]  /*2ec20*/  LDC R17, c[0x0][0x228] ;  /* 0x00008a00ff117b82 */ /* 0x000e620000000800 */
[----:B------:R3:W-:Y:S01]  /*2ec30*/  @P1 STG.E.U16 desc[UR60][R4.64], R9 ;  /* 0x0000000904001986 */ /* 0x0007e2000c10153c */
[----:B--2---:R-:W-:Y:S01]  /*2ec40*/  ISETP.LT.AND P1, PT, R223, R16, !P6 ;  /* 0x00000010df00720c */ /* 0x004fe20007721270 */
[----:B---3--:R-:W-:-:S02]  /*2ec50*/  IMAD.IADD R15, R13, 0x1, R12 ;  /* 0x000000010d0f7824 */ /* 0x008fc400078e020c */
[----:B------:R-:W-:-:S03]  /*2ec60*/  VIADD R0, R217, 0x76 ;  /* 0x00000076d9007836 */ /* 0x000fc60000000000 */
[----:B------:R-:W2:Y:S01]  /*2ec70*/  LDC R16, c[0x0][0x228] ;  /* 0x00008a00ff107b82 */ /* 0x000ea20000000800 */
[----:B------:R-:W-:Y:S01]  /*2ec80*/  IMAD.WIDE R6, R15, 0x2, R2 ;  /* 0x000000020f067825 */ /* 0x000fe200078e0202 */
[----:B------:R-:W-:-:S03]  /*2ec90*/  PRMT R5, R210, 0x7632, R5 ;  /* 0x00007632d2057816 */ /* 0x000fc60000000005 */
[----:B------:R-:W-:Y:S01]  /*2eca0*/  IMAD.WIDE R8, R15, 0x2, R218 ;  /* 0x000000020f087825 */ /* 0x000fe200078e02da */
[----:B------:R-:W-:Y:S02]  /*2ecb0*/  @P5 STG.E.U16 desc[UR60][R6.64], R210 ;  /* 0x000000d206005986 */ /* 0x000fe4000c10153c */
[----:B------:R-:W3:Y:S02]  /*2ecc0*/  LDC R12, c[0x0][0x248] ;  /* 0x00009200ff0c7b82 */ /* 0x000ee40000000800 */
[----:B------:R4:W-:Y:S01]  /*2ecd0*/  @P1 STG.E.U16 desc[UR60][R8.64], R5 ;  /* 0x0000000508001986 */ /* 0x0009e2000c10153c */
[----:B------:R-:W-:-:S03]  /*2ece0*/  ISETP.GE.AND P1, PT, R0, R203, PT ;  /* 0x000000cb0000720c */ /* 0x000fc60003f26270 */
[----:B------:R-:W2:Y:S01]  /*2ecf0*/  LDL.LU R203, [R1+0x12b8] ;  /* 0x0012b80001cb7983 */ /* 0x000ea20000300800 */
[----:B0-----:R-:W-:Y:S02]  /*2ed00*/  ISETP.LT.AND P5, PT, R222, R19, !P6 ;  /* 0x00000013de00720c */ /* 0x001fe400077a1270 */
[----:B----4-:R-:W-:Y:S01]  /*2ed10*/  ISETP.LT.AND P6, PT, R221, R14, !P6 ;  /* 0x0000000edd00720c */ /* 0x010fe200077c1270 */
[C---:B------:R-:W-:Y:S01]  /*2ed20*/  IMAD.WIDE R10, R15.reuse, 0x2, R244 ;  /* 0x000000020f0a7825 */ /* 0x040fe200078e02f4 */
[----:B------:R-:W0:Y:S01]  /*2ed30*/  LDC R19, c[0x0][0x228] ;  /* 0x00008a00ff137b82 */ /* 0x000e220000000800 */
[----:B------:R-:W-:Y:S02]  /*2ed40*/  PRMT R9, R214, 0x7632, R9 ;  /* 0x00007632d6097816 */ /* 0x000fe40000000009 */
[----:B------:R-:W-:-:S04]  /*2ed50*/  IMAD.WIDE R4, R15, 0x2, R246 ;  /* 0x000000020f047825 */ /* 0x000fc800078e02f6 */
[----:B---3--:R-:W-:Y:S02]  /*2ed60*/  IMAD.IADD R13, R15, 0x1, R12 ;  /* 0x000000010f0d7824 */ /* 0x008fe400078e020c */
[----:B------:R-:W-:Y:S01]  /*2ed70*/  @P5 STG.E.U16 desc[UR60][R10.64], R214 ;  /* 0x000000d60a005986 */ /* 0x000fe2000c10153c */
[----:B-1----:R-:W-:Y:S01]  /*2ed80*/  ISETP.LT.AND P5, PT, R220, R17, !P1 ;  /* 0x00000011dc00720c */ /* 0x002fe20004fa1270 */
[----:B------:R-:W-:Y:S01]  /*2ed90*/  VIADD R0, R217, 0x77 ;  /* 0x00000077d9007836 */ /* 0x000fe20000000000 */
[----:B------:R-:W1:Y:S01]  /*2eda0*/  LDC R14, c[0x0][0x228] ;  /* 0x00008a00ff0e7b82 */ /* 0x000e620000000800 */
[----:B------:R3:W-:Y:S01]  /*2edb0*/  @P6 STG.E.U16 desc[UR60][R4.64], R9 ;  /* 0x0000000904006986 */ /* 0x0007e2000c10153c */
[----:B--2---:R-:W-:Y:S01]  /*2edc0*/  ISETP.LT.AND P6, PT, R223, R16, !P1 ;  /* 0x00000010df00720c */ /* 0x004fe20004fc1270 */
[----:B------:R-:W-:-:S05]  /*2edd0*/  IMAD.WIDE R6, R13, 0x2, R2 ;  /* 0x000000020d067825 */ /* 0x000fca00078e0202 */
[----:B------:R-:W2:Y:S01]  /*2ede0*/  LDC R17, c[0x0][0x228] ;  /* 0x00008a00ff117b82 */ /* 0x000ea20000000800 */
[----:B---3--:R-:W-:-:S07]  /*2edf0*/  IMAD.WIDE R8, R13, 0x2, R218 ;  /* 0x000000020d087825 */ /* 0x008fce00078e02da */
[----:B------:R-:W3:Y:S08]  /*2ee00*/  LDC R16, c[0x0][0x228] ;  /* 0x00008a00ff107b82 */ /* 0x000ef00000000800 */
[----:B------:R-:W4:Y:S08]  /*2ee10*/  LDC R12, c[0x0][0x248] ;  /* 0x00009200ff0c7b82 */ /* 0x000f300000000800 */
[----:B------:R-:W3:Y:S01]  /*2ee20*/  LDC R15, c[0x0][0x228] ;  /* 0x00008a00ff0f7b82 */ /* 0x000ee20000000800 */
[----:B------:R-:W-:Y:S01]  /*2ee30*/  PRMT R5, R203, 0x7632, R5 ;  /* 0x00007632cb057816 */ /* 0x000fe20000000005 */
[----:B------:R3:W-:Y:S04]  /*2ee40*/  @P5 STG.E.U16 desc[UR60][R6.64], R203 ;  /* 0x000000cb06005986 */ /* 0x0007e8000c10153c */
[----:B------:R4:W-:Y:S01]  /*2ee50*/  @P6 STG.E.U16 desc[UR60][R8.64], R5 ;  /* 0x0000000508006986 */ /* 0x0009e2000c10153c */
[----:B------:R-:W-:-:S03]  /*2ee60*/  ISETP.GE.AND P6, PT, R0, R211, PT ;  /* 0x000000d30000720c */ /* 0x000fc60003fc6270 */
[----:B------:R-:W2:Y:S01]  /*2ee70*/  LDL.LU R211, [R1+0x12b4] ;  /* 0x0012b40001d37983 */ /* 0x000ea20000300800 */
[----:B0-----:R-:W-:Y:S02]  /*2ee80*/  ISETP.LT.AND P5, PT, R222, R19, !P1 ;  /* 0x00000013de00720c */ /* 0x001fe40004fa1270 */
[----:B-1----:R-:W-:Y:S01]  /*2ee90*/  ISETP.LT.AND P1, PT, R221, R14, !P1 ;  /* 0x0000000edd00720c */ /* 0x002fe20004f21270 */
[----:B------:R-:W-:Y:S01]  /*2eea0*/  IMAD.WIDE R10, R13, 0x2, R244 ;  /* 0x000000020d0a7825 */ /* 0x000fe200078e02f4 */
[----:B---3--:R-:W-:Y:S01]  /*2eeb0*/  PRMT R7, R207, 0x7632, R7 ;  /* 0x00007632cf077816 */ /* 0x008fe20000000007 */
[----:B------:R-:W0:Y:S02]  /*2eec0*/  LDC R14, c[0x0][0x228] ;  /* 0x00008a00ff0e7b82 */ /* 0x000e240000000800 */
[----:B----4-:R-:W-:-:S06]  /*2eed0*/  IMAD.WIDE R4, R13, 0x2, R246 ;  /* 0x000000020d047825 */ /* 0x010fcc00078e02f6 */
[----:B------:R-:W-:Y:S01]  /*2eee0*/  @P5 STG.E.U16 desc[UR60][R10.64], R207 ;  /* 0x000000cf0a005986 */ /* 0x000fe2000c10153c */
[----:B--2---:R-:W-:Y:S01]  /*2eef0*/  ISETP.LT.AND P5, PT, R220, R17, !P6 ;  /* 0x00000011dc00720c */ /* 0x004fe200077a1270 */
[----:B------:R-:W-:Y:S01]  /*2ef00*/  IMAD.IADD R13, R13, 0x1, R12 ;  /* 0x000000010d0d7824 */ /* 0x000fe200078e020c */
[----:B------:R-:W1:Y:S01]  /*2ef10*/  LDC R17, c[0x0][0x228] ;  /* 0x00008a00ff117b82 */ /* 0x000e620000000800 */
[----:B------:R2:W-:Y:S01]  /*2ef20*/  @P1 STG.E.U16 desc[UR60][R4.64], R7 ;  /* 0x0000000704001986 */ /* 0x0005e2000c10153c */
[----:B------:R-:W-:Y:S01]  /*2ef30*/  ISETP.LT.AND P1, PT, R223, R16, !P6 ;  /* 0x00000010df00720c */ /* 0x000fe20007721270 */
[----:B------:R-:W-:-:S04]  /*2ef40*/  IMAD.WIDE R8, R13, 0x2, R218 ;  /* 0x000000020d087825 */ /* 0x000fc800078e02da */
[----:B------:R-:W-:Y:S01]  /*2ef50*/  VIADD R0, R217, 0x78 ;  /* 0x00000078d9007836 */ /* 0x000fe20000000000 */
[----:B------:R-:W3:Y:S01]  /*2ef60*/  LDC R12, c[0x0][0x248] ;  /* 0x00009200ff0c7b82 */ /* 0x000ee20000000800 */
[----:B--2---:R-:W-:-:S07]  /*2ef70*/  IMAD.WIDE R6, R13, 0x2, R2 ;  /* 0x000000020d067825 */ /* 0x004fce00078e0202 */
[----:B------:R-:W2:Y:S01]  /*2ef80*/  LDC R19, c[0x0][0x228] ;  /* 0x00008a00ff137b82 */ /* 0x000ea20000000800 */
[----:B------:R-:W-:-:S07]  /*2ef90*/  IMAD.WIDE R10, R13, 0x2, R246 ;  /* 0x000000020d0a7825 */ /* 0x000fce00078e02f6 */
[----:B------:R-:W4:Y:S01]  /*2efa0*/  LDC R16, c[0x0][0x248] ;  /* 0x00009200ff107b82 */ /* 0x000f220000000800 */
[----:B------:R-:W-:Y:S01]  /*2efb0*/  PRMT R5, R211, 0x7632, R5 ;  /* 0x00007632d3057816 */ /* 0x000fe20000000005 */
[----:B------:R-:W-:Y:S04]  /*2efc0*/  @P5 STG.E.U16 desc[UR60][R6.64], R211 ;  /* 0x000000d306005986 */ /* 0x000fe8000c10153c */
[----:B------:R1:W-:Y:S01]  /*2efd0*/  @P1 STG.E.U16 desc[UR60][R8.64], R5 ;  /* 0x0000000508001986 */ /* 0x0003e2000c10153c */
[----:B------:R-:W-:-:S03]  /*2efe0*/  ISETP.GE.AND P1, PT, R0, R224, PT ;  /* 0x000000e00000720c */ /* 0x000fc60003f26270 */
[----:B------:R-:W4:Y:S01]  /*2eff0*/  LDL.LU R224, [R1+0x12b0] ;  /* 0x0012b00001e07983 */ /* 0x000f220000300800 */
[----:B------:R-:W-:Y:S02]  /*2f000*/  ISETP.LT.AND P5, PT, R222, R15, !P6 ;  /* 0x0000000fde00720c */ /* 0x000fe400077a1270 */
[----:B------:R-:W2:Y:S01]  /*2f010*/  LDC R15, c[0x0][0x228] ;  /* 0x00008a00ff0f7b82 */ /* 0x000ea20000000800 */
[----:B0-----:R-:W-:Y:S01]  /*2f020*/  ISETP.LT.AND P6, PT, R221, R14, !P6 ;  /* 0x0000000edd00720c */ /* 0x001fe200077c1270 */
[----:B-1----:R-:W-:-:S09]  /*2f030*/  IMAD.WIDE R4, R13, 0x2, R244 ;  /* 0x000000020d047825 */ /* 0x002fd200078e02f4 */
[----:B------:R-:W-:Y:S01]  /*2f040*/  @P5 STG.E.U16 desc[UR60][R4.64], R215 ;  /* 0x000000d704005986 */ /* 0x000fe2000c10153c */
[----:B------:R-:W-:Y:S01]  /*2f050*/  ISETP.LT.AND P5, PT, R220, R17, !P1 ;  /* 0x00000011dc00720c */ /* 0x000fe20004fa1270 */
[----:B---3--:R-:W-:Y:S02]  /*2f060*/  IMAD.IADD R17, R13, 0x1, R12 ;  /* 0x000000010d117824 */ /* 0x008fe400078e020c */
[----:B------:R-:W-:Y:S01]  /*2f070*/  @P6 STG.E.U16 desc[UR60][R10.64], R22 ;  /* 0x000000160a006986 */ /* 0x000fe2000c10153c */
[----:B------:R-:W-:Y:S02]  /*2f080*/  ISETP.LT.AND P6, PT, R223, R18, !P1 ;  /* 0x00000012df00720c */ /* 0x000fe40004fc1270 */
[----:B------:R-:W0:Y:S01]  /*2f090*/  LDC R18, c[0x0][0x228] ;  /* 0x00008a00ff127b82 */ /* 0x000e220000000800 */
[C---:B------:R-:W-:Y:S01]  /*2f0a0*/  IMAD.WIDE R8, R17.reuse, 0x2, R2 ;  /* 0x0000000211087825 */ /* 0x040fe200078e0202 */
[----:B------:R-:W1:Y:S03]  /*2f0b0*/  LDS.128 R4, [R252] ;  /* 0x00000000fc047984 */ /* 0x000e660000000c00 */
[----:B------:R-:W-:-:S04]  /*2f0c0*/  IMAD.WIDE R12, R17, 0x2, R218 ;  /* 0x00000002110c7825 */ /* 0x000fc800078e02da */
[----:B------:R-:W-:Y:S01]  /*2f0d0*/  VIADD R0, R217, 0x79 ;  /* 0x00000079d9007836 */ /* 0x000fe20000000000 */
[----:B----4-:R3:W-:Y:S01]  /*2f0e0*/  @P5 STG.E.U16 desc[UR60][R8.64], R224 ;  /* 0x000000e008005986 */ /* 0x0107e2000c10153c */
[----:B--2---:R-:W-:Y:S02]  /*2f0f0*/  ISETP.LT.AND P5, PT, R222, R15, !P1 ;  /* 0x0000000fde00720c */ /* 0x004fe40004fa1270 */
[----:B------:R-:W-:Y:S01]  /*2f100*/  ISETP.LT.AND P1, PT, R221, R20, !P1 ;  /* 0x00000014dd00720c */ /* 0x000fe20004f21270 */
[----:B------:R-:W-:Y:S01]  /*2f110*/  IMAD.WIDE R14, R17, 0x2, R244 ;  /* 0x00000002110e7825 */ /* 0x000fe200078e02f4 */
[----:B------:R-:W2:Y:S01]  /*2f120*/  LDC R20, c[0x0][0x228] ;  /* 0x00008a00ff147b82 */ /* 0x000ea20000000800 */
[----:B---3--:R-:W-:-:S05]  /*2f130*/  PRMT R9, R224, 0x7632, R9 ;  /* 0x00007632e0097816 */ /* 0x008fca0000000009 */
[----:B------:R3:W-:Y:S01]  /*2f140*/  @P6 STG.E.U16 desc[UR60][R12.64], R9 ;  /* 0x000000090c006986 */ /* 0x0007e2000c10153c */
[----:B------:R-:W-:-:S03]  /*2f150*/  ISETP.GE.AND P6, PT, R0, R229, PT ;  /* 0x000000e50000720c */ /* 0x000fc60003fc6270 */
[----:B------:R-:W-:Y:S01]  /*2f160*/  @P5 STG.E.U16 desc[UR60][R14.64], R228 ;  /* 0x000000e40e005986 */ /* 0x000fe2000c10153c */
[----:B------:R-:W-:Y:S02]  /*2f170*/  ISETP.LT.AND P5, PT, R220, R19, !P6 ;  /* 0x00000013dc00720c */ /* 0x000fe400077a1270 */
[----:B---3--:R-:W-:Y:S01]  /*2f180*/  PRMT R13, R228, 0x7632, R13 ;  /* 0x00007632e40d7816 */ /* 0x008fe2000000000d */
[----:B------:R-:W-:Y:S01]  /*2f190*/  IMAD.WIDE R8, R17, 0x2, R246 ;  /* 0x0000000211087825 */ /* 0x000fe200078e02f6 */
[----:B------:R-:W3:Y:S04]  /*2f1a0*/  LDL.LU R229, [R1+0x12ac] ;  /* 0x0012ac0001e57983 */ /* 0x000ee80000300800 */
[----:B------:R4:W-:Y:S01]  /*2f1b0*/  @P1 STG.E.U16 desc[UR60][R8.64], R13 ;  /* 0x0000000d08001986 */ /* 0x0009e2000c10153c */
[----:B0-----:R-:W-:Y:S01]  /*2f1c0*/  ISETP.LT.AND P1, PT, R223, R18, !P6 ;  /* 0x00000012df00720c */ /* 0x001fe20007721270 */
[----:B------:R-:W-:Y:S01]  /*2f1d0*/  IMAD.IADD R19, R17, 0x1, R16 ;  /* 0x0000000111137824 */ /* 0x000fe200078e0210 */
[----:B------:R-:W0:Y:S01]  /*2f1e0*/  LDC R18, c[0x0][0x228] ;  /* 0x00008a00ff127b82 */ /* 0x000e220000000800 */
[----:B------:R-:W-:-:S02]  /*2f1f0*/  VIADD R0, R217, 0x7a ;  /* 0x0000007ad9007836 */ /* 0x000fc40000000000 */
[----:B------:R-:W-:-:S05]  /*2f200*/  IMAD.WIDE R10, R19, 0x2, R2 ;  /* 0x00000002130a7825 */ /* 0x000fca00078e0202 */
[----:B------:R-:W0:Y:S01]  /*2f210*/  LDC R16, c[0x0][0x248] ;  /* 0x00009200ff107b82 */ /* 0x000e220000000800 */
[----:B----4-:R-:W-:Y:S01]  /*2f220*/  PRMT R9, R232, 0x7632, R9 ;  /* 0x00007632e8097816 */ /* 0x010fe20000000009 */
[----:B------:R-:W-:Y:S01]  /*2f230*/  IMAD.WIDE R12, R19, 0x2, R218 ;  /* 0x00000002130c7825 */ /* 0x000fe200078e02da */
[----:B------:R-:W-:Y:S04]  /*2f240*/  @P5 STG.E.U16 desc[UR60][R10.64], R232 ;  /* 0x000000e80a005986 */ /* 0x000fe8000c10153c */
[----:B------:R1:W-:Y:S01]  /*2f250*/  @P1 STG.E.U16 desc[UR60][R12.64], R9 ;  /* 0x000000090c001986 */ /* 0x0003e2000c10153c */
[----:B------:R-:W-:-:S03]  /*2f260*/  ISETP.GE.AND P1, PT, R0, R225, PT ;  /* 0x000000e10000720c */ /* 0x000fc60003f26270 */
[----:B------:R-:W4:Y:S01]  /*2f270*/  LDL.LU R225, [R1+0x12a8] ;  /* 0x0012a80001e17983 */ /* 0x000f220000300800 */
[----:B------:R-:W-:Y:S02]  /*2f280*/  ISETP.LT.AND P5, PT, R222, R21, !P6 ;  /* 0x00000015de00720c */ /* 0x000fe400077a1270 */
[----:B------:R-:W4:Y:S01]  /*2f290*/  LDC R21, c[0x0][0x228] ;  /* 0x00008a00ff157b82 */ /* 0x000f220000000800 */
[----:B--2---:R-:W-:Y:S01]  /*2f2a0*/  ISETP.LT.AND P6, PT, R221, R20, !P6 ;  /* 0x00000014dd00720c */ /* 0x004fe200077c1270 */
[----:B------:R-:W-:-:S06]  /*2f2b0*/  IMAD.WIDE R14, R19, 0x2, R244 ;  /* 0x00000002130e7825 */ /* 0x000fcc00078e02f4 */
[----:B------:R-:W2:Y:S01]  /*2f2c0*/  LDC R20, c[0x0][0x228] ;  /* 0x00008a00ff147b82 */ /* 0x000ea20000000800 */
[----:B-1----:R-:W-:Y:S01]  /*2f2d0*/  PRMT R13, R4, 0x7632, R13 ;  /* 0x00007632040d7816 */ /* 0x002fe2000000000d */
[C---:B------:R-:W-:Y:S01]  /*2f2e0*/  IMAD.WIDE R8, R19.reuse, 0x2, R246 ;  /* 0x0000000213087825 */ /* 0x040fe200078e02f6 */
[----:B------:R-:W-:Y:S01]  /*2f2f0*/  @P5 STG.E.U16 desc[UR60][R14.64], R4 ;  /* 0x000000040e005986 */ /* 0x000fe2000c10153c */
[----:B------:R-:W-:Y:S02]  /*2f300*/  ISETP.LT.AND P5, PT, R220, R23, !P1 ;  /* 0x00000017dc00720c */ /* 0x000fe40004fa1270 */
[----:B0-----:R-:W-:Y:S01]  /*2f310*/  IMAD.IADD R17, R19, 0x1, R16 ;  /* 0x0000000113117824 */ /* 0x001fe200078e0210 */
[----:B------:R0:W-:Y:S01]  /*2f320*/  @P6 STG.E.U16 desc[UR60][R8.64], R13 ;  /* 0x0000000d08006986 */ /* 0x0001e2000c10153c */
[----:B------:R-:W1:Y:S01]  /*2f330*/  LDC R23, c[0x0][0x228] ;  /* 0x00008a00ff177b82 */ /* 0x000e620000000800 */
[----:B------:R-:W-:Y:S01]  /*2f340*/  ISETP.LT.AND P6, PT, R223, R18, !P1 ;  /* 0x00000012df00720c */ /* 0x000fe20004fc1270 */
[----:B------:R-:W-:-:S06]  /*2f350*/  IMAD.WIDE R10, R17, 0x2, R2 ;  /* 0x00000002110a7825 */ /* 0x000fcc00078e0202 */
[----:B------:R-:W1:Y:S08]  /*2f360*/  LDC R18, c[0x0][0x228] ;  /* 0x00008a00ff127b82 */ /* 0x000e700000000800 */
[----:B------:R-:W2:Y:S01]  /*2f370*/  LDC R16, c[0x0][0x248] ;  /* 0x00009200ff107b82 */ /* 0x000ea20000000800 */
[----:B0-----:R-:W-:-:S04]  /*2f380*/  IMAD.WIDE R12, R17, 0x2, R218 ;  /* 0x00000002110c7825 */ /* 0x001fc800078e02da */
[----:B------:R-:W-:Y:S02]  /*2f390*/  VIADD R0, R217, 0x7b ;  /* 0x0000007bd9007836 */ /* 0x000fe40000000000 */
[C---:B------:R-:W-:Y:S01]  /*2f3a0*/  IMAD.WIDE R14, R17.reuse, 0x2, R244 ;  /* 0x00000002110e7825 */ /* 0x040fe200078e02f4 */
[----:B------:R-:W0:Y:S03]  /*2f3b0*/  LDC R4, c[0x0][0x248] ;  /* 0x00009200ff047b82 */ /* 0x000e260000000800 */
[----:B--2---:R-:W-:-:S05]  /*2f3c0*/  IMAD.IADD R19, R17, 0x1, R16 ;  /* 0x0000000111137824 */ /* 0x004fca00078e0210 */
[----:B------:R-:W2:Y:S01]  /*2f3d0*/  LDC R16, c[0x0][0x248] ;  /* 0x00009200ff107b82 */ /* 0x000ea20000000800 */
[----:B----4-:R4:W-:Y:S01]  /*2f3e0*/  @P5 STG.E.U16 desc[UR60][R10.64], R225 ;  /* 0x000000e10a005986 */ /* 0x0109e2000c10153c */
[----:B------:R-:W-:Y:S02]  /*2f3f0*/  ISETP.LT.AND P5, PT, R222, R21, !P1 ;  /* 0x00000015de00720c */ /* 0x000fe40004fa1270 */
[----:B------:R-:W-:-:S04]  /*2f400*/  ISETP.LT.AND P1, PT, R221, R20, !P1 ;  /* 0x00000014dd00720c */ /* 0x000fc80004f21270 */
[----:B------:R-:W0:Y:S01]  /*2f410*/  LDC R21, c[0x0][0x228] ;  /* 0x00008a00ff157b82 */ /* 0x000e220000000800 */
[----:B------:R-:W-:-:S05]  /*2f420*/  PRMT R9, R225, 0x7632, R9 ;  /* 0x00007632e1097816 */ /* 0x000fca0000000009 */
[----:B------:R2:W-:Y:S01]  /*2f430*/  @P6 STG.E.U16 desc[UR60][R12.64], R9 ;  /* 0x000000090c006986 */ /* 0x0005e2000c10153c */
[----:B------:R-:W-:Y:S01]  /*2f440*/  ISETP.GE.AND P6, PT, R0, R230, PT ;  /* 0x000000e60000720c */ /* 0x000fe20003fc6270 */
[----:B----4-:R-:W-:Y:S01]  /*2f450*/  IMAD.WIDE R10, R19, 0x2, R2 ;  /* 0x00000002130a7825 */ /* 0x010fe200078e0202 */
[----:B------:R-:W4:Y:S01]  /*2f460*/  LDC R20, c[0x0][0x228] ;  /* 0x00008a00ff147b82 */ /* 0x000f220000000800 */
[----:B---3--:R-:W-:Y:S01]  /*2f470*/  @P5 STG.E.U16 desc[UR60][R14.64], R229 ;  /* 0x000000e50e005986 */ /* 0x008fe2000c10153c */
[----:B-1----:R-:W-:Y:S02]  /*2f480*/  ISETP.LT.AND P5, PT, R220, R23, !P6 ;  /* 0x00000017dc00720c */ /* 0x002fe400077a1270 */
[----:B--2---:R-:W-:Y:S01]  /*2f490*/  PRMT R13, R229, 0x7632, R13 ;  /* 0x00007632e50d7816 */ /* 0x004fe2000000000d */
[----:B------:R-:W-:Y:S01]  /*2f4a0*/  IMAD.WIDE R8, R17, 0x2, R246 ;  /* 0x0000000211087825 */ /* 0x000fe200078e02f6 */
[----:B------:R-:W2:Y:S02]  /*2f4b0*/  LDL.LU R230, [R1+0x12a4] ;  /* 0x0012a40001e67983 */ /* 0x000ea40000300800 */
[----:B------:R-:W1:Y:S02]  /*2f4c0*/  LDC R23, c[0x0][0x228] ;  /* 0x00008a00ff177b82 */ /* 0x000e640000000800 */
[----:B------:R3:W-:Y:S01]  /*2f4d0*/  @P1 STG.E.U16 desc[UR60][R8.64], R13 ;  /* 0x0000000d08001986 */ /* 0x0007e2000c10153c */
[----:B------:R-:W-:Y:S01]  /*2f4e0*/  ISETP.LT.AND P1, PT, R223, R18, !P6 ;  /* 0x00000012df00720c */ /* 0x000fe20007721270 */
[----:B------:R-:W-:-:S03]  /*2f4f0*/  VIADD R0, R217, 0x7c ;  /* 0x0000007cd9007836 */ /* 0x000fc60000000000 */
[----:B------:R-:W-:Y:S01]  /*2f500*/  @P5 STG.E.U16 desc[UR60][R10.64], R233 ;  /* 0x000000e90a005986 */ /* 0x000fe2000c10153c */
[----:B---3--:R-:W-:Y:S01]  /*2f510*/  PRMT R9, R233, 0x7632, R9 ;  /* 0x00007632e9097816 */ /* 0x008fe20000000009 */
[----:B------:R-:W-:Y:S01]  /*2f520*/  IMAD.WIDE R12, R19, 0x2, R218 ;  /* 0x00000002130c7825 */ /* 0x000fe200078e02da */
[----:B------:R-:W3:Y:S06]  /*2f530*/  LDC R18, c[0x0][0x228] ;  /* 0x00008a00ff127b82 */ /* 0x000eec0000000800 */
[----:B------:R1:W-:Y:S01]  /*2f540*/  @P1 STG.E.U16 desc[UR60][R12.64], R9 ;  /* 0x000000090c001986 */ /* 0x0003e2000c10153c */
[----:B------:R-:W-:-:S03]  /*2f550*/  ISETP.GE.AND P1, PT, R0, R226, PT ;  /* 0x000000e20000720c */ /* 0x000fc60003f26270 */
[----:B------:R-:W2:Y:S01]  /*2f560*/  LDL.LU R226, [R1+0x12a0] ;  /* 0x0012a00001e27983 */ /* 0x000ea20000300800 */
[----:B0-----:R-:W-:Y:S02]  /*2f570*/  ISETP.LT.AND P5, PT, R222, R21, !P6 ;  /* 0x00000015de00720c */ /* 0x001fe400077a1270 */
[----:B------:R-:W0:Y:S01]  /*2f580*/  LDC R21, c[0x0][0x228] ;  /* 0x00008a00ff157b82 */ /* 0x000e220000000800 */
[----:B------:R-:W-:Y:S01]  /*2f590*/  IMAD.WIDE R14, R19, 0x2, R244 ;  /* 0x00000002130e7825 */ /* 0x000fe200078e02f4 */
[----:B----4-:R-:W-:-:S06]  /*2f5a0*/  ISETP.LT.AND P6, PT, R221, R20, !P6 ;  /* 0x00000014dd00720c */ /* 0x010fcc00077c1270 */
[----:B------:R-:W4:Y:S03]  /*2f5b0*/  LDC R20, c[0x0][0x228] ;  /* 0x00008a00ff147b82 */ /* 0x000f260000000800 */
[----:B------:R3:W-:Y:S01]  /*2f5c0*/  @P5 STG.E.U16 desc[UR60][R14.64], R5 ;  /* 0x000000050e005986 */ /* 0x0007e2000c10153c */
[----:B-1----:R-:W-:Y:S01]  /*2f5d0*/  ISETP.LT.AND P5, PT, R220, R23, !P1 ;  /* 0x00000017dc00720c */ /* 0x002fe20004fa1270 */
[----:B------:R-:W-:Y:S01]  /*2f5e0*/  IMAD.IADD R17, R19, 0x1, R4 ;  /* 0x0000000113117824 */ /* 0x000fe200078e0204 */
[----:B------:R-:W-:Y:S01]  /*2f5f0*/  PRMT R13, R5, 0x7632, R13 ;  /* 0x00007632050d7816 */ /* 0x000fe2000000000d */
[----:B------:R-:W-:Y:S01]  /*2f600*/  IMAD.WIDE R8, R19, 0x2, R246 ;  /* 0x0000000213087825 */ /* 0x000fe200078e02f6 */
[----:B------:R-:W1:Y:S03]  /*2f610*/  LDC R23, c[0x0][0x228] ;  /* 0x00008a00ff177b82 */ /* 0x000e660000000800 */
[----:B------:R-:W-:Y:S01]  /*2f620*/  IMAD.WIDE R10, R17, 0x2, R2 ;  /* 0x00000002110a7825 */ /* 0x000fe200078e0202 */
[----:B------:R0:W-:Y:S01]  /*2f630*/  @P6 STG.E.U16 desc[UR60][R8.64], R13 ;  /* 0x0000000d08006986 */ /* 0x0001e2000c10153c */
[----:B---3--:R-:W-:-:S03]  /*2f640*/  ISETP.LT.AND P6, PT, R223, R18, !P1 ;  /* 0x00000012df00720c */ /* 0x008fc60004fc1270 */
[----:B------:R-:W3:Y:S01]  /*2f650*/  LDC R14, c[0x0][0x228] ;  /* 0x00008a00ff0e7b82 */ /* 0x000ee20000000800 */
[----:B------:R-:W-:-:S04]  /*2f660*/  IMAD.WIDE R4, R17, 0x2, R218 ;  /* 0x0000000211047825 */ /* 0x000fc800078e02da */
[----:B------:R-:W-:Y:S02]  /*2f670*/  VIADD R0, R217, 0x7d ;  /* 0x0000007dd9007836 */ /* 0x000fe40000000000 */
[----:B0-----:R-:W-:Y:S01]  /*2f680*/  IMAD.WIDE R12, R17, 0x2, R244 ;  /* 0x00000002110c7825 */ /* 0x001fe200078e02f4 */
[----:B------:R-:W0:Y:S03]  /*2f690*/  LDC R15, c[0x0][0x228] ;  /* 0x00008a00ff0f7b82 */ /* 0x000e260000000800 */
[----:B------:R-:W-:-:S05]  /*2f6a0*/  VIADD R217, R217, 0x7e ;  /* 0x0000007ed9d97836 */ /* 0x000fca0000000000 */
[----:B------:R-:W0:Y:S08]  /*2f6b0*/  LDC R19, c[0x0][0x228] ;  /* 0x00008a00ff137b82 */ /* 0x000e300000000800 */
[----:B------:R-:W0:Y:S01]  /*2f6c0*/  LDC R18, c[0x0][0x228] ;  /* 0x00008a00ff127b82 */ /* 0x000e220000000800 */
[----:B--2---:R-:W-:Y:S01]  /*2f6d0*/  @P5 STG.E.U16 desc[UR60][R10.64], R226 ;  /* 0x000000e20a005986 */ /* 0x004fe2000c10153c */
[----:B------:R-:W-:-:S02]  /*2f6e0*/  ISETP.LT.AND P5, PT, R222, R21, !P1 ;  /* 0x00000015de00720c */ /* 0x000fc40004fa1270 */
[----:B------:R-:W-:-:S04]  /*2f6f0*/  PRMT R9, R226, 0x7632, R9 ;  /* 0x00007632e2097816 */ /* 0x000fc80000000009 */
[----:B------:R-:W2:Y:S01]  /*2f700*/  LDC R21, c[0x0][0x228] ;  /* 0x00008a00ff157b82 */ /* 0x000ea20000000800 */
[----:B----4-:R-:W-:Y:S01]  /*2f710*/  ISETP.LT.AND P1, PT, R221, R20, !P1 ;  /* 0x00000014dd00720c */ /* 0x010fe20004f21270 */
[----:B------:R4:W-:Y:S01]  /*2f720*/  @P6 STG.E.U16 desc[UR60][R4.64], R9 ;  /* 0x0000000904006986 */ /* 0x0009e2000c10153c */
[----:B------:R-:W-:-:S03]  /*2f730*/  ISETP.GE.AND P6, PT, R0, R231, PT ;  /* 0x000000e70000720c */ /* 0x000fc60003fc6270 */
[----:B------:R-:W2:Y:S02]  /*2f740*/  LDL.LU R231, [R1+0x129c] ;  /* 0x00129c0001e77983 */ /* 0x000ea40000300800 */
[----:B------:R-:W0:Y:S02]  /*2f750*/  LDC R0, c[0x0][0x248] ;  /* 0x00009200ff007b82 */ /* 0x000e240000000800 */
[----:B------:R-:W-:Y:S01]  /*2f760*/  @P5 STG.E.U16 desc[UR60][R12.64], R230 ;  /* 0x000000e60c005986 */ /* 0x000fe2000c10153c */
[----:B-1----:R-:W-:Y:S02]  /*2f770*/  ISETP.LT.AND P5, PT, R220, R23, !P6 ;  /* 0x00000017dc00720c */ /* 0x002fe400077a1270 */
[----:B----4-:R-:W-:Y:S01]  /*2f780*/  PRMT R5, R230, 0x7632, R5 ;  /* 0x00007632e6057816 */ /* 0x010fe20000000005 */
[C---:B------:R-:W-:Y:S02]  /*2f790*/  IMAD.WIDE R8, R17.reuse, 0x2, R246 ;  /* 0x0000000211087825 */ /* 0x040fe400078e02f6 */
[----:B------:R-:W1:Y:S02]  /*2f7a0*/  LDC R20, c[0x0][0x228] ;  /* 0x00008a00ff147b82 */ /* 0x000e640000000800 */
[----:B------:R-:W-:Y:S01]  /*2f7b0*/  IMAD.IADD R17, R17, 0x1, R16 ;  /* 0x0000000111117824 */ /* 0x000fe200078e0210 */
[----:B------:R4:W-:Y:S01]  /*2f7c0*/  @P1 STG.E.U16 desc[UR60][R8.64], R5 ;  /* 0x0000000508001986 */ /* 0x0009e2000c10153c */
[----:B---3--:R-:W-:-:S02]  /*2f7d0*/  ISETP.LT.AND P1, PT, R223, R14, !P6 ;  /* 0x0000000edf00720c */ /* 0x008fc40007721270 */
[C---:B------:R-:W-:Y:S02]  /*2f7e0*/  IMAD.WIDE R10, R17.reuse, 0x2, R2 ;  /* 0x00000002110a7825 */ /* 0x040fe400078e0202 */
[----:B------:R-:W3:Y:S03]  /*2f7f0*/  LDC R16, c[0x0][0x228] ;  /* 0x00008a00ff107b82 */ /* 0x000ee60000000800 */
[----:B------:R4:W-:Y:S02]  /*2f800*/  @P5 STG.E.U16 desc[UR60][R10.64], R234 ;  /* 0x000000ea0a005986 */ /* 0x0009e4000c10153c */
[----:B----4-:R-:W-:-:S03]  /*2f810*/  IMAD.WIDE R4, R17, 0x2, R218 ;  /* 0x0000000211047825 */ /* 0x010fc600078e02da */
[----:B------:R-:W4:Y:S01]  /*2f820*/  LDC R14, c[0x0][0x248] ;  /* 0x00009200ff0e7b82 */ /* 0x000f220000000800 */
[----:B------:R-:W-:-:S05]  /*2f830*/  PRMT R11, R234, 0x7632, R11 ;  /* 0x00007632ea0b7816 */ /* 0x000fca000000000b */
[----:B------:R3:W-:Y:S01]  /*2f840*/  @P1 STG.E.U16 desc[UR60][R4.64], R11 ;  /* 0x0000000b04001986 */ /* 0x0007e2000c10153c */
[----:B------:R-:W-:-:S03]  /*2f850*/  ISETP.GE.AND P1, PT, R217, R227, PT ;  /* 0x000000e3d900720c */ /* 0x000fc60003f26270 */
[----:B------:R-:W2:Y:S01]  /*2f860*/  LDL.LU R227, [R1+0x1298] ;  /* 0x0012980001e37983 */ /* 0x000ea20000300800 */
[----:B0-----:R-:W-:Y:S01]  /*2f870*/  ISETP.LT.AND P5, PT, R222, R15, !P6 ;  /* 0x0000000fde00720c */ /* 0x001fe200077a1270 */
[----:B------:R-:W-:Y:S01]  /*2f880*/  IMAD.WIDE R8, R17, 0x2, R244 ;  /* 0x0000000211087825 */ /* 0x000fe200078e02f4 */
[----:B---3--:R-:W-:-:S03]  /*2f890*/  ISETP.LT.AND P6, PT, R221, R16, !P6 ;  /* 0x00000010dd00720c */ /* 0x008fc600077c1270 */
[----:B------:R-:W-:-:S08]  /*2f8a0*/  IMAD.IADD R15, R17, 0x1, R0 ;  /* 0x00000001110f7824 */ /* 0x000fd000078e0200 */
[----:B------:R0:W-:Y:S01]  /*2f8b0*/  @P5 STG.E.U16 desc[UR60][R8.64], R6 ;  /* 0x0000000608005986 */ /* 0x0001e2000c10153c */
[----:B------:R-:W-:Y:S01]  /*2f8c0*/  ISETP.LT.AND P5, PT, R220, R19, !P1 ;  /* 0x00000013dc00720c */ /* 0x000fe20004fa1270 */
[----:B------:R-:W-:Y:S01]  /*2f8d0*/  IMAD.WIDE R10, R17, 0x2, R246 ;  /* 0x00000002110a7825 */ /* 0x000fe200078e02f6 */
[----:B------:R-:W-:-:S03]  /*2f8e0*/  PRMT R5, R6, 0x7632, R5 ;  /* 0x0000763206057816 */ /* 0x000fc60000000005 */
[----:B------:R-:W-:Y:S02]  /*2f8f0*/  IMAD.WIDE R12, R15, 0x2, R2 ;  /* 0x000000020f0c7825 */ /* 0x000fe400078e0202 */
[----:B------:R3:W-:Y:S01]  /*2f900*/  @P6 STG.E.U16 desc[UR60][R10.64], R5 ;  /* 0x000000050a006986 */ /* 0x0007e2000c10153c */
[----:B------:R-:W-:Y:S01]  /*2f910*/  ISETP.LT.AND P6, PT, R223, R18, !P1 ;  /* 0x00000012df00720c */ /* 0x000fe20004fc1270 */
[C---:B----4-:R-:W-:Y:S02]  /*2f920*/  IMAD.IADD R17, R15.reuse, 0x1, R14 ;  /* 0x000000010f117824 */ /* 0x050fe400078e020e */
[----:B0-----:R-:W-:Y:S01]  /*2f930*/  IMAD.WIDE R8, R15, 0x2, R244 ;  /* 0x000000020f087825 */ /* 0x001fe200078e02f4 */
[----:B------:R-:W-:-:S03]  /*2f940*/  PRMT R109, R235, 0x7632, R109 ;  /* 0x00007632eb6d7816 */ /* 0x000fc6000000006d */
[----:B------:R-:W-:-:S04]  /*2f950*/  IMAD.WIDE R2, R17, 0x2, R2 ;  /* 0x0000000211027825 */ /* 0x000fc800078e0202 */
[----:B---3--:R-:W-:-:S04]  /*2f960*/  IMAD.WIDE R4, R15, 0x2, R218 ;  /* 0x000000020f047825 */ /* 0x008fc800078e02da */
[----:B------:R-:W-:-:S04]  /*2f970*/  IMAD.WIDE R10, R15, 0x2, R246 ;  /* 0x000000020f0a7825 */ /* 0x000fc800078e02f6 */
[----:B------:R-:W-:-:S04]  /*2f980*/  IMAD.WIDE R218, R17, 0x2, R218 ;  /* 0x0000000211da7825 */ /* 0x000fc800078e02da */
[----:B------:R-:W-:-:S04]  /*2f990*/  IMAD.WIDE R244, R17, 0x2, R244 ;  /* 0x0000000211f47825 */ /* 0x000fc800078e02f4 */
[----:B------:R-:W-:Y:S01]  /*2f9a0*/  IMAD.WIDE R246, R17, 0x2, R246 ;  /* 0x0000000211f67825 */ /* 0x000fe200078e02f6 */
[----:B--2---:R-:W-:Y:S01]  /*2f9b0*/  PRMT R6, R231, 0x7632, R6 ;  /* 0x00007632e7067816 */ /* 0x004fe20000000006 */
[----:B------:R0:W-:Y:S01]  /*2f9c0*/  @P5 STG.E.U16 desc[UR60][R12.64], R227 ;  /* 0x000000e30c005986 */ /* 0x0001e2000c10153c */
[----:B------:R-:W-:Y:S02]  /*2f9d0*/  ISETP.LT.AND P5, PT, R222, R21, !P1 ;  /* 0x00000015de00720c */ /* 0x000fe40004fa1270 */
[----:B-1----:R-:W-:Y:S02]  /*2f9e0*/  ISETP.LT.AND P1, PT, R221, R20, !P1 ;  /* 0x00000014dd00720c */ /* 0x002fe40004f21270 */
[----:B------:R-:W-:-:S05]  /*2f9f0*/  PRMT R0, R227, 0x7632, R0 ;  /* 0x00007632e3007816 */ /* 0x000fca0000000000 */
[----:B------:R0:W-:Y:S04]  /*2fa00*/  @P6 STG.E.U16 desc[UR60][R4.64], R0 ;  /* 0x0000000004006986 */ /* 0x0001e8000c10153c */
[----:B------:R0:W-:Y:S04]  /*2fa10*/  @P5 STG.E.U16 desc[UR60][R8.64], R231 ;  /* 0x000000e708005986 */ /* 0x0001e8000c10153c */
[----:B------:R0:W-:Y:S04]  /*2fa20*/  @P1 STG.E.U16 desc[UR60][R10.64], R6 ;  /* 0x000000060a001986 */ /* 0x0001e8000c10153c */
[----:B------:R0:W-:Y:S04]  /*2fa30*/  @P4 STG.E.U16 desc[UR60][R2.64], R235 ;  /* 0x000000eb02004986 */ /* 0x0001e8000c10153c */
[----:B------:R0:W-:Y:S04]  /*2fa40*/  @P3 STG.E.U16 desc[UR60][R218.64], R109 ;  /* 0x0000006dda003986 */ /* 0x0001e8000c10153c */
[----:B------:R0:W-:Y:S01]  /*2fa50*/  @P2 STG.E.U16 desc[UR60][R244.64], R7 ;  /* 0x00000007f4002986 */ /* 0x0001e2000c10153c */
[----:B------:R-:W-:Y:S05]  /*2fa60*/  @!P0 EXIT ;  /* 0x000000000000894d */ /* 0x000fea0003800000 */
[----:B------:R-:W-:-:S05]  /*2fa70*/  PRMT R123, R7, 0x7632, R123 ;  /* 0x00007632077b7816 */ /* 0x000fca000000007b */
[----:B------:R-:W-:Y:S01]  /*2fa80*/  STG.E.U16 desc[UR60][R246.64], R123 ;  /* 0x0000007bf6007986 */ /* 0x000fe2000c10153c */
[----:B------:R-:W-:Y:S05]  /*2fa90*/  EXIT ;  /* 0x000000000000794d */ /* 0x000fea0003800000 */
.L_x_2:
[----:B------:R-:W-:-:S00]  /*2faa0*/  BRA `(.L_x_2) ;  /* 0xfffffffc00fc7947 */ /* 0x000fc0000383ffff */
[----:B------:R-:W-:-:S00]  /*2fab0*/  NOP ;  /* 0x0000000000007918 */ /* 0x000fc00000000000 */
        /* <DEDUP_REMOVED lines=12> */
.L_x_3:


//--------------------- .nv.shared.matmul_kernel  --------------------------
	.section	.nv.shared.matmul_kernel,"aw",@nobits
	.sectionflags	@""
	.align	16
	.zero		1024


//--------------------- .nv.shared.reserved.0     --------------------------
	.section	.nv.shared.reserved.0,"aw",@nobits
	.weak		__nv_reservedSMEM_offset_0_alias
	.size		__nv_reservedSMEM_offset_0_alias, 0, 0
	.other		__nv_reservedSMEM_offset_0_alias,@"STO_CUDA_RESERVED_SHARED STV_DEFAULT"
__nv_reservedSMEM_offset_0_alias:
	.zero		0


//--------------------- .nv.constant0.matmul_kernel --------------------------
	.section	.nv.constant0.matmul_kernel,"a",@progbits
	.sectionflags	@""
	.align	4
.nv.constant0.matmul_kernel:
	.zero		608


//--------------------- SYMBOLS --------------------------

	.type		.nv.reservedSmem.offset0,@object
	.size		.nv.reservedSmem.offset0,0x4
